	.target	sm_80

	.elftype	@"ET_EXEC"


//--------------------- .note.nv.tkinfo           --------------------------
	.section	.note.nv.tkinfo,"",@"SHT_NOTE"
	.sectionflags	@"SHF_NOTE_NV_TKINFO"
	.tkinfo
        /*0018*/ 	.word	0x00000002
        /*0030*/ 	.string	""
        /*0030*/ 	.string	"ptxas"
        /*0030*/ 	.string	"Cuda compilation tools, release 13.0, V13.0.88"
        /*0030*/ 	.string	"Build cuda_13.0.r13.0/compiler.36424714_0"
        /*0030*/ 	.string	"-arch sm_80 -m 64 "



//--------------------- .note.nv.cuinfo           --------------------------
	.section	.note.nv.cuinfo,"",@"SHT_NOTE"
	.sectionflags	@"SHF_NOTE_NV_CUINFO"
        /*0018*/ 	.short	0x0002
        /*001a*/ 	.short	0x0050
        /*001c*/ 	.short	0x0082
	.zero		2


//--------------------- .nv.info                  --------------------------
	.section	.nv.info,"",@"SHT_CUDA_INFO"
	.align	4


	//----- nvinfo : EIATTR_REGCOUNT
	.align		4
        /*0000*/ 	.byte	0x04, 0x2f
        /*0002*/ 	.short	(.L_15 - .L_14)
	.align		4
.L_14:
        /*0004*/ 	.word	index@(_ZN7cutlass13device_kernelIN5flash19FlashAttnFwdCombineIN4cute5tupleIJNS3_1CILi16EEENS5_ILi64EEEEEELi4ELi256ELi1ELb0ELb1EffNS_4arch4Sm80EEEEEvNT_6ParamsE)
        /*0008*/ 	.word	0x0000002a


	//----- nvinfo : EIATTR_FRAME_SIZE
	.align		4
.L_15:
        /*000c*/ 	.byte	0x04, 0x11
        /*000e*/ 	.short	(.L_17 - .L_16)
	.align		4
.L_16:
        /*0010*/ 	.word	index@($__internal_161_$__cuda_sm70_shflsync_bfly_p)
        /*0014*/ 	.word	0x00000000


	//----- nvinfo : EIATTR_FRAME_SIZE
	.align		4
.L_17:
        /*0018*/ 	.byte	0x04, 0x11
        /*001a*/ 	.short	(.L_19 - .L_18)
	.align		4
.L_18:
        /*001c*/ 	.word	index@($__internal_160_$__cuda_sm20_div_u64)
        /*0020*/ 	.word	0x00000000


	//----- nvinfo : EIATTR_FRAME_SIZE
	.align		4
.L_19:
        /*0024*/ 	.byte	0x04, 0x11
        /*0026*/ 	.short	(.L_21 - .L_20)
	.align		4
.L_20:
        /*0028*/ 	.word	index@(_ZN7cutlass13device_kernelIN5flash19FlashAttnFwdCombineIN4cute5tupleIJNS3_1CILi16EEENS5_ILi64EEEEEELi4ELi256ELi1ELb0ELb1EffNS_4arch4Sm80EEEEEvNT_6ParamsE)
        /*002c*/ 	.word	0x00000000


	//----- nvinfo : EIATTR_REGCOUNT
	.align		4
.L_21:
        /*0030*/ 	.byte	0x04, 0x2f
        /*0032*/ 	.short	(.L_23 - .L_22)
	.align		4
.L_22:
        /*0034*/ 	.word	index@(_ZN7cutlass13device_kernelIN5flash19FlashAttnFwdCombineIN4cute5tupleIJNS3_1CILi16EEENS5_ILi64EEEEEELi5ELi256ELi1ELb0ELb1EffNS_4arch4Sm80EEEEEvNT_6ParamsE)
        /*0038*/ 	.word	0x0000002a


	//----- nvinfo : EIATTR_FRAME_SIZE
	.align		4
.L_23:
        /*003c*/ 	.byte	0x04, 0x11
        /*003e*/ 	.short	(.L_25 - .L_24)
	.align		4
.L_24:
        /*0040*/ 	.word	index@($__internal_159_$__cuda_sm70_shflsync_bfly_p)
        /*0044*/ 	.word	0x00000000


	//----- nvinfo : EIATTR_FRAME_SIZE
	.align		4
.L_25:
        /*0048*/ 	.byte	0x04, 0x11
        /*004a*/ 	.short	(.L_27 - .L_26)
	.align		4
.L_26:
        /*004c*/ 	.word	index@($__internal_158_$__cuda_sm20_div_u64)
        /*0050*/ 	.word	0x00000000


	//----- nvinfo : EIATTR_FRAME_SIZE
	.align		4
.L_27:
        /*0054*/ 	.byte	0x04, 0x11
        /*0056*/ 	.short	(.L_29 - .L_28)
	.align		4
.L_28:
        /*0058*/ 	.word	index@(_ZN7cutlass13device_kernelIN5flash19FlashAttnFwdCombineIN4cute5tupleIJNS3_1CILi16EEENS5_ILi64EEEEEELi5ELi256ELi1ELb0ELb1EffNS_4arch4Sm80EEEEEvNT_6ParamsE)
        /*005c*/ 	.word	0x00000000


	//----- nvinfo : EIATTR_REGCOUNT
	.align		4
.L_29:
        /*0060*/ 	.byte	0x04, 0x2f
        /*0062*/ 	.short	(.L_31 - .L_30)
	.align		4
.L_30:
        /*0064*/ 	.word	index@(_ZN7cutlass13device_kernelIN5flash19FlashAttnFwdCombineIN4cute5tupleIJNS3_1CILi16EEENS5_ILi64EEEEEELi6ELi256ELi1ELb0ELb1EffNS_4arch4Sm80EEEEEvNT_6ParamsE)
        /*0068*/ 	.word	0x0000002a


	//----- nvinfo : EIATTR_FRAME_SIZE
	.align		4
.L_31:
        /*006c*/ 	.byte	0x04, 0x11
        /*006e*/ 	.short	(.L_33 - .L_32)
	.align		4
.L_32:
        /*0070*/ 	.word	index@($__internal_157_$__cuda_sm70_shflsync_bfly_p)
        /*0074*/ 	.word	0x00000000


	//----- nvinfo : EIATTR_FRAME_SIZE
	.align		4
.L_33:
        /*0078*/ 	.byte	0x04, 0x11
        /*007a*/ 	.short	(.L_35 - .L_34)
	.align		4
.L_34:
        /*007c*/ 	.word	index@($__internal_156_$__cuda_sm20_div_u64)
        /*0080*/ 	.word	0x00000000


	//----- nvinfo : EIATTR_FRAME_SIZE
	.align		4
.L_35:
        /*0084*/ 	.byte	0x04, 0x11
        /*0086*/ 	.short	(.L_37 - .L_36)
	.align		4
.L_36:
        /*0088*/ 	.word	index@(_ZN7cutlass13device_kernelIN5flash19FlashAttnFwdCombineIN4cute5tupleIJNS3_1CILi16EEENS5_ILi64EEEEEELi6ELi256ELi1ELb0ELb1EffNS_4arch4Sm80EEEEEvNT_6ParamsE)
        /*008c*/ 	.word	0x00000000


	//----- nvinfo : EIATTR_REGCOUNT
	.align		4
.L_37:
        /*0090*/ 	.byte	0x04, 0x2f
        /*0092*/ 	.short	(.L_39 - .L_38)
	.align		4
.L_38:
        /*0094*/ 	.word	index@(_ZN7cutlass13device_kernelIN5flash19FlashAttnFwdCombineIN4cute5tupleIJNS3_1CILi16EEENS5_ILi64EEEEEELi7ELi256ELi1ELb0ELb1EffNS_4arch4Sm80EEEEEvNT_6ParamsE)
        /*0098*/ 	.word	0x00000030


	//----- nvinfo : EIATTR_FRAME_SIZE
	.align		4
.L_39:
        /*009c*/ 	.byte	0x04, 0x11
        /*009e*/ 	.short	(.L_41 - .L_40)
	.align		4
.L_40:
        /*00a0*/ 	.word	index@($__internal_155_$__cuda_sm70_shflsync_bfly_p)
        /*00a4*/ 	.word	0x00000000


	//----- nvinfo : EIATTR_FRAME_SIZE
	.align		4
.L_41:
        /*00a8*/ 	.byte	0x04, 0x11
        /*00aa*/ 	.short	(.L_43 - .L_42)
	.align		4
.L_42:
        /*00ac*/ 	.word	index@($__internal_154_$__cuda_sm20_div_u64)
        /*00b0*/ 	.word	0x00000000


	//----- nvinfo : EIATTR_FRAME_SIZE
	.align		4
.L_43:
        /*00b4*/ 	.byte	0x04, 0x11
        /*00b6*/ 	.short	(.L_45 - .L_44)
	.align		4
.L_44:
        /*00b8*/ 	.word	index@(_ZN7cutlass13device_kernelIN5flash19FlashAttnFwdCombineIN4cute5tupleIJNS3_1CILi16EEENS5_ILi64EEEEEELi7ELi256ELi1ELb0ELb1EffNS_4arch4Sm80EEEEEvNT_6ParamsE)
        /*00bc*/ 	.word	0x00000000


	//----- nvinfo : EIATTR_REGCOUNT
	.align		4
.L_45:
        /*00c0*/ 	.byte	0x04, 0x2f
        /*00c2*/ 	.short	(.L_47 - .L_46)
	.align		4
.L_46:
        /*00c4*/ 	.word	index@(_ZN7cutlass13device_kernelIN5flash19FlashAttnFwdCombineIN4cute5tupleIJNS3_1CILi16EEENS5_ILi64EEEEEELi8ELi256ELi1ELb0ELb1EffNS_4arch4Sm80EEEEEvNT_6ParamsE)
        /*00c8*/ 	.word	0x00000037


	//----- nvinfo : EIATTR_FRAME_SIZE
	.align		4
.L_47:
        /*00cc*/ 	.byte	0x04, 0x11
        /*00ce*/ 	.short	(.L_49 - .L_48)
	.align		4
.L_48:
        /*00d0*/ 	.word	index@($__internal_153_$__cuda_sm70_shflsync_bfly_p)
        /*00d4*/ 	.word	0x00000000


	//----- nvinfo : EIATTR_FRAME_SIZE
	.align		4
.L_49:
        /*00d8*/ 	.byte	0x04, 0x11
        /*00da*/ 	.short	(.L_51 - .L_50)
	.align		4
.L_50:
        /*00dc*/ 	.word	index@($__internal_152_$__cuda_sm20_div_u64)
        /*00e0*/ 	.word	0x00000000


	//----- nvinfo : EIATTR_FRAME_SIZE
	.align		4
.L_51:
        /*00e4*/ 	.byte	0x04, 0x11
        /*00e6*/ 	.short	(.L_53 - .L_52)
	.align		4
.L_52:
        /*00e8*/ 	.word	index@(_ZN7cutlass13device_kernelIN5flash19FlashAttnFwdCombineIN4cute5tupleIJNS3_1CILi16EEENS5_ILi64EEEEEELi8ELi256ELi1ELb0ELb1EffNS_4arch4Sm80EEEEEvNT_6ParamsE)
        /*00ec*/ 	.word	0x00000000


	//----- nvinfo : EIATTR_REGCOUNT
	.align		4
.L_53:
        /*00f0*/ 	.byte	0x04, 0x2f
        /*00f2*/ 	.short	(.L_55 - .L_54)
	.align		4
.L_54:
        /*00f4*/ 	.word	index@(_ZN7cutlass13device_kernelIN5flash19FlashAttnFwdCombineIN4cute5tupleIJNS3_1CILi16EEENS5_ILi64EEEEEELi4ELi256ELi1ELb0ELb0EffNS_4arch4Sm80EEEEEvNT_6ParamsE)
        /*00f8*/ 	.word	0x00000030


	//----- nvinfo : EIATTR_FRAME_SIZE
	.align		4
.L_55:
        /*00fc*/ 	.byte	0x04, 0x11
        /*00fe*/ 	.short	(.L_57 - .L_56)
	.align		4
.L_56:
        /*0100*/ 	.word	index@($__internal_151_$__cuda_sm70_shflsync_bfly_p)
        /*0104*/ 	.word	0x00000000


	//----- nvinfo : EIATTR_FRAME_SIZE
	.align		4
.L_57:
        /*0108*/ 	.byte	0x04, 0x11
        /*010a*/ 	.short	(.L_59 - .L_58)
	.align		4
.L_58:
        /*010c*/ 	.word	index@(_ZN7cutlass13device_kernelIN5flash19FlashAttnFwdCombineIN4cute5tupleIJNS3_1CILi16EEENS5_ILi64EEEEEELi4ELi256ELi1ELb0ELb0EffNS_4arch4Sm80EEEEEvNT_6ParamsE)
        /*0110*/ 	.word	0x00000000


	//----- nvinfo : EIATTR_REGCOUNT
	.align		4
.L_59:
        /*0114*/ 	.byte	0x04, 0x2f
        /*0116*/ 	.short	(.L_61 - .L_60)
	.align		4
.L_60:
        /*0118*/ 	.word	index@(_ZN7cutlass13device_kernelIN5flash19FlashAttnFwdCombineIN4cute5tupleIJNS3_1CILi16EEENS5_ILi64EEEEEELi5ELi256ELi1ELb0ELb0EffNS_4arch4Sm80EEEEEvNT_6ParamsE)
        /*011c*/ 	.word	0x00000030


	//----- nvinfo : EIATTR_FRAME_SIZE
	.align		4
.L_61:
        /*0120*/ 	.byte	0x04, 0x11
        /*0122*/ 	.short	(.L_63 - .L_62)
	.align		4
.L_62:
        /*0124*/ 	.word	index@($__internal_150_$__cuda_sm70_shflsync_bfly_p)
        /*0128*/ 	.word	0x00000000


	//----- nvinfo : EIATTR_FRAME_SIZE
	.align		4
.L_63:
        /*012c*/ 	.byte	0x04, 0x11
        /*012e*/ 	.short	(.L_65 - .L_64)
	.align		4
.L_64:
        /*0130*/ 	.word	index@(_ZN7cutlass13device_kernelIN5flash19FlashAttnFwdCombineIN4cute5tupleIJNS3_1CILi16EEENS5_ILi64EEEEEELi5ELi256ELi1ELb0ELb0EffNS_4arch4Sm80EEEEEvNT_6ParamsE)
        /*0134*/ 	.word	0x00000000


	//----- nvinfo : EIATTR_REGCOUNT
	.align		4
.L_65:
        /*0138*/ 	.byte	0x04, 0x2f
        /*013a*/ 	.short	(.L_67 - .L_66)
	.align		4
.L_66:
        /*013c*/ 	.word	index@(_ZN7cutlass13device_kernelIN5flash19FlashAttnFwdCombineIN4cute5tupleIJNS3_1CILi16EEENS5_ILi64EEEEEELi6ELi256ELi1ELb0ELb0EffNS_4arch4Sm80EEEEEvNT_6ParamsE)
        /*0140*/ 	.word	0x00000030


	//----- nvinfo : EIATTR_FRAME_SIZE
	.align		4
.L_67:
        /*0144*/ 	.byte	0x04, 0x11
        /*0146*/ 	.short	(.L_69 - .L_68)
	.align		4
.L_68:
        /*0148*/ 	.word	index@($__internal_149_$__cuda_sm70_shflsync_bfly_p)
        /*014c*/ 	.word	0x00000000


	//----- nvinfo : EIATTR_FRAME_SIZE
	.align		4
.L_69:
        /*0150*/ 	.byte	0x04, 0x11
        /*0152*/ 	.short	(.L_71 - .L_70)
	.align		4
.L_70:
        /*0154*/ 	.word	index@(_ZN7cutlass13device_kernelIN5flash19FlashAttnFwdCombineIN4cute5tupleIJNS3_1CILi16EEENS5_ILi64EEEEEELi6ELi256ELi1ELb0ELb0EffNS_4arch4Sm80EEEEEvNT_6ParamsE)
        /*0158*/ 	.word	0x00000000


	//----- nvinfo : EIATTR_REGCOUNT
	.align		4
.L_71:
        /*015c*/ 	.byte	0x04, 0x2f
        /*015e*/ 	.short	(.L_73 - .L_72)
	.align		4
.L_72:
        /*0160*/ 	.word	index@(_ZN7cutlass13device_kernelIN5flash19FlashAttnFwdCombineIN4cute5tupleIJNS3_1CILi16EEENS5_ILi64EEEEEELi7ELi256ELi1ELb0ELb0EffNS_4arch4Sm80EEEEEvNT_6ParamsE)
        /*0164*/ 	.word	0x00000030


	//----- nvinfo : EIATTR_FRAME_SIZE
	.align		4
.L_73:
        /*0168*/ 	.byte	0x04, 0x11
        /*016a*/ 	.short	(.L_75 - .L_74)
	.align		4
.L_74:
        /*016c*/ 	.word	index@($__internal_148_$__cuda_sm70_shflsync_bfly_p)
        /*0170*/ 	.word	0x00000000


	//----- nvinfo : EIATTR_FRAME_SIZE
	.align		4
.L_75:
        /*0174*/ 	.byte	0x04, 0x11
        /*0176*/ 	.short	(.L_77 - .L_76)
	.align		4
.L_76:
        /*0178*/ 	.word	index@(_ZN7cutlass13device_kernelIN5flash19FlashAttnFwdCombineIN4cute5tupleIJNS3_1CILi16EEENS5_ILi64EEEEEELi7ELi256ELi1ELb0ELb0EffNS_4arch4Sm80EEEEEvNT_6ParamsE)
        /*017c*/ 	.word	0x00000000


	//----- nvinfo : EIATTR_REGCOUNT
	.align		4
.L_77:
        /*0180*/ 	.byte	0x04, 0x2f
        /*0182*/ 	.short	(.L_79 - .L_78)
	.align		4
.L_78:
        /*0184*/ 	.word	index@(_ZN7cutlass13device_kernelIN5flash19FlashAttnFwdCombineIN4cute5tupleIJNS3_1CILi16EEENS5_ILi64EEEEEELi8ELi256ELi1ELb0ELb0EffNS_4arch4Sm80EEEEEvNT_6ParamsE)
        /*0188*/ 	.word	0x00000037


	//----- nvinfo : EIATTR_FRAME_SIZE
	.align		4
.L_79:
        /*018c*/ 	.byte	0x04, 0x11
        /*018e*/ 	.short	(.L_81 - .L_80)
	.align		4
.L_80:
        /*0190*/ 	.word	index@($__internal_147_$__cuda_sm70_shflsync_bfly_p)
        /*0194*/ 	.word	0x00000000


	//----- nvinfo : EIATTR_FRAME_SIZE
	.align		4
.L_81:
        /*0198*/ 	.byte	0x04, 0x11
        /*019a*/ 	.short	(.L_83 - .L_82)
	.align		4
.L_82:
        /*019c*/ 	.word	index@(_ZN7cutlass13device_kernelIN5flash19FlashAttnFwdCombineIN4cute5tupleIJNS3_1CILi16EEENS5_ILi64EEEEEELi8ELi256ELi1ELb0ELb0EffNS_4arch4Sm80EEEEEvNT_6ParamsE)
        /*01a0*/ 	.word	0x00000000


	//----- nvinfo : EIATTR_REGCOUNT
	.align		4
.L_83:
        /*01a4*/ 	.byte	0x04, 0x2f
        /*01a6*/ 	.short	(.L_85 - .L_84)
	.align		4
.L_84:
        /*01a8*/ 	.word	index@(_ZN7cutlass13device_kernelIN5flash19FlashAttnFwdCombineIN4cute5tupleIJNS3_1CILi16EEENS5_ILi64EEEEEELi4ELi256ELi1ELb0ELb1EffNS_4arch4Sm90EEEEEvNT_6ParamsE)
        /*01ac*/ 	.word	0x0000002a


	//----- nvinfo : EIATTR_FRAME_SIZE
	.align		4
.L_85:
        /*01b0*/ 	.byte	0x04, 0x11
        /*01b2*/ 	.short	(.L_87 - .L_86)
	.align		4
.L_86:
        /*01b4*/ 	.word	index@($__internal_146_$__cuda_sm70_shflsync_bfly_p)
        /*01b8*/ 	.word	0x00000000


	//----- nvinfo : EIATTR_FRAME_SIZE
	.align		4
.L_87:
        /*01bc*/ 	.byte	0x04, 0x11
        /*01be*/ 	.short	(.L_89 - .L_88)
	.align		4
.L_88:
        /*01c0*/ 	.word	index@($__internal_145_$__cuda_sm20_div_u64)
        /*01c4*/ 	.word	0x00000000


	//----- nvinfo : EIATTR_FRAME_SIZE
	.align		4
.L_89:
        /*01c8*/ 	.byte	0x04, 0x11
        /*01ca*/ 	.short	(.L_91 - .L_90)
	.align		4
.L_90:
        /*01cc*/ 	.word	index@(_ZN7cutlass13device_kernelIN5flash19FlashAttnFwdCombineIN4cute5tupleIJNS3_1CILi16EEENS5_ILi64EEEEEELi4ELi256ELi1ELb0ELb1EffNS_4arch4Sm90EEEEEvNT_6ParamsE)
        /*01d0*/ 	.word	0x00000000


	//----- nvinfo : EIATTR_REGCOUNT
	.align		4
.L_91:
        /*01d4*/ 	.byte	0x04, 0x2f
        /*01d6*/ 	.short	(.L_93 - .L_92)
	.align		4
.L_92:
        /*01d8*/ 	.word	index@(_ZN7cutlass13device_kernelIN5flash19FlashAttnFwdCombineIN4cute5tupleIJNS3_1CILi16EEENS5_ILi64EEEEEELi5ELi256ELi1ELb0ELb1EffNS_4arch4Sm90EEEEEvNT_6ParamsE)
        /*01dc*/ 	.word	0x0000002a


	//----- nvinfo : EIATTR_FRAME_SIZE
	.align		4
.L_93:
        /*01e0*/ 	.byte	0x04, 0x11
        /*01e2*/ 	.short	(.L_95 - .L_94)
	.align		4
.L_94:
        /*01e4*/ 	.word	index@($__internal_144_$__cuda_sm70_shflsync_bfly_p)
        /*01e8*/ 	.word	0x00000000


	//----- nvinfo : EIATTR_FRAME_SIZE
	.align		4
.L_95:
        /*01ec*/ 	.byte	0x04, 0x11
        /*01ee*/ 	.short	(.L_97 - .L_96)
	.align		4
.L_96:
        /*01f0*/ 	.word	index@($__internal_143_$__cuda_sm20_div_u64)
        /*01f4*/ 	.word	0x00000000


	//----- nvinfo : EIATTR_FRAME_SIZE
	.align		4
.L_97:
        /*01f8*/ 	.byte	0x04, 0x11
        /*01fa*/ 	.short	(.L_99 - .L_98)
	.align		4
.L_98:
        /*01fc*/ 	.word	index@(_ZN7cutlass13device_kernelIN5flash19FlashAttnFwdCombineIN4cute5tupleIJNS3_1CILi16EEENS5_ILi64EEEEEELi5ELi256ELi1ELb0ELb1EffNS_4arch4Sm90EEEEEvNT_6ParamsE)
        /*0200*/ 	.word	0x00000000


	//----- nvinfo : EIATTR_REGCOUNT
	.align		4
.L_99:
        /*0204*/ 	.byte	0x04, 0x2f
        /*0206*/ 	.short	(.L_101 - .L_100)
	.align		4
.L_100:
        /*0208*/ 	.word	index@(_ZN7cutlass13device_kernelIN5flash19FlashAttnFwdCombineIN4cute5tupleIJNS3_1CILi16EEENS5_ILi64EEEEEELi6ELi256ELi1ELb0ELb1EffNS_4arch4Sm90EEEEEvNT_6ParamsE)
        /*020c*/ 	.word	0x0000002a


	//----- nvinfo : EIATTR_FRAME_SIZE
	.align		4
.L_101:
        /*0210*/ 	.byte	0x04, 0x11
        /*0212*/ 	.short	(.L_103 - .L_102)
	.align		4
.L_102:
        /*0214*/ 	.word	index@($__internal_142_$__cuda_sm70_shflsync_bfly_p)
        /*0218*/ 	.word	0x00000000


	//----- nvinfo : EIATTR_FRAME_SIZE
	.align		4
.L_103:
        /*021c*/ 	.byte	0x04, 0x11
        /*021e*/ 	.short	(.L_105 - .L_104)
	.align		4
.L_104:
        /*0220*/ 	.word	index@($__internal_141_$__cuda_sm20_div_u64)
        /*0224*/ 	.word	0x00000000


	//----- nvinfo : EIATTR_FRAME_SIZE
	.align		4
.L_105:
        /*0228*/ 	.byte	0x04, 0x11
        /*022a*/ 	.short	(.L_107 - .L_106)
	.align		4
.L_106:
        /*022c*/ 	.word	index@(_ZN7cutlass13device_kernelIN5flash19FlashAttnFwdCombineIN4cute5tupleIJNS3_1CILi16EEENS5_ILi64EEEEEELi6ELi256ELi1ELb0ELb1EffNS_4arch4Sm90EEEEEvNT_6ParamsE)
        /*0230*/ 	.word	0x00000000


	//----- nvinfo : EIATTR_REGCOUNT
	.align		4
.L_107:
        /*0234*/ 	.byte	0x04, 0x2f
        /*0236*/ 	.short	(.L_109 - .L_108)
	.align		4
.L_108:
        /*0238*/ 	.word	index@(_ZN7cutlass13device_kernelIN5flash19FlashAttnFwdCombineIN4cute5tupleIJNS3_1CILi16EEENS5_ILi64EEEEEELi7ELi256ELi1ELb0ELb1EffNS_4arch4Sm90EEEEEvNT_6ParamsE)
        /*023c*/ 	.word	0x00000030


	//----- nvinfo : EIATTR_FRAME_SIZE
	.align		4
.L_109:
        /*0240*/ 	.byte	0x04, 0x11
        /*0242*/ 	.short	(.L_111 - .L_110)
	.align		4
.L_110:
        /*0244*/ 	.word	index@($__internal_140_$__cuda_sm70_shflsync_bfly_p)
        /*0248*/ 	.word	0x00000000


	//----- nvinfo : EIATTR_FRAME_SIZE
	.align		4
.L_111:
        /*024c*/ 	.byte	0x04, 0x11
        /*024e*/ 	.short	(.L_113 - .L_112)
	.align		4
.L_112:
        /*0250*/ 	.word	index@($__internal_139_$__cuda_sm20_div_u64)
        /*0254*/ 	.word	0x00000000


	//----- nvinfo : EIATTR_FRAME_SIZE
	.align		4
.L_113:
        /*0258*/ 	.byte	0x04, 0x11
        /*025a*/ 	.short	(.L_115 - .L_114)
	.align		4
.L_114:
        /*025c*/ 	.word	index@(_ZN7cutlass13device_kernelIN5flash19FlashAttnFwdCombineIN4cute5tupleIJNS3_1CILi16EEENS5_ILi64EEEEEELi7ELi256ELi1ELb0ELb1EffNS_4arch4Sm90EEEEEvNT_6ParamsE)
        /*0260*/ 	.word	0x00000000


	//----- nvinfo : EIATTR_REGCOUNT
	.align		4
.L_115:
        /*0264*/ 	.byte	0x04, 0x2f
        /*0266*/ 	.short	(.L_117 - .L_116)
	.align		4
.L_116:
        /*0268*/ 	.word	index@(_ZN7cutlass13device_kernelIN5flash19FlashAttnFwdCombineIN4cute5tupleIJNS3_1CILi16EEENS5_ILi64EEEEEELi8ELi256ELi1ELb0ELb1EffNS_4arch4Sm90EEEEEvNT_6ParamsE)
        /*026c*/ 	.word	0x00000037


	//----- nvinfo : EIATTR_FRAME_SIZE
	.align		4
.L_117:
        /*0270*/ 	.byte	0x04, 0x11
        /*0272*/ 	.short	(.L_119 - .L_118)
	.align		4
.L_118:
        /*0274*/ 	.word	index@($__internal_138_$__cuda_sm70_shflsync_bfly_p)
        /*0278*/ 	.word	0x00000000


	//----- nvinfo : EIATTR_FRAME_SIZE
	.align		4
.L_119:
        /*027c*/ 	.byte	0x04, 0x11
        /*027e*/ 	.short	(.L_121 - .L_120)
	.align		4
.L_120:
        /*0280*/ 	.word	index@($__internal_137_$__cuda_sm20_div_u64)
        /*0284*/ 	.word	0x00000000


	//----- nvinfo : EIATTR_FRAME_SIZE
	.align		4
.L_121:
        /*0288*/ 	.byte	0x04, 0x11
        /*028a*/ 	.short	(.L_123 - .L_122)
	.align		4
.L_122:
        /*028c*/ 	.word	index@(_ZN7cutlass13device_kernelIN5flash19FlashAttnFwdCombineIN4cute5tupleIJNS3_1CILi16EEENS5_ILi64EEEEEELi8ELi256ELi1ELb0ELb1EffNS_4arch4Sm90EEEEEvNT_6ParamsE)
        /*0290*/ 	.word	0x00000000


	//----- nvinfo : EIATTR_REGCOUNT
	.align		4
.L_123:
        /*0294*/ 	.byte	0x04, 0x2f
        /*0296*/ 	.short	(.L_125 - .L_124)
	.align		4
.L_124:
        /*0298*/ 	.word	index@(_ZN7cutlass13device_kernelIN5flash19FlashAttnFwdCombineIN4cute5tupleIJNS3_1CILi16EEENS5_ILi64EEEEEELi4ELi256ELi1ELb0ELb0EffNS_4arch4Sm90EEEEEvNT_6ParamsE)
        /*029c*/ 	.word	0x00000030


	//----- nvinfo : EIATTR_FRAME_SIZE
	.align		4
.L_125:
        /*02a0*/ 	.byte	0x04, 0x11
        /*02a2*/ 	.short	(.L_127 - .L_126)
	.align		4
.L_126:
        /*02a4*/ 	.word	index@($__internal_136_$__cuda_sm70_shflsync_bfly_p)
        /*02a8*/ 	.word	0x00000000


	//----- nvinfo : EIATTR_FRAME_SIZE
	.align		4
.L_127:
        /*02ac*/ 	.byte	0x04, 0x11
        /*02ae*/ 	.short	(.L_129 - .L_128)
	.align		4
.L_128:
        /*02b0*/ 	.word	index@(_ZN7cutlass13device_kernelIN5flash19FlashAttnFwdCombineIN4cute5tupleIJNS3_1CILi16EEENS5_ILi64EEEEEELi4ELi256ELi1ELb0ELb0EffNS_4arch4Sm90EEEEEvNT_6ParamsE)
        /*02b4*/ 	.word	0x00000000


	//----- nvinfo : EIATTR_REGCOUNT
	.align		4
.L_129:
        /*02b8*/ 	.byte	0x04, 0x2f
        /*02ba*/ 	.short	(.L_131 - .L_130)
	.align		4
.L_130:
        /*02bc*/ 	.word	index@(_ZN7cutlass13device_kernelIN5flash19FlashAttnFwdCombineIN4cute5tupleIJNS3_1CILi16EEENS5_ILi64EEEEEELi5ELi256ELi1ELb0ELb0EffNS_4arch4Sm90EEEEEvNT_6ParamsE)
        /*02c0*/ 	.word	0x00000030


	//----- nvinfo : EIATTR_FRAME_SIZE
	.align		4
.L_131:
        /*02c4*/ 	.byte	0x04, 0x11
        /*02c6*/ 	.short	(.L_133 - .L_132)
	.align		4
.L_132:
        /*02c8*/ 	.word	index@($__internal_135_$__cuda_sm70_shflsync_bfly_p)
        /*02cc*/ 	.word	0x00000000


	//----- nvinfo : EIATTR_FRAME_SIZE
	.align		4
.L_133:
        /*02d0*/ 	.byte	0x04, 0x11
        /*02d2*/ 	.short	(.L_135 - .L_134)
	.align		4
.L_134:
        /*02d4*/ 	.word	index@(_ZN7cutlass13device_kernelIN5flash19FlashAttnFwdCombineIN4cute5tupleIJNS3_1CILi16EEENS5_ILi64EEEEEELi5ELi256ELi1ELb0ELb0EffNS_4arch4Sm90EEEEEvNT_6ParamsE)
        /*02d8*/ 	.word	0x00000000


	//----- nvinfo : EIATTR_REGCOUNT
	.align		4
.L_135:
        /*02dc*/ 	.byte	0x04, 0x2f
        /*02de*/ 	.short	(.L_137 - .L_136)
	.align		4
.L_136:
        /*02e0*/ 	.word	index@(_ZN7cutlass13device_kernelIN5flash19FlashAttnFwdCombineIN4cute5tupleIJNS3_1CILi16EEENS5_ILi64EEEEEELi6ELi256ELi1ELb0ELb0EffNS_4arch4Sm90EEEEEvNT_6ParamsE)
        /*02e4*/ 	.word	0x00000030


	//----- nvinfo : EIATTR_FRAME_SIZE
	.align		4
.L_137:
        /*02e8*/ 	.byte	0x04, 0x11
        /*02ea*/ 	.short	(.L_139 - .L_138)
	.align		4
.L_138:
        /*02ec*/ 	.word	index@($__internal_134_$__cuda_sm70_shflsync_bfly_p)
        /*02f0*/ 	.word	0x00000000


	//----- nvinfo : EIATTR_FRAME_SIZE
	.align		4
.L_139:
        /*02f4*/ 	.byte	0x04, 0x11
        /*02f6*/ 	.short	(.L_141 - .L_140)
	.align		4
.L_140:
        /*02f8*/ 	.word	index@(_ZN7cutlass13device_kernelIN5flash19FlashAttnFwdCombineIN4cute5tupleIJNS3_1CILi16EEENS5_ILi64EEEEEELi6ELi256ELi1ELb0ELb0EffNS_4arch4Sm90EEEEEvNT_6ParamsE)
        /*02fc*/ 	.word	0x00000000


	//----- nvinfo : EIATTR_REGCOUNT
	.align		4
.L_141:
        /*0300*/ 	.byte	0x04, 0x2f
        /*0302*/ 	.short	(.L_143 - .L_142)
	.align		4
.L_142:
        /*0304*/ 	.word	index@(_ZN7cutlass13device_kernelIN5flash19FlashAttnFwdCombineIN4cute5tupleIJNS3_1CILi16EEENS5_ILi64EEEEEELi7ELi256ELi1ELb0ELb0EffNS_4arch4Sm90EEEEEvNT_6ParamsE)
        /*0308*/ 	.word	0x00000030


	//----- nvinfo : EIATTR_FRAME_SIZE
	.align		4
.L_143:
        /*030c*/ 	.byte	0x04, 0x11
        /*030e*/ 	.short	(.L_145 - .L_144)
	.align		4
.L_144:
        /*0310*/ 	.word	index@($__internal_133_$__cuda_sm70_shflsync_bfly_p)
        /*0314*/ 	.word	0x00000000


	//----- nvinfo : EIATTR_FRAME_SIZE
	.align		4
.L_145:
        /*0318*/ 	.byte	0x04, 0x11
        /*031a*/ 	.short	(.L_147 - .L_146)
	.align		4
.L_146:
        /*031c*/ 	.word	index@(_ZN7cutlass13device_kernelIN5flash19FlashAttnFwdCombineIN4cute5tupleIJNS3_1CILi16EEENS5_ILi64EEEEEELi7ELi256ELi1ELb0ELb0EffNS_4arch4Sm90EEEEEvNT_6ParamsE)
        /*0320*/ 	.word	0x00000000


	//----- nvinfo : EIATTR_REGCOUNT
	.align		4
.L_147:
        /*0324*/ 	.byte	0x04, 0x2f
        /*0326*/ 	.short	(.L_149 - .L_148)
	.align		4
.L_148:
        /*0328*/ 	.word	index@(_ZN7cutlass13device_kernelIN5flash19FlashAttnFwdCombineIN4cute5tupleIJNS3_1CILi16EEENS5_ILi64EEEEEELi8ELi256ELi1ELb0ELb0EffNS_4arch4Sm90EEEEEvNT_6ParamsE)
        /*032c*/ 	.word	0x00000037


	//----- nvinfo : EIATTR_FRAME_SIZE
	.align		4
.L_149:
        /*0330*/ 	.byte	0x04, 0x11
        /*0332*/ 	.short	(.L_151 - .L_150)
	.align		4
.L_150:
        /*0334*/ 	.word	index@($__internal_132_$__cuda_sm70_shflsync_bfly_p)
        /*0338*/ 	.word	0x00000000


	//----- nvinfo : EIATTR_FRAME_SIZE
	.align		4
.L_151:
        /*033c*/ 	.byte	0x04, 0x11
        /*033e*/ 	.short	(.L_153 - .L_152)
	.align		4
.L_152:
        /*0340*/ 	.word	index@(_ZN7cutlass13device_kernelIN5flash19FlashAttnFwdCombineIN4cute5tupleIJNS3_1CILi16EEENS5_ILi64EEEEEELi8ELi256ELi1ELb0ELb0EffNS_4arch4Sm90EEEEEvNT_6ParamsE)
        /*0344*/ 	.word	0x00000000


	//----- nvinfo : EIATTR_REGCOUNT
	.align		4
.L_153:
        /*0348*/ 	.byte	0x04, 0x2f
        /*034a*/ 	.short	(.L_155 - .L_154)
	.align		4
.L_154:
        /*034c*/ 	.word	index@(_ZN7cutlass13device_kernelIN5flash19FlashAttnFwdCombineIN4cute5tupleIJNS3_1CILi8EEENS5_ILi128EEEEEELi5ELi256ELi1ELb0ELb1EffNS_4arch4Sm80EEEEEvNT_6ParamsE)
        /*0350*/ 	.word	0x0000002a


	//----- nvinfo : EIATTR_FRAME_SIZE
	.align		4
.L_155:
        /*0354*/ 	.byte	0x04, 0x11
        /*0356*/ 	.short	(.L_157 - .L_156)
	.align		4
.L_156:
        /*0358*/ 	.word	index@($__internal_131_$__cuda_sm70_shflsync_bfly_p)
        /*035c*/ 	.word	0x00000000


	//----- nvinfo : EIATTR_FRAME_SIZE
	.align		4
.L_157:
        /*0360*/ 	.byte	0x04, 0x11
        /*0362*/ 	.short	(.L_159 - .L_158)
	.align		4
.L_158:
        /*0364*/ 	.word	index@($__internal_130_$__cuda_sm20_div_u64)
        /*0368*/ 	.word	0x00000000


	//----- nvinfo : EIATTR_FRAME_SIZE
	.align		4
.L_159:
        /*036c*/ 	.byte	0x04, 0x11
        /*036e*/ 	.short	(.L_161 - .L_160)
	.align		4
.L_160:
        /*0370*/ 	.word	index@(_ZN7cutlass13device_kernelIN5flash19FlashAttnFwdCombineIN4cute5tupleIJNS3_1CILi8EEENS5_ILi128EEEEEELi5ELi256ELi1ELb0ELb1EffNS_4arch4Sm80EEEEEvNT_6ParamsE)
        /*0374*/ 	.word	0x00000000


	//----- nvinfo : EIATTR_REGCOUNT
	.align		4
.L_161:
        /*0378*/ 	.byte	0x04, 0x2f
        /*037a*/ 	.short	(.L_163 - .L_162)
	.align		4
.L_162:
        /*037c*/ 	.word	index@(_ZN7cutlass13device_kernelIN5flash19FlashAttnFwdCombineIN4cute5tupleIJNS3_1CILi8EEENS5_ILi128EEEEEELi6ELi256ELi1ELb0ELb1EffNS_4arch4Sm80EEEEEvNT_6ParamsE)
        /*0380*/ 	.word	0x0000002a


	//----- nvinfo : EIATTR_FRAME_SIZE
	.align		4
.L_163:
        /*0384*/ 	.byte	0x04, 0x11
        /*0386*/ 	.short	(.L_165 - .L_164)
	.align		4
.L_164:
        /*0388*/ 	.word	index@($__internal_129_$__cuda_sm70_shflsync_bfly_p)
        /*038c*/ 	.word	0x00000000


	//----- nvinfo : EIATTR_FRAME_SIZE
	.align		4
.L_165:
        /*0390*/ 	.byte	0x04, 0x11
        /*0392*/ 	.short	(.L_167 - .L_166)
	.align		4
.L_166:
        /*0394*/ 	.word	index@($__internal_128_$__cuda_sm20_div_u64)
        /*0398*/ 	.word	0x00000000


	//----- nvinfo : EIATTR_FRAME_SIZE
	.align		4
.L_167:
        /*039c*/ 	.byte	0x04, 0x11
        /*039e*/ 	.short	(.L_169 - .L_168)
	.align		4
.L_168:
        /*03a0*/ 	.word	index@(_ZN7cutlass13device_kernelIN5flash19FlashAttnFwdCombineIN4cute5tupleIJNS3_1CILi8EEENS5_ILi128EEEEEELi6ELi256ELi1ELb0ELb1EffNS_4arch4Sm80EEEEEvNT_6ParamsE)
        /*03a4*/ 	.word	0x00000000


	//----- nvinfo : EIATTR_REGCOUNT
	.align		4
.L_169:
        /*03a8*/ 	.byte	0x04, 0x2f
        /*03aa*/ 	.short	(.L_171 - .L_170)
	.align		4
.L_170:
        /*03ac*/ 	.word	index@(_ZN7cutlass13device_kernelIN5flash19FlashAttnFwdCombineIN4cute5tupleIJNS3_1CILi8EEENS5_ILi128EEEEEELi7ELi256ELi1ELb0ELb1EffNS_4arch4Sm80EEEEEvNT_6ParamsE)
        /*03b0*/ 	.word	0x0000002a


	//----- nvinfo : EIATTR_FRAME_SIZE
	.align		4
.L_171:
        /*03b4*/ 	.byte	0x04, 0x11
        /*03b6*/ 	.short	(.L_173 - .L_172)
	.align		4
.L_172:
        /*03b8*/ 	.word	index@($__internal_127_$__cuda_sm70_shflsync_bfly_p)
        /*03bc*/ 	.word	0x00000000


	//----- nvinfo : EIATTR_FRAME_SIZE
	.align		4
.L_173:
        /*03c0*/ 	.byte	0x04, 0x11
        /*03c2*/ 	.short	(.L_175 - .L_174)
	.align		4
.L_174:
        /*03c4*/ 	.word	index@($__internal_126_$__cuda_sm20_div_u64)
        /*03c8*/ 	.word	0x00000000


	//----- nvinfo : EIATTR_FRAME_SIZE
	.align		4
.L_175:
        /*03cc*/ 	.byte	0x04, 0x11
        /*03ce*/ 	.short	(.L_177 - .L_176)
	.align		4
.L_176:
        /*03d0*/ 	.word	index@(_ZN7cutlass13device_kernelIN5flash19FlashAttnFwdCombineIN4cute5tupleIJNS3_1CILi8EEENS5_ILi128EEEEEELi7ELi256ELi1ELb0ELb1EffNS_4arch4Sm80EEEEEvNT_6ParamsE)
        /*03d4*/ 	.word	0x00000000


	//----- nvinfo : EIATTR_REGCOUNT
	.align		4
.L_177:
        /*03d8*/ 	.byte	0x04, 0x2f
        /*03da*/ 	.short	(.L_179 - .L_178)
	.align		4
.L_178:
        /*03dc*/ 	.word	index@(_ZN7cutlass13device_kernelIN5flash19FlashAttnFwdCombineIN4cute5tupleIJNS3_1CILi8EEENS5_ILi128EEEEEELi8ELi256ELi1ELb0ELb1EffNS_4arch4Sm80EEEEEvNT_6ParamsE)
        /*03e0*/ 	.word	0x00000030


	//----- nvinfo : EIATTR_FRAME_SIZE
	.align		4
.L_179:
        /*03e4*/ 	.byte	0x04, 0x11
        /*03e6*/ 	.short	(.L_181 - .L_180)
	.align		4
.L_180:
        /*03e8*/ 	.word	index@($__internal_125_$__cuda_sm70_shflsync_bfly_p)
        /*03ec*/ 	.word	0x00000000


	//----- nvinfo : EIATTR_FRAME_SIZE
	.align		4
.L_181:
        /*03f0*/ 	.byte	0x04, 0x11
        /*03f2*/ 	.short	(.L_183 - .L_182)
	.align		4
.L_182:
        /*03f4*/ 	.word	index@($__internal_124_$__cuda_sm20_div_u64)
        /*03f8*/ 	.word	0x00000000


	//----- nvinfo : EIATTR_FRAME_SIZE
	.align		4
.L_183:
        /*03fc*/ 	.byte	0x04, 0x11
        /*03fe*/ 	.short	(.L_185 - .L_184)
	.align		4
.L_184:
        /*0400*/ 	.word	index@(_ZN7cutlass13device_kernelIN5flash19FlashAttnFwdCombineIN4cute5tupleIJNS3_1CILi8EEENS5_ILi128EEEEEELi8ELi256ELi1ELb0ELb1EffNS_4arch4Sm80EEEEEvNT_6ParamsE)
        /*0404*/ 	.word	0x00000000


	//----- nvinfo : EIATTR_REGCOUNT
	.align		4
.L_185:
        /*0408*/ 	.byte	0x04, 0x2f
        /*040a*/ 	.short	(.L_187 - .L_186)
	.align		4
.L_186:
        /*040c*/ 	.word	index@(_ZN7cutlass13device_kernelIN5flash19FlashAttnFwdCombineIN4cute5tupleIJNS3_1CILi8EEENS5_ILi128EEEEEELi5ELi256ELi1ELb0ELb0EffNS_4arch4Sm80EEEEEvNT_6ParamsE)
        /*0410*/ 	.word	0x00000030


	//----- nvinfo : EIATTR_FRAME_SIZE
	.align		4
.L_187:
        /*0414*/ 	.byte	0x04, 0x11
        /*0416*/ 	.short	(.L_189 - .L_188)
	.align		4
.L_188:
        /*0418*/ 	.word	index@($__internal_123_$__cuda_sm70_shflsync_bfly_p)
        /*041c*/ 	.word	0x00000000


	//----- nvinfo : EIATTR_FRAME_SIZE
	.align		4
.L_189:
        /*0420*/ 	.byte	0x04, 0x11
        /*0422*/ 	.short	(.L_191 - .L_190)
	.align		4
.L_190:
        /*0424*/ 	.word	index@(_ZN7cutlass13device_kernelIN5flash19FlashAttnFwdCombineIN4cute5tupleIJNS3_1CILi8EEENS5_ILi128EEEEEELi5ELi256ELi1ELb0ELb0EffNS_4arch4Sm80EEEEEvNT_6ParamsE)
        /*0428*/ 	.word	0x00000000


	//----- nvinfo : EIATTR_REGCOUNT
	.align		4
.L_191:
        /*042c*/ 	.byte	0x04, 0x2f
        /*042e*/ 	.short	(.L_193 - .L_192)
	.align		4
.L_192:
        /*0430*/ 	.word	index@(_ZN7cutlass13device_kernelIN5flash19FlashAttnFwdCombineIN4cute5tupleIJNS3_1CILi8EEENS5_ILi128EEEEEELi6ELi256ELi1ELb0ELb0EffNS_4arch4Sm80EEEEEvNT_6ParamsE)
        /*0434*/ 	.word	0x00000030


	//----- nvinfo : EIATTR_FRAME_SIZE
	.align		4
.L_193:
        /*0438*/ 	.byte	0x04, 0x11
        /*043a*/ 	.short	(.L_195 - .L_194)
	.align		4
.L_194:
        /*043c*/ 	.word	index@($__internal_122_$__cuda_sm70_shflsync_bfly_p)
        /*0440*/ 	.word	0x00000000


	//----- nvinfo : EIATTR_FRAME_SIZE
	.align		4
.L_195:
        /*0444*/ 	.byte	0x04, 0x11
        /*0446*/ 	.short	(.L_197 - .L_196)
	.align		4
.L_196:
        /*0448*/ 	.word	index@(_ZN7cutlass13device_kernelIN5flash19FlashAttnFwdCombineIN4cute5tupleIJNS3_1CILi8EEENS5_ILi128EEEEEELi6ELi256ELi1ELb0ELb0EffNS_4arch4Sm80EEEEEvNT_6ParamsE)
        /*044c*/ 	.word	0x00000000


	//----- nvinfo : EIATTR_REGCOUNT
	.align		4
.L_197:
        /*0450*/ 	.byte	0x04, 0x2f
        /*0452*/ 	.short	(.L_199 - .L_198)
	.align		4
.L_198:
        /*0454*/ 	.word	index@(_ZN7cutlass13device_kernelIN5flash19FlashAttnFwdCombineIN4cute5tupleIJNS3_1CILi8EEENS5_ILi128EEEEEELi7ELi256ELi1ELb0ELb0EffNS_4arch4Sm80EEEEEvNT_6ParamsE)
        /*0458*/ 	.word	0x00000030


	//----- nvinfo : EIATTR_FRAME_SIZE
	.align		4
.L_199:
        /*045c*/ 	.byte	0x04, 0x11
        /*045e*/ 	.short	(.L_201 - .L_200)
	.align		4
.L_200:
        /*0460*/ 	.word	index@($__internal_121_$__cuda_sm70_shflsync_bfly_p)
        /*0464*/ 	.word	0x00000000


	//----- nvinfo : EIATTR_FRAME_SIZE
	.align		4
.L_201:
        /*0468*/ 	.byte	0x04, 0x11
        /*046a*/ 	.short	(.L_203 - .L_202)
	.align		4
.L_202:
        /*046c*/ 	.word	index@(_ZN7cutlass13device_kernelIN5flash19FlashAttnFwdCombineIN4cute5tupleIJNS3_1CILi8EEENS5_ILi128EEEEEELi7ELi256ELi1ELb0ELb0EffNS_4arch4Sm80EEEEEvNT_6ParamsE)
        /*0470*/ 	.word	0x00000000


	//----- nvinfo : EIATTR_REGCOUNT
	.align		4
.L_203:
        /*0474*/ 	.byte	0x04, 0x2f
        /*0476*/ 	.short	(.L_205 - .L_204)
	.align		4
.L_204:
        /*0478*/ 	.word	index@(_ZN7cutlass13device_kernelIN5flash19FlashAttnFwdCombineIN4cute5tupleIJNS3_1CILi8EEENS5_ILi128EEEEEELi8ELi256ELi1ELb0ELb0EffNS_4arch4Sm80EEEEEvNT_6ParamsE)
        /*047c*/ 	.word	0x00000030


	//----- nvinfo : EIATTR_FRAME_SIZE
	.align		4
.L_205:
        /*0480*/ 	.byte	0x04, 0x11
        /*0482*/ 	.short	(.L_207 - .L_206)
	.align		4
.L_206:
        /*0484*/ 	.word	index@($__internal_120_$__cuda_sm70_shflsync_bfly_p)
        /*0488*/ 	.word	0x00000000


	//----- nvinfo : EIATTR_FRAME_SIZE
	.align		4
.L_207:
        /*048c*/ 	.byte	0x04, 0x11
        /*048e*/ 	.short	(.L_209 - .L_208)
	.align		4
.L_208:
        /*0490*/ 	.word	index@(_ZN7cutlass13device_kernelIN5flash19FlashAttnFwdCombineIN4cute5tupleIJNS3_1CILi8EEENS5_ILi128EEEEEELi8ELi256ELi1ELb0ELb0EffNS_4arch4Sm80EEEEEvNT_6ParamsE)
        /*0494*/ 	.word	0x00000000


	//----- nvinfo : EIATTR_REGCOUNT
	.align		4
.L_209:
        /*0498*/ 	.byte	0x04, 0x2f
        /*049a*/ 	.short	(.L_211 - .L_210)
	.align		4
.L_210:
        /*049c*/ 	.word	index@(_ZN7cutlass13device_kernelIN5flash19FlashAttnFwdCombineIN4cute5tupleIJNS3_1CILi8EEENS5_ILi128EEEEEELi5ELi256ELi1ELb0ELb1EffNS_4arch4Sm90EEEEEvNT_6ParamsE)
        /*04a0*/ 	.word	0x0000002a


	//----- nvinfo : EIATTR_FRAME_SIZE
	.align		4
.L_211:
        /*04a4*/ 	.byte	0x04, 0x11
        /*04a6*/ 	.short	(.L_213 - .L_212)
	.align		4
.L_212:
        /*04a8*/ 	.word	index@($__internal_119_$__cuda_sm70_shflsync_bfly_p)
        /*04ac*/ 	.word	0x00000000


	//----- nvinfo : EIATTR_FRAME_SIZE
	.align		4
.L_213:
        /*04b0*/ 	.byte	0x04, 0x11
        /*04b2*/ 	.short	(.L_215 - .L_214)
	.align		4
.L_214:
        /*04b4*/ 	.word	index@($__internal_118_$__cuda_sm20_div_u64)
        /*04b8*/ 	.word	0x00000000


	//----- nvinfo : EIATTR_FRAME_SIZE
	.align		4
.L_215:
        /*04bc*/ 	.byte	0x04, 0x11
        /*04be*/ 	.short	(.L_217 - .L_216)
	.align		4
.L_216:
        /*04c0*/ 	.word	index@(_ZN7cutlass13device_kernelIN5flash19FlashAttnFwdCombineIN4cute5tupleIJNS3_1CILi8EEENS5_ILi128EEEEEELi5ELi256ELi1ELb0ELb1EffNS_4arch4Sm90EEEEEvNT_6ParamsE)
        /*04c4*/ 	.word	0x00000000


	//----- nvinfo : EIATTR_REGCOUNT
	.align		4
.L_217:
        /*04c8*/ 	.byte	0x04, 0x2f
        /*04ca*/ 	.short	(.L_219 - .L_218)
	.align		4
.L_218:
        /*04cc*/ 	.word	index@(_ZN7cutlass13device_kernelIN5flash19FlashAttnFwdCombineIN4cute5tupleIJNS3_1CILi8EEENS5_ILi128EEEEEELi6ELi256ELi1ELb0ELb1EffNS_4arch4Sm90EEEEEvNT_6ParamsE)
        /*04d0*/ 	.word	0x0000002a


	//----- nvinfo : EIATTR_FRAME_SIZE
	.align		4
.L_219:
        /*04d4*/ 	.byte	0x04, 0x11
        /*04d6*/ 	.short	(.L_221 - .L_220)
	.align		4
.L_220:
        /*04d8*/ 	.word	index@($__internal_117_$__cuda_sm70_shflsync_bfly_p)
        /*04dc*/ 	.word	0x00000000


	//----- nvinfo : EIATTR_FRAME_SIZE
	.align		4
.L_221:
        /*04e0*/ 	.byte	0x04, 0x11
        /*04e2*/ 	.short	(.L_223 - .L_222)
	.align		4
.L_222:
        /*04e4*/ 	.word	index@($__internal_116_$__cuda_sm20_div_u64)
        /*04e8*/ 	.word	0x00000000


	//----- nvinfo : EIATTR_FRAME_SIZE
	.align		4
.L_223:
        /*04ec*/ 	.byte	0x04, 0x11
        /*04ee*/ 	.short	(.L_225 - .L_224)
	.align		4
.L_224:
        /*04f0*/ 	.word	index@(_ZN7cutlass13device_kernelIN5flash19FlashAttnFwdCombineIN4cute5tupleIJNS3_1CILi8EEENS5_ILi128EEEEEELi6ELi256ELi1ELb0ELb1EffNS_4arch4Sm90EEEEEvNT_6ParamsE)
        /*04f4*/ 	.word	0x00000000


	//----- nvinfo : EIATTR_REGCOUNT
	.align		4
.L_225:
        /*04f8*/ 	.byte	0x04, 0x2f
        /*04fa*/ 	.short	(.L_227 - .L_226)
	.align		4
.L_226:
        /*04fc*/ 	.word	index@(_ZN7cutlass13device_kernelIN5flash19FlashAttnFwdCombineIN4cute5tupleIJNS3_1CILi8EEENS5_ILi128EEEEEELi7ELi256ELi1ELb0ELb1EffNS_4arch4Sm90EEEEEvNT_6ParamsE)
        /*0500*/ 	.word	0x0000002a


	//----- nvinfo : EIATTR_FRAME_SIZE
	.align		4
.L_227:
        /*0504*/ 	.byte	0x04, 0x11
        /*0506*/ 	.short	(.L_229 - .L_228)
	.align		4
.L_228:
        /*0508*/ 	.word	index@($__internal_115_$__cuda_sm70_shflsync_bfly_p)
        /*050c*/ 	.word	0x00000000


	//----- nvinfo : EIATTR_FRAME_SIZE
	.align		4
.L_229:
        /*0510*/ 	.byte	0x04, 0x11
        /*0512*/ 	.short	(.L_231 - .L_230)
	.align		4
.L_230:
        /*0514*/ 	.word	index@($__internal_114_$__cuda_sm20_div_u64)
        /*0518*/ 	.word	0x00000000


	//----- nvinfo : EIATTR_FRAME_SIZE
	.align		4
.L_231:
        /*051c*/ 	.byte	0x04, 0x11
        /*051e*/ 	.short	(.L_233 - .L_232)
	.align		4
.L_232:
        /*0520*/ 	.word	index@(_ZN7cutlass13device_kernelIN5flash19FlashAttnFwdCombineIN4cute5tupleIJNS3_1CILi8EEENS5_ILi128EEEEEELi7ELi256ELi1ELb0ELb1EffNS_4arch4Sm90EEEEEvNT_6ParamsE)
        /*0524*/ 	.word	0x00000000


	//----- nvinfo : EIATTR_REGCOUNT
	.align		4
.L_233:
        /*0528*/ 	.byte	0x04, 0x2f
        /*052a*/ 	.short	(.L_235 - .L_234)
	.align		4
.L_234:
        /*052c*/ 	.word	index@(_ZN7cutlass13device_kernelIN5flash19FlashAttnFwdCombineIN4cute5tupleIJNS3_1CILi8EEENS5_ILi128EEEEEELi8ELi256ELi1ELb0ELb1EffNS_4arch4Sm90EEEEEvNT_6ParamsE)
        /*0530*/ 	.word	0x00000030


	//----- nvinfo : EIATTR_FRAME_SIZE
	.align		4
.L_235:
        /*0534*/ 	.byte	0x04, 0x11
        /*0536*/ 	.short	(.L_237 - .L_236)
	.align		4
.L_236:
        /*0538*/ 	.word	index@($__internal_113_$__cuda_sm70_shflsync_bfly_p)
        /*053c*/ 	.word	0x00000000


	//----- nvinfo : EIATTR_FRAME_SIZE
	.align		4
.L_237:
        /*0540*/ 	.byte	0x04, 0x11
        /*0542*/ 	.short	(.L_239 - .L_238)
	.align		4
.L_238:
        /*0544*/ 	.word	index@($__internal_112_$__cuda_sm20_div_u64)
        /*0548*/ 	.word	0x00000000


	//----- nvinfo : EIATTR_FRAME_SIZE
	.align		4
.L_239:
        /*054c*/ 	.byte	0x04, 0x11
        /*054e*/ 	.short	(.L_241 - .L_240)
	.align		4
.L_240:
        /*0550*/ 	.word	index@(_ZN7cutlass13device_kernelIN5flash19FlashAttnFwdCombineIN4cute5tupleIJNS3_1CILi8EEENS5_ILi128EEEEEELi8ELi256ELi1ELb0ELb1EffNS_4arch4Sm90EEEEEvNT_6ParamsE)
        /*0554*/ 	.word	0x00000000


	//----- nvinfo : EIATTR_REGCOUNT
	.align		4
.L_241:
        /*0558*/ 	.byte	0x04, 0x2f
        /*055a*/ 	.short	(.L_243 - .L_242)
	.align		4
.L_242:
        /*055c*/ 	.word	index@(_ZN7cutlass13device_kernelIN5flash19FlashAttnFwdCombineIN4cute5tupleIJNS3_1CILi8EEENS5_ILi128EEEEEELi5ELi256ELi1ELb0ELb0EffNS_4arch4Sm90EEEEEvNT_6ParamsE)
        /*0560*/ 	.word	0x00000030


	//----- nvinfo : EIATTR_FRAME_SIZE
	.align		4
.L_243:
        /*0564*/ 	.byte	0x04, 0x11
        /*0566*/ 	.short	(.L_245 - .L_244)
	.align		4
.L_244:
        /*0568*/ 	.word	index@($__internal_111_$__cuda_sm70_shflsync_bfly_p)
        /*056c*/ 	.word	0x00000000


	//----- nvinfo : EIATTR_FRAME_SIZE
	.align		4
.L_245:
        /*0570*/ 	.byte	0x04, 0x11
        /*0572*/ 	.short	(.L_247 - .L_246)
	.align		4
.L_246:
        /*0574*/ 	.word	index@(_ZN7cutlass13device_kernelIN5flash19FlashAttnFwdCombineIN4cute5tupleIJNS3_1CILi8EEENS5_ILi128EEEEEELi5ELi256ELi1ELb0ELb0EffNS_4arch4Sm90EEEEEvNT_6ParamsE)
        /*0578*/ 	.word	0x00000000


	//----- nvinfo : EIATTR_REGCOUNT
	.align		4
.L_247:
        /*057c*/ 	.byte	0x04, 0x2f
        /*057e*/ 	.short	(.L_249 - .L_248)
	.align		4
.L_248:
        /*0580*/ 	.word	index@(_ZN7cutlass13device_kernelIN5flash19FlashAttnFwdCombineIN4cute5tupleIJNS3_1CILi8EEENS5_ILi128EEEEEELi6ELi256ELi1ELb0ELb0EffNS_4arch4Sm90EEEEEvNT_6ParamsE)
        /*0584*/ 	.word	0x00000030


	//----- nvinfo : EIATTR_FRAME_SIZE
	.align		4
.L_249:
        /*0588*/ 	.byte	0x04, 0x11
        /*058a*/ 	.short	(.L_251 - .L_250)
	.align		4
.L_250:
        /*058c*/ 	.word	index@($__internal_110_$__cuda_sm70_shflsync_bfly_p)
        /*0590*/ 	.word	0x00000000


	//----- nvinfo : EIATTR_FRAME_SIZE
	.align		4
.L_251:
        /*0594*/ 	.byte	0x04, 0x11
        /*0596*/ 	.short	(.L_253 - .L_252)
	.align		4
.L_252:
        /*0598*/ 	.word	index@(_ZN7cutlass13device_kernelIN5flash19FlashAttnFwdCombineIN4cute5tupleIJNS3_1CILi8EEENS5_ILi128EEEEEELi6ELi256ELi1ELb0ELb0EffNS_4arch4Sm90EEEEEvNT_6ParamsE)
        /*059c*/ 	.word	0x00000000


	//----- nvinfo : EIATTR_REGCOUNT
	.align		4
.L_253:
        /*05a0*/ 	.byte	0x04, 0x2f
        /*05a2*/ 	.short	(.L_255 - .L_254)
	.align		4
.L_254:
        /*05a4*/ 	.word	index@(_ZN7cutlass13device_kernelIN5flash19FlashAttnFwdCombineIN4cute5tupleIJNS3_1CILi8EEENS5_ILi128EEEEEELi7ELi256ELi1ELb0ELb0EffNS_4arch4Sm90EEEEEvNT_6ParamsE)
        /*05a8*/ 	.word	0x00000030


	//----- nvinfo : EIATTR_FRAME_SIZE
	.align		4
.L_255:
        /*05ac*/ 	.byte	0x04, 0x11
        /*05ae*/ 	.short	(.L_257 - .L_256)
	.align		4
.L_256:
        /*05b0*/ 	.word	index@($__internal_109_$__cuda_sm70_shflsync_bfly_p)
        /*05b4*/ 	.word	0x00000000


	//----- nvinfo : EIATTR_FRAME_SIZE
	.align		4
.L_257:
        /*05b8*/ 	.byte	0x04, 0x11
        /*05ba*/ 	.short	(.L_259 - .L_258)
	.align		4
.L_258:
        /*05bc*/ 	.word	index@(_ZN7cutlass13device_kernelIN5flash19FlashAttnFwdCombineIN4cute5tupleIJNS3_1CILi8EEENS5_ILi128EEEEEELi7ELi256ELi1ELb0ELb0EffNS_4arch4Sm90EEEEEvNT_6ParamsE)
        /*05c0*/ 	.word	0x00000000


	//----- nvinfo : EIATTR_REGCOUNT
	.align		4
.L_259:
        /*05c4*/ 	.byte	0x04, 0x2f
        /*05c6*/ 	.short	(.L_261 - .L_260)
	.align		4
.L_260:
        /*05c8*/ 	.word	index@(_ZN7cutlass13device_kernelIN5flash19FlashAttnFwdCombineIN4cute5tupleIJNS3_1CILi8EEENS5_ILi128EEEEEELi8ELi256ELi1ELb0ELb0EffNS_4arch4Sm90EEEEEvNT_6ParamsE)
        /*05cc*/ 	.word	0x00000030


	//----- nvinfo : EIATTR_FRAME_SIZE
	.align		4
.L_261:
        /*05d0*/ 	.byte	0x04, 0x11
        /*05d2*/ 	.short	(.L_263 - .L_262)
	.align		4
.L_262:
        /*05d4*/ 	.word	index@($__internal_108_$__cuda_sm70_shflsync_bfly_p)
        /*05d8*/ 	.word	0x00000000


	//----- nvinfo : EIATTR_FRAME_SIZE
	.align		4
.L_263:
        /*05dc*/ 	.byte	0x04, 0x11
        /*05de*/ 	.short	(.L_265 - .L_264)
	.align		4
.L_264:
        /*05e0*/ 	.word	index@(_ZN7cutlass13device_kernelIN5flash19FlashAttnFwdCombineIN4cute5tupleIJNS3_1CILi8EEENS5_ILi128EEEEEELi8ELi256ELi1ELb0ELb0EffNS_4arch4Sm90EEEEEvNT_6ParamsE)
        /*05e4*/ 	.word	0x00000000


	//----- nvinfo : EIATTR_REGCOUNT
	.align		4
.L_265:
        /*05e8*/ 	.byte	0x04, 0x2f
        /*05ea*/ 	.short	(.L_267 - .L_266)
	.align		4
.L_266:
        /*05ec*/ 	.word	index@(_ZN7cutlass13device_kernelIN5flash19FlashAttnFwdCombineIN4cute5tupleIJNS3_1CILi16EEENS5_ILi64EEEEEELi4ELi256ELi1ELb0ELb1ENS_6half_tEfNS_4arch4Sm80EEEEEvNT_6ParamsE)
        /*05f0*/ 	.word	0x0000002a


	//----- nvinfo : EIATTR_FRAME_SIZE
	.align		4
.L_267:
        /*05f4*/ 	.byte	0x04, 0x11
        /*05f6*/ 	.short	(.L_269 - .L_268)
	.align		4
.L_268:
        /*05f8*/ 	.word	index@($__internal_107_$__cuda_sm70_shflsync_bfly_p)
        /*05fc*/ 	.word	0x00000000


	//----- nvinfo : EIATTR_FRAME_SIZE
	.align		4
.L_269:
        /*0600*/ 	.byte	0x04, 0x11
        /*0602*/ 	.short	(.L_271 - .L_270)
	.align		4
.L_270:
        /*0604*/ 	.word	index@($__internal_106_$__cuda_sm20_div_u64)
        /*0608*/ 	.word	0x00000000


	//----- nvinfo : EIATTR_FRAME_SIZE
	.align		4
.L_271:
        /*060c*/ 	.byte	0x04, 0x11
        /*060e*/ 	.short	(.L_273 - .L_272)
	.align		4
.L_272:
        /*0610*/ 	.word	index@(_ZN7cutlass13device_kernelIN5flash19FlashAttnFwdCombineIN4cute5tupleIJNS3_1CILi16EEENS5_ILi64EEEEEELi4ELi256ELi1ELb0ELb1ENS_6half_tEfNS_4arch4Sm80EEEEEvNT_6ParamsE)
        /*0614*/ 	.word	0x00000000


	//----- nvinfo : EIATTR_REGCOUNT
	.align		4
.L_273:
        /*0618*/ 	.byte	0x04, 0x2f
        /*061a*/ 	.short	(.L_275 - .L_274)
	.align		4
.L_274:
        /*061c*/ 	.word	index@(_ZN7cutlass13device_kernelIN5flash19FlashAttnFwdCombineIN4cute5tupleIJNS3_1CILi16EEENS5_ILi64EEEEEELi5ELi256ELi1ELb0ELb1ENS_6half_tEfNS_4arch4Sm80EEEEEvNT_6ParamsE)
        /*0620*/ 	.word	0x0000002a


	//----- nvinfo : EIATTR_FRAME_SIZE
	.align		4
.L_275:
        /*0624*/ 	.byte	0x04, 0x11
        /*0626*/ 	.short	(.L_277 - .L_276)
	.align		4
.L_276:
        /*0628*/ 	.word	index@($__internal_105_$__cuda_sm70_shflsync_bfly_p)
        /*062c*/ 	.word	0x00000000


	//----- nvinfo : EIATTR_FRAME_SIZE
	.align		4
.L_277:
        /*0630*/ 	.byte	0x04, 0x11
        /*0632*/ 	.short	(.L_279 - .L_278)
	.align		4
.L_278:
        /*0634*/ 	.word	index@($__internal_104_$__cuda_sm20_div_u64)
        /*0638*/ 	.word	0x00000000


	//----- nvinfo : EIATTR_FRAME_SIZE
	.align		4
.L_279:
        /*063c*/ 	.byte	0x04, 0x11
        /*063e*/ 	.short	(.L_281 - .L_280)
	.align		4
.L_280:
        /*0640*/ 	.word	index@(_ZN7cutlass13device_kernelIN5flash19FlashAttnFwdCombineIN4cute5tupleIJNS3_1CILi16EEENS5_ILi64EEEEEELi5ELi256ELi1ELb0ELb1ENS_6half_tEfNS_4arch4Sm80EEEEEvNT_6ParamsE)
        /*0644*/ 	.word	0x00000000


	//----- nvinfo : EIATTR_REGCOUNT
	.align		4
.L_281:
        /*0648*/ 	.byte	0x04, 0x2f
        /*064a*/ 	.short	(.L_283 - .L_282)
	.align		4
.L_282:
        /*064c*/ 	.word	index@(_ZN7cutlass13device_kernelIN5flash19FlashAttnFwdCombineIN4cute5tupleIJNS3_1CILi16EEENS5_ILi64EEEEEELi6ELi256ELi1ELb0ELb1ENS_6half_tEfNS_4arch4Sm80EEEEEvNT_6ParamsE)
        /*0650*/ 	.word	0x0000002a


	//----- nvinfo : EIATTR_FRAME_SIZE
	.align		4
.L_283:
        /*0654*/ 	.byte	0x04, 0x11
        /*0656*/ 	.short	(.L_285 - .L_284)
	.align		4
.L_284:
        /*0658*/ 	.word	index@($__internal_103_$__cuda_sm70_shflsync_bfly_p)
        /*065c*/ 	.word	0x00000000


	//----- nvinfo : EIATTR_FRAME_SIZE
	.align		4
.L_285:
        /*0660*/ 	.byte	0x04, 0x11
        /*0662*/ 	.short	(.L_287 - .L_286)
	.align		4
.L_286:
        /*0664*/ 	.word	index@($__internal_102_$__cuda_sm20_div_u64)
        /*0668*/ 	.word	0x00000000


	//----- nvinfo : EIATTR_FRAME_SIZE
	.align		4
.L_287:
        /*066c*/ 	.byte	0x04, 0x11
        /*066e*/ 	.short	(.L_289 - .L_288)
	.align		4
.L_288:
        /*0670*/ 	.word	index@(_ZN7cutlass13device_kernelIN5flash19FlashAttnFwdCombineIN4cute5tupleIJNS3_1CILi16EEENS5_ILi64EEEEEELi6ELi256ELi1ELb0ELb1ENS_6half_tEfNS_4arch4Sm80EEEEEvNT_6ParamsE)
        /*0674*/ 	.word	0x00000000


	//----- nvinfo : EIATTR_REGCOUNT
	.align		4
.L_289:
        /*0678*/ 	.byte	0x04, 0x2f
        /*067a*/ 	.short	(.L_291 - .L_290)
	.align		4
.L_290:
        /*067c*/ 	.word	index@(_ZN7cutlass13device_kernelIN5flash19FlashAttnFwdCombineIN4cute5tupleIJNS3_1CILi16EEENS5_ILi64EEEEEELi7ELi256ELi1ELb0ELb1ENS_6half_tEfNS_4arch4Sm80EEEEEvNT_6ParamsE)
        /*0680*/ 	.word	0x00000030


	//----- nvinfo : EIATTR_FRAME_SIZE
	.align		4
.L_291:
        /*0684*/ 	.byte	0x04, 0x11
        /*0686*/ 	.short	(.L_293 - .L_292)
	.align		4
.L_292:
        /*0688*/ 	.word	index@($__internal_101_$__cuda_sm70_shflsync_bfly_p)
        /*068c*/ 	.word	0x00000000


	//----- nvinfo : EIATTR_FRAME_SIZE
	.align		4
.L_293:
        /*0690*/ 	.byte	0x04, 0x11
        /*0692*/ 	.short	(.L_295 - .L_294)
	.align		4
.L_294:
        /*0694*/ 	.word	index@($__internal_100_$__cuda_sm20_div_u64)
        /*0698*/ 	.word	0x00000000


	//----- nvinfo : EIATTR_FRAME_SIZE
	.align		4
.L_295:
        /*069c*/ 	.byte	0x04, 0x11
        /*069e*/ 	.short	(.L_297 - .L_296)
	.align		4
.L_296:
        /*06a0*/ 	.word	index@(_ZN7cutlass13device_kernelIN5flash19FlashAttnFwdCombineIN4cute5tupleIJNS3_1CILi16EEENS5_ILi64EEEEEELi7ELi256ELi1ELb0ELb1ENS_6half_tEfNS_4arch4Sm80EEEEEvNT_6ParamsE)
        /*06a4*/ 	.word	0x00000000


	//----- nvinfo : EIATTR_REGCOUNT
	.align		4
.L_297:
        /*06a8*/ 	.byte	0x04, 0x2f
        /*06aa*/ 	.short	(.L_299 - .L_298)
	.align		4
.L_298:
        /*06ac*/ 	.word	index@(_ZN7cutlass13device_kernelIN5flash19FlashAttnFwdCombineIN4cute5tupleIJNS3_1CILi16EEENS5_ILi64EEEEEELi8ELi256ELi1ELb0ELb1ENS_6half_tEfNS_4arch4Sm80EEEEEvNT_6ParamsE)
        /*06b0*/ 	.word	0x00000037


	//----- nvinfo : EIATTR_FRAME_SIZE
	.align		4
.L_299:
        /*06b4*/ 	.byte	0x04, 0x11
        /*06b6*/ 	.short	(.L_301 - .L_300)
	.align		4
.L_300:
        /*06b8*/ 	.word	index@($__internal_99_$__cuda_sm70_shflsync_bfly_p)
        /*06bc*/ 	.word	0x00000000


	//----- nvinfo : EIATTR_FRAME_SIZE
	.align		4
.L_301:
        /*06c0*/ 	.byte	0x04, 0x11
        /*06c2*/ 	.short	(.L_303 - .L_302)
	.align		4
.L_302:
        /*06c4*/ 	.word	index@($__internal_98_$__cuda_sm20_div_u64)
        /*06c8*/ 	.word	0x00000000


	//----- nvinfo : EIATTR_FRAME_SIZE
	.align		4
.L_303:
        /*06cc*/ 	.byte	0x04, 0x11
        /*06ce*/ 	.short	(.L_305 - .L_304)
	.align		4
.L_304:
        /*06d0*/ 	.word	index@(_ZN7cutlass13device_kernelIN5flash19FlashAttnFwdCombineIN4cute5tupleIJNS3_1CILi16EEENS5_ILi64EEEEEELi8ELi256ELi1ELb0ELb1ENS_6half_tEfNS_4arch4Sm80EEEEEvNT_6ParamsE)
        /*06d4*/ 	.word	0x00000000


	//----- nvinfo : EIATTR_REGCOUNT
	.align		4
.L_305:
        /*06d8*/ 	.byte	0x04, 0x2f
        /*06da*/ 	.short	(.L_307 - .L_306)
	.align		4
.L_306:
        /*06dc*/ 	.word	index@(_ZN7cutlass13device_kernelIN5flash19FlashAttnFwdCombineIN4cute5tupleIJNS3_1CILi16EEENS5_ILi64EEEEEELi4ELi256ELi1ELb0ELb0ENS_6half_tEfNS_4arch4Sm80EEEEEvNT_6ParamsE)
        /*06e0*/ 	.word	0x00000030


	//----- nvinfo : EIATTR_FRAME_SIZE
	.align		4
.L_307:
        /*06e4*/ 	.byte	0x04, 0x11
        /*06e6*/ 	.short	(.L_309 - .L_308)
	.align		4
.L_308:
        /*06e8*/ 	.word	index@($__internal_97_$__cuda_sm70_shflsync_bfly_p)
        /*06ec*/ 	.word	0x00000000


	//----- nvinfo : EIATTR_FRAME_SIZE
	.align		4
.L_309:
        /*06f0*/ 	.byte	0x04, 0x11
        /*06f2*/ 	.short	(.L_311 - .L_310)
	.align		4
.L_310:
        /*06f4*/ 	.word	index@(_ZN7cutlass13device_kernelIN5flash19FlashAttnFwdCombineIN4cute5tupleIJNS3_1CILi16EEENS5_ILi64EEEEEELi4ELi256ELi1ELb0ELb0ENS_6half_tEfNS_4arch4Sm80EEEEEvNT_6ParamsE)
        /*06f8*/ 	.word	0x00000000


	//----- nvinfo : EIATTR_REGCOUNT
	.align		4
.L_311:
        /*06fc*/ 	.byte	0x04, 0x2f
        /*06fe*/ 	.short	(.L_313 - .L_312)
	.align		4
.L_312:
        /*0700*/ 	.word	index@(_ZN7cutlass13device_kernelIN5flash19FlashAttnFwdCombineIN4cute5tupleIJNS3_1CILi16EEENS5_ILi64EEEEEELi5ELi256ELi1ELb0ELb0ENS_6half_tEfNS_4arch4Sm80EEEEEvNT_6ParamsE)
        /*0704*/ 	.word	0x00000030


	//----- nvinfo : EIATTR_FRAME_SIZE
	.align		4
.L_313:
        /*0708*/ 	.byte	0x04, 0x11
        /*070a*/ 	.short	(.L_315 - .L_314)
	.align		4
.L_314:
        /*070c*/ 	.word	index@($__internal_96_$__cuda_sm70_shflsync_bfly_p)
        /*0710*/ 	.word	0x00000000


	//----- nvinfo : EIATTR_FRAME_SIZE
	.align		4
.L_315:
        /*0714*/ 	.byte	0x04, 0x11
        /*0716*/ 	.short	(.L_317 - .L_316)
	.align		4
.L_316:
        /*0718*/ 	.word	index@(_ZN7cutlass13device_kernelIN5flash19FlashAttnFwdCombineIN4cute5tupleIJNS3_1CILi16EEENS5_ILi64EEEEEELi5ELi256ELi1ELb0ELb0ENS_6half_tEfNS_4arch4Sm80EEEEEvNT_6ParamsE)
        /*071c*/ 	.word	0x00000000


	//----- nvinfo : EIATTR_REGCOUNT
	.align		4
.L_317:
        /*0720*/ 	.byte	0x04, 0x2f
        /*0722*/ 	.short	(.L_319 - .L_318)
	.align		4
.L_318:
        /*0724*/ 	.word	index@(_ZN7cutlass13device_kernelIN5flash19FlashAttnFwdCombineIN4cute5tupleIJNS3_1CILi16EEENS5_ILi64EEEEEELi6ELi256ELi1ELb0ELb0ENS_6half_tEfNS_4arch4Sm80EEEEEvNT_6ParamsE)
        /*0728*/ 	.word	0x00000030


	//----- nvinfo : EIATTR_FRAME_SIZE
	.align		4
.L_319:
        /*072c*/ 	.byte	0x04, 0x11
        /*072e*/ 	.short	(.L_321 - .L_320)
	.align		4
.L_320:
        /*0730*/ 	.word	index@($__internal_95_$__cuda_sm70_shflsync_bfly_p)
        /*0734*/ 	.word	0x00000000


	//----- nvinfo : EIATTR_FRAME_SIZE
	.align		4
.L_321:
        /*0738*/ 	.byte	0x04, 0x11
        /*073a*/ 	.short	(.L_323 - .L_322)
	.align		4
.L_322:
        /*073c*/ 	.word	index@(_ZN7cutlass13device_kernelIN5flash19FlashAttnFwdCombineIN4cute5tupleIJNS3_1CILi16EEENS5_ILi64EEEEEELi6ELi256ELi1ELb0ELb0ENS_6half_tEfNS_4arch4Sm80EEEEEvNT_6ParamsE)
        /*0740*/ 	.word	0x00000000


	//----- nvinfo : EIATTR_REGCOUNT
	.align		4
.L_323:
        /*0744*/ 	.byte	0x04, 0x2f
        /*0746*/ 	.short	(.L_325 - .L_324)
	.align		4
.L_324:
        /*0748*/ 	.word	index@(_ZN7cutlass13device_kernelIN5flash19FlashAttnFwdCombineIN4cute5tupleIJNS3_1CILi16EEENS5_ILi64EEEEEELi7ELi256ELi1ELb0ELb0ENS_6half_tEfNS_4arch4Sm80EEEEEvNT_6ParamsE)
        /*074c*/ 	.word	0x00000030


	//----- nvinfo : EIATTR_FRAME_SIZE
	.align		4
.L_325:
        /*0750*/ 	.byte	0x04, 0x11
        /*0752*/ 	.short	(.L_327 - .L_326)
	.align		4
.L_326:
        /*0754*/ 	.word	index@($__internal_94_$__cuda_sm70_shflsync_bfly_p)
        /*0758*/ 	.word	0x00000000


	//----- nvinfo : EIATTR_FRAME_SIZE
	.align		4
.L_327:
        /*075c*/ 	.byte	0x04, 0x11
        /*075e*/ 	.short	(.L_329 - .L_328)
	.align		4
.L_328:
        /*0760*/ 	.word	index@(_ZN7cutlass13device_kernelIN5flash19FlashAttnFwdCombineIN4cute5tupleIJNS3_1CILi16EEENS5_ILi64EEEEEELi7ELi256ELi1ELb0ELb0ENS_6half_tEfNS_4arch4Sm80EEEEEvNT_6ParamsE)
        /*0764*/ 	.word	0x00000000


	//----- nvinfo : EIATTR_REGCOUNT
	.align		4
.L_329:
        /*0768*/ 	.byte	0x04, 0x2f
        /*076a*/ 	.short	(.L_331 - .L_330)
	.align		4
.L_330:
        /*076c*/ 	.word	index@(_ZN7cutlass13device_kernelIN5flash19FlashAttnFwdCombineIN4cute5tupleIJNS3_1CILi16EEENS5_ILi64EEEEEELi8ELi256ELi1ELb0ELb0ENS_6half_tEfNS_4arch4Sm80EEEEEvNT_6ParamsE)
        /*0770*/ 	.word	0x00000037


	//----- nvinfo : EIATTR_FRAME_SIZE
	.align		4
.L_331:
        /*0774*/ 	.byte	0x04, 0x11
        /*0776*/ 	.short	(.L_333 - .L_332)
	.align		4
.L_332:
        /*0778*/ 	.word	index@($__internal_93_$__cuda_sm70_shflsync_bfly_p)
        /*077c*/ 	.word	0x00000000


	//----- nvinfo : EIATTR_FRAME_SIZE
	.align		4
.L_333:
        /*0780*/ 	.byte	0x04, 0x11
        /*0782*/ 	.short	(.L_335 - .L_334)
	.align		4
.L_334:
        /*0784*/ 	.word	index@(_ZN7cutlass13device_kernelIN5flash19FlashAttnFwdCombineIN4cute5tupleIJNS3_1CILi16EEENS5_ILi64EEEEEELi8ELi256ELi1ELb0ELb0ENS_6half_tEfNS_4arch4Sm80EEEEEvNT_6ParamsE)
        /*0788*/ 	.word	0x00000000


	//----- nvinfo : EIATTR_REGCOUNT
	.align		4
.L_335:
        /*078c*/ 	.byte	0x04, 0x2f
        /*078e*/ 	.short	(.L_337 - .L_336)
	.align		4
.L_336:
        /*0790*/ 	.word	index@(_ZN7cutlass13device_kernelIN5flash19FlashAttnFwdCombineIN4cute5tupleIJNS3_1CILi16EEENS5_ILi64EEEEEELi4ELi256ELi1ELb0ELb1ENS_6half_tEfNS_4arch4Sm90EEEEEvNT_6ParamsE)
        /*0794*/ 	.word	0x0000002a


	//----- nvinfo : EIATTR_FRAME_SIZE
	.align		4
.L_337:
        /*0798*/ 	.byte	0x04, 0x11
        /*079a*/ 	.short	(.L_339 - .L_338)
	.align		4
.L_338:
        /*079c*/ 	.word	index@($__internal_92_$__cuda_sm70_shflsync_bfly_p)
        /*07a0*/ 	.word	0x00000000


	//----- nvinfo : EIATTR_FRAME_SIZE
	.align		4
.L_339:
        /*07a4*/ 	.byte	0x04, 0x11
        /*07a6*/ 	.short	(.L_341 - .L_340)
	.align		4
.L_340:
        /*07a8*/ 	.word	index@($__internal_91_$__cuda_sm20_div_u64)
        /*07ac*/ 	.word	0x00000000


	//----- nvinfo : EIATTR_FRAME_SIZE
	.align		4
.L_341:
        /*07b0*/ 	.byte	0x04, 0x11
        /*07b2*/ 	.short	(.L_343 - .L_342)
	.align		4
.L_342:
        /*07b4*/ 	.word	index@(_ZN7cutlass13device_kernelIN5flash19FlashAttnFwdCombineIN4cute5tupleIJNS3_1CILi16EEENS5_ILi64EEEEEELi4ELi256ELi1ELb0ELb1ENS_6half_tEfNS_4arch4Sm90EEEEEvNT_6ParamsE)
        /*07b8*/ 	.word	0x00000000


	//----- nvinfo : EIATTR_REGCOUNT
	.align		4
.L_343:
        /*07bc*/ 	.byte	0x04, 0x2f
        /*07be*/ 	.short	(.L_345 - .L_344)
	.align		4
.L_344:
        /*07c0*/ 	.word	index@(_ZN7cutlass13device_kernelIN5flash19FlashAttnFwdCombineIN4cute5tupleIJNS3_1CILi16EEENS5_ILi64EEEEEELi5ELi256ELi1ELb0ELb1ENS_6half_tEfNS_4arch4Sm90EEEEEvNT_6ParamsE)
        /*07c4*/ 	.word	0x0000002a


	//----- nvinfo : EIATTR_FRAME_SIZE
	.align		4
.L_345:
        /*07c8*/ 	.byte	0x04, 0x11
        /*07ca*/ 	.short	(.L_347 - .L_346)
	.align		4
.L_346:
        /*07cc*/ 	.word	index@($__internal_90_$__cuda_sm70_shflsync_bfly_p)
        /*07d0*/ 	.word	0x00000000


	//----- nvinfo : EIATTR_FRAME_SIZE
	.align		4
.L_347:
        /*07d4*/ 	.byte	0x04, 0x11
        /*07d6*/ 	.short	(.L_349 - .L_348)
	.align		4
.L_348:
        /*07d8*/ 	.word	index@($__internal_89_$__cuda_sm20_div_u64)
        /*07dc*/ 	.word	0x00000000


	//----- nvinfo : EIATTR_FRAME_SIZE
	.align		4
.L_349:
        /*07e0*/ 	.byte	0x04, 0x11
        /*07e2*/ 	.short	(.L_351 - .L_350)
	.align		4
.L_350:
        /*07e4*/ 	.word	index@(_ZN7cutlass13device_kernelIN5flash19FlashAttnFwdCombineIN4cute5tupleIJNS3_1CILi16EEENS5_ILi64EEEEEELi5ELi256ELi1ELb0ELb1ENS_6half_tEfNS_4arch4Sm90EEEEEvNT_6ParamsE)
        /*07e8*/ 	.word	0x00000000


	//----- nvinfo : EIATTR_REGCOUNT
	.align		4
.L_351:
        /*07ec*/ 	.byte	0x04, 0x2f
        /*07ee*/ 	.short	(.L_353 - .L_352)
	.align		4
.L_352:
        /*07f0*/ 	.word	index@(_ZN7cutlass13device_kernelIN5flash19FlashAttnFwdCombineIN4cute5tupleIJNS3_1CILi16EEENS5_ILi64EEEEEELi6ELi256ELi1ELb0ELb1ENS_6half_tEfNS_4arch4Sm90EEEEEvNT_6ParamsE)
        /*07f4*/ 	.word	0x0000002a


	//----- nvinfo : EIATTR_FRAME_SIZE
	.align		4
.L_353:
        /*07f8*/ 	.byte	0x04, 0x11
        /*07fa*/ 	.short	(.L_355 - .L_354)
	.align		4
.L_354:
        /*07fc*/ 	.word	index@($__internal_88_$__cuda_sm70_shflsync_bfly_p)
        /*0800*/ 	.word	0x00000000


	//----- nvinfo : EIATTR_FRAME_SIZE
	.align		4
.L_355:
        /*0804*/ 	.byte	0x04, 0x11
        /*0806*/ 	.short	(.L_357 - .L_356)
	.align		4
.L_356:
        /*0808*/ 	.word	index@($__internal_87_$__cuda_sm20_div_u64)
        /*080c*/ 	.word	0x00000000


	//----- nvinfo : EIATTR_FRAME_SIZE
	.align		4
.L_357:
        /*0810*/ 	.byte	0x04, 0x11
        /*0812*/ 	.short	(.L_359 - .L_358)
	.align		4
.L_358:
        /*0814*/ 	.word	index@(_ZN7cutlass13device_kernelIN5flash19FlashAttnFwdCombineIN4cute5tupleIJNS3_1CILi16EEENS5_ILi64EEEEEELi6ELi256ELi1ELb0ELb1ENS_6half_tEfNS_4arch4Sm90EEEEEvNT_6ParamsE)
        /*0818*/ 	.word	0x00000000


	//----- nvinfo : EIATTR_REGCOUNT
	.align		4
.L_359:
        /*081c*/ 	.byte	0x04, 0x2f
        /*081e*/ 	.short	(.L_361 - .L_360)
	.align		4
.L_360:
        /*0820*/ 	.word	index@(_ZN7cutlass13device_kernelIN5flash19FlashAttnFwdCombineIN4cute5tupleIJNS3_1CILi16EEENS5_ILi64EEEEEELi7ELi256ELi1ELb0ELb1ENS_6half_tEfNS_4arch4Sm90EEEEEvNT_6ParamsE)
        /*0824*/ 	.word	0x00000030


	//----- nvinfo : EIATTR_FRAME_SIZE
	.align		4
.L_361:
        /*0828*/ 	.byte	0x04, 0x11
        /*082a*/ 	.short	(.L_363 - .L_362)
	.align		4
.L_362:
        /*082c*/ 	.word	index@($__internal_86_$__cuda_sm70_shflsync_bfly_p)
        /*0830*/ 	.word	0x00000000


	//----- nvinfo : EIATTR_FRAME_SIZE
	.align		4
.L_363:
        /*0834*/ 	.byte	0x04, 0x11
        /*0836*/ 	.short	(.L_365 - .L_364)
	.align		4
.L_364:
        /*0838*/ 	.word	index@($__internal_85_$__cuda_sm20_div_u64)
        /*083c*/ 	.word	0x00000000


	//----- nvinfo : EIATTR_FRAME_SIZE
	.align		4
.L_365:
        /*0840*/ 	.byte	0x04, 0x11
        /*0842*/ 	.short	(.L_367 - .L_366)
	.align		4
.L_366:
        /*0844*/ 	.word	index@(_ZN7cutlass13device_kernelIN5flash19FlashAttnFwdCombineIN4cute5tupleIJNS3_1CILi16EEENS5_ILi64EEEEEELi7ELi256ELi1ELb0ELb1ENS_6half_tEfNS_4arch4Sm90EEEEEvNT_6ParamsE)
        /*0848*/ 	.word	0x00000000


	//----- nvinfo : EIATTR_REGCOUNT
	.align		4
.L_367:
        /*084c*/ 	.byte	0x04, 0x2f
        /*084e*/ 	.short	(.L_369 - .L_368)
	.align		4
.L_368:
        /*0850*/ 	.word	index@(_ZN7cutlass13device_kernelIN5flash19FlashAttnFwdCombineIN4cute5tupleIJNS3_1CILi16EEENS5_ILi64EEEEEELi8ELi256ELi1ELb0ELb1ENS_6half_tEfNS_4arch4Sm90EEEEEvNT_6ParamsE)
        /*0854*/ 	.word	0x00000037


	//----- nvinfo : EIATTR_FRAME_SIZE
	.align		4
.L_369:
        /*0858*/ 	.byte	0x04, 0x11
        /*085a*/ 	.short	(.L_371 - .L_370)
	.align		4
.L_370:
        /*085c*/ 	.word	index@($__internal_84_$__cuda_sm70_shflsync_bfly_p)
        /*0860*/ 	.word	0x00000000


	//----- nvinfo : EIATTR_FRAME_SIZE
	.align		4
.L_371:
        /*0864*/ 	.byte	0x04, 0x11
        /*0866*/ 	.short	(.L_373 - .L_372)
	.align		4
.L_372:
        /*0868*/ 	.word	index@($__internal_83_$__cuda_sm20_div_u64)
        /*086c*/ 	.word	0x00000000


	//----- nvinfo : EIATTR_FRAME_SIZE
	.align		4
.L_373:
        /*0870*/ 	.byte	0x04, 0x11
        /*0872*/ 	.short	(.L_375 - .L_374)
	.align		4
.L_374:
        /*0874*/ 	.word	index@(_ZN7cutlass13device_kernelIN5flash19FlashAttnFwdCombineIN4cute5tupleIJNS3_1CILi16EEENS5_ILi64EEEEEELi8ELi256ELi1ELb0ELb1ENS_6half_tEfNS_4arch4Sm90EEEEEvNT_6ParamsE)
        /*0878*/ 	.word	0x00000000


	//----- nvinfo : EIATTR_REGCOUNT
	.align		4
.L_375:
        /*087c*/ 	.byte	0x04, 0x2f
        /*087e*/ 	.short	(.L_377 - .L_376)
	.align		4
.L_376:
        /*0880*/ 	.word	index@(_ZN7cutlass13device_kernelIN5flash19FlashAttnFwdCombineIN4cute5tupleIJNS3_1CILi16EEENS5_ILi64EEEEEELi4ELi256ELi1ELb0ELb0ENS_6half_tEfNS_4arch4Sm90EEEEEvNT_6ParamsE)
        /*0884*/ 	.word	0x00000030


	//----- nvinfo : EIATTR_FRAME_SIZE
	.align		4
.L_377:
        /*0888*/ 	.byte	0x04, 0x11
        /*088a*/ 	.short	(.L_379 - .L_378)
	.align		4
.L_378:
        /*088c*/ 	.word	index@($__internal_82_$__cuda_sm70_shflsync_bfly_p)
        /*0890*/ 	.word	0x00000000


	//----- nvinfo : EIATTR_FRAME_SIZE
	.align		4
.L_379:
        /*0894*/ 	.byte	0x04, 0x11
        /*0896*/ 	.short	(.L_381 - .L_380)
	.align		4
.L_380:
        /*0898*/ 	.word	index@(_ZN7cutlass13device_kernelIN5flash19FlashAttnFwdCombineIN4cute5tupleIJNS3_1CILi16EEENS5_ILi64EEEEEELi4ELi256ELi1ELb0ELb0ENS_6half_tEfNS_4arch4Sm90EEEEEvNT_6ParamsE)
        /*089c*/ 	.word	0x00000000


	//----- nvinfo : EIATTR_REGCOUNT
	.align		4
.L_381:
        /*08a0*/ 	.byte	0x04, 0x2f
        /*08a2*/ 	.short	(.L_383 - .L_382)
	.align		4
.L_382:
        /*08a4*/ 	.word	index@(_ZN7cutlass13device_kernelIN5flash19FlashAttnFwdCombineIN4cute5tupleIJNS3_1CILi16EEENS5_ILi64EEEEEELi5ELi256ELi1ELb0ELb0ENS_6half_tEfNS_4arch4Sm90EEEEEvNT_6ParamsE)
        /*08a8*/ 	.word	0x00000030


	//----- nvinfo : EIATTR_FRAME_SIZE
	.align		4
.L_383:
        /*08ac*/ 	.byte	0x04, 0x11
        /*08ae*/ 	.short	(.L_385 - .L_384)
	.align		4
.L_384:
        /*08b0*/ 	.word	index@($__internal_81_$__cuda_sm70_shflsync_bfly_p)
        /*08b4*/ 	.word	0x00000000


	//----- nvinfo : EIATTR_FRAME_SIZE
	.align		4
.L_385:
        /*08b8*/ 	.byte	0x04, 0x11
        /*08ba*/ 	.short	(.L_387 - .L_386)
	.align		4
.L_386:
        /*08bc*/ 	.word	index@(_ZN7cutlass13device_kernelIN5flash19FlashAttnFwdCombineIN4cute5tupleIJNS3_1CILi16EEENS5_ILi64EEEEEELi5ELi256ELi1ELb0ELb0ENS_6half_tEfNS_4arch4Sm90EEEEEvNT_6ParamsE)
        /*08c0*/ 	.word	0x00000000


	//----- nvinfo : EIATTR_REGCOUNT
	.align		4
.L_387:
        /*08c4*/ 	.byte	0x04, 0x2f
        /*08c6*/ 	.short	(.L_389 - .L_388)
	.align		4
.L_388:
        /*08c8*/ 	.word	index@(_ZN7cutlass13device_kernelIN5flash19FlashAttnFwdCombineIN4cute5tupleIJNS3_1CILi16EEENS5_ILi64EEEEEELi6ELi256ELi1ELb0ELb0ENS_6half_tEfNS_4arch4Sm90EEEEEvNT_6ParamsE)
        /*08cc*/ 	.word	0x00000030


	//----- nvinfo : EIATTR_FRAME_SIZE
	.align		4
.L_389:
        /*08d0*/ 	.byte	0x04, 0x11
        /*08d2*/ 	.short	(.L_391 - .L_390)
	.align		4
.L_390:
        /*08d4*/ 	.word	index@($__internal_80_$__cuda_sm70_shflsync_bfly_p)
        /*08d8*/ 	.word	0x00000000


	//----- nvinfo : EIATTR_FRAME_SIZE
	.align		4
.L_391:
        /*08dc*/ 	.byte	0x04, 0x11
        /*08de*/ 	.short	(.L_393 - .L_392)
	.align		4
.L_392:
        /*08e0*/ 	.word	index@(_ZN7cutlass13device_kernelIN5flash19FlashAttnFwdCombineIN4cute5tupleIJNS3_1CILi16EEENS5_ILi64EEEEEELi6ELi256ELi1ELb0ELb0ENS_6half_tEfNS_4arch4Sm90EEEEEvNT_6ParamsE)
        /*08e4*/ 	.word	0x00000000


	//----- nvinfo : EIATTR_REGCOUNT
	.align		4
.L_393:
        /*08e8*/ 	.byte	0x04, 0x2f
        /*08ea*/ 	.short	(.L_395 - .L_394)
	.align		4
.L_394:
        /*08ec*/ 	.word	index@(_ZN7cutlass13device_kernelIN5flash19FlashAttnFwdCombineIN4cute5tupleIJNS3_1CILi16EEENS5_ILi64EEEEEELi7ELi256ELi1ELb0ELb0ENS_6half_tEfNS_4arch4Sm90EEEEEvNT_6ParamsE)
        /*08f0*/ 	.word	0x00000030


	//----- nvinfo : EIATTR_FRAME_SIZE
	.align		4
.L_395:
        /*08f4*/ 	.byte	0x04, 0x11
        /*08f6*/ 	.short	(.L_397 - .L_396)
	.align		4
.L_396:
        /*08f8*/ 	.word	index@($__internal_79_$__cuda_sm70_shflsync_bfly_p)
        /*08fc*/ 	.word	0x00000000


	//----- nvinfo : EIATTR_FRAME_SIZE
	.align		4
.L_397:
        /*0900*/ 	.byte	0x04, 0x11
        /*0902*/ 	.short	(.L_399 - .L_398)
	.align		4
.L_398:
        /*0904*/ 	.word	index@(_ZN7cutlass13device_kernelIN5flash19FlashAttnFwdCombineIN4cute5tupleIJNS3_1CILi16EEENS5_ILi64EEEEEELi7ELi256ELi1ELb0ELb0ENS_6half_tEfNS_4arch4Sm90EEEEEvNT_6ParamsE)
        /*0908*/ 	.word	0x00000000


	//----- nvinfo : EIATTR_REGCOUNT
	.align		4
.L_399:
        /*090c*/ 	.byte	0x04, 0x2f
        /*090e*/ 	.short	(.L_401 - .L_400)
	.align		4
.L_400:
        /*0910*/ 	.word	index@(_ZN7cutlass13device_kernelIN5flash19FlashAttnFwdCombineIN4cute5tupleIJNS3_1CILi16EEENS5_ILi64EEEEEELi8ELi256ELi1ELb0ELb0ENS_6half_tEfNS_4arch4Sm90EEEEEvNT_6ParamsE)
        /*0914*/ 	.word	0x00000037


	//----- nvinfo : EIATTR_FRAME_SIZE
	.align		4
.L_401:
        /*0918*/ 	.byte	0x04, 0x11
        /*091a*/ 	.short	(.L_403 - .L_402)
	.align		4
.L_402:
        /*091c*/ 	.word	index@($__internal_78_$__cuda_sm70_shflsync_bfly_p)
        /*0920*/ 	.word	0x00000000


	//----- nvinfo : EIATTR_FRAME_SIZE
	.align		4
.L_403:
        /*0924*/ 	.byte	0x04, 0x11
        /*0926*/ 	.short	(.L_405 - .L_404)
	.align		4
.L_404:
        /*0928*/ 	.word	index@(_ZN7cutlass13device_kernelIN5flash19FlashAttnFwdCombineIN4cute5tupleIJNS3_1CILi16EEENS5_ILi64EEEEEELi8ELi256ELi1ELb0ELb0ENS_6half_tEfNS_4arch4Sm90EEEEEvNT_6ParamsE)
        /*092c*/ 	.word	0x00000000


	//----- nvinfo : EIATTR_REGCOUNT
	.align		4
.L_405:
        /*0930*/ 	.byte	0x04, 0x2f
        /*0932*/ 	.short	(.L_407 - .L_406)
	.align		4
.L_406:
        /*0934*/ 	.word	index@(_ZN7cutlass13device_kernelIN5flash19FlashAttnFwdCombineIN4cute5tupleIJNS3_1CILi8EEENS5_ILi128EEEEEELi5ELi256ELi1ELb0ELb1ENS_6half_tEfNS_4arch4Sm80EEEEEvNT_6ParamsE)
        /*0938*/ 	.word	0x0000002a


	//----- nvinfo : EIATTR_FRAME_SIZE
	.align		4
.L_407:
        /*093c*/ 	.byte	0x04, 0x11
        /*093e*/ 	.short	(.L_409 - .L_408)
	.align		4
.L_408:
        /*0940*/ 	.word	index@($__internal_77_$__cuda_sm70_shflsync_bfly_p)
        /*0944*/ 	.word	0x00000000


	//----- nvinfo : EIATTR_FRAME_SIZE
	.align		4
.L_409:
        /*0948*/ 	.byte	0x04, 0x11
        /*094a*/ 	.short	(.L_411 - .L_410)
	.align		4
.L_410:
        /*094c*/ 	.word	index@($__internal_76_$__cuda_sm20_div_u64)
        /*0950*/ 	.word	0x00000000


	//----- nvinfo : EIATTR_FRAME_SIZE
	.align		4
.L_411:
        /*0954*/ 	.byte	0x04, 0x11
        /*0956*/ 	.short	(.L_413 - .L_412)
	.align		4
.L_412:
        /*0958*/ 	.word	index@(_ZN7cutlass13device_kernelIN5flash19FlashAttnFwdCombineIN4cute5tupleIJNS3_1CILi8EEENS5_ILi128EEEEEELi5ELi256ELi1ELb0ELb1ENS_6half_tEfNS_4arch4Sm80EEEEEvNT_6ParamsE)
        /*095c*/ 	.word	0x00000000


	//----- nvinfo : EIATTR_REGCOUNT
	.align		4
.L_413:
        /*0960*/ 	.byte	0x04, 0x2f
        /*0962*/ 	.short	(.L_415 - .L_414)
	.align		4
.L_414:
        /*0964*/ 	.word	index@(_ZN7cutlass13device_kernelIN5flash19FlashAttnFwdCombineIN4cute5tupleIJNS3_1CILi8EEENS5_ILi128EEEEEELi6ELi256ELi1ELb0ELb1ENS_6half_tEfNS_4arch4Sm80EEEEEvNT_6ParamsE)
        /*0968*/ 	.word	0x0000002a


	//----- nvinfo : EIATTR_FRAME_SIZE
	.align		4
.L_415:
        /*096c*/ 	.byte	0x04, 0x11
        /*096e*/ 	.short	(.L_417 - .L_416)
	.align		4
.L_416:
        /*0970*/ 	.word	index@($__internal_75_$__cuda_sm70_shflsync_bfly_p)
        /*0974*/ 	.word	0x00000000


	//----- nvinfo : EIATTR_FRAME_SIZE
	.align		4
.L_417:
        /*0978*/ 	.byte	0x04, 0x11
        /*097a*/ 	.short	(.L_419 - .L_418)
	.align		4
.L_418:
        /*097c*/ 	.word	index@($__internal_74_$__cuda_sm20_div_u64)
        /*0980*/ 	.word	0x00000000


	//----- nvinfo : EIATTR_FRAME_SIZE
	.align		4
.L_419:
        /*0984*/ 	.byte	0x04, 0x11
        /*0986*/ 	.short	(.L_421 - .L_420)
	.align		4
.L_420:
        /*0988*/ 	.word	index@(_ZN7cutlass13device_kernelIN5flash19FlashAttnFwdCombineIN4cute5tupleIJNS3_1CILi8EEENS5_ILi128EEEEEELi6ELi256ELi1ELb0ELb1ENS_6half_tEfNS_4arch4Sm80EEEEEvNT_6ParamsE)
        /*098c*/ 	.word	0x00000000


	//----- nvinfo : EIATTR_REGCOUNT
	.align		4
.L_421:
        /*0990*/ 	.byte	0x04, 0x2f
        /*0992*/ 	.short	(.L_423 - .L_422)
	.align		4
.L_422:
        /*0994*/ 	.word	index@(_ZN7cutlass13device_kernelIN5flash19FlashAttnFwdCombineIN4cute5tupleIJNS3_1CILi8EEENS5_ILi128EEEEEELi7ELi256ELi1ELb0ELb1ENS_6half_tEfNS_4arch4Sm80EEEEEvNT_6ParamsE)
        /*0998*/ 	.word	0x0000002a


	//----- nvinfo : EIATTR_FRAME_SIZE
	.align		4
.L_423:
        /*099c*/ 	.byte	0x04, 0x11
        /*099e*/ 	.short	(.L_425 - .L_424)
	.align		4
.L_424:
        /*09a0*/ 	.word	index@($__internal_73_$__cuda_sm70_shflsync_bfly_p)
        /*09a4*/ 	.word	0x00000000


	//----- nvinfo : EIATTR_FRAME_SIZE
	.align		4
.L_425:
        /*09a8*/ 	.byte	0x04, 0x11
        /*09aa*/ 	.short	(.L_427 - .L_426)
	.align		4
.L_426:
        /*09ac*/ 	.word	index@($__internal_72_$__cuda_sm20_div_u64)
        /*09b0*/ 	.word	0x00000000


	//----- nvinfo : EIATTR_FRAME_SIZE
	.align		4
.L_427:
        /*09b4*/ 	.byte	0x04, 0x11
        /*09b6*/ 	.short	(.L_429 - .L_428)
	.align		4
.L_428:
        /*09b8*/ 	.word	index@(_ZN7cutlass13device_kernelIN5flash19FlashAttnFwdCombineIN4cute5tupleIJNS3_1CILi8EEENS5_ILi128EEEEEELi7ELi256ELi1ELb0ELb1ENS_6half_tEfNS_4arch4Sm80EEEEEvNT_6ParamsE)
        /*09bc*/ 	.word	0x00000000


	//----- nvinfo : EIATTR_REGCOUNT
	.align		4
.L_429:
        /*09c0*/ 	.byte	0x04, 0x2f
        /*09c2*/ 	.short	(.L_431 - .L_430)
	.align		4
.L_430:
        /*09c4*/ 	.word	index@(_ZN7cutlass13device_kernelIN5flash19FlashAttnFwdCombineIN4cute5tupleIJNS3_1CILi8EEENS5_ILi128EEEEEELi8ELi256ELi1ELb0ELb1ENS_6half_tEfNS_4arch4Sm80EEEEEvNT_6ParamsE)
        /*09c8*/ 	.word	0x00000030


	//----- nvinfo : EIATTR_FRAME_SIZE
	.align		4
.L_431:
        /*09cc*/ 	.byte	0x04, 0x11
        /*09ce*/ 	.short	(.L_433 - .L_432)
	.align		4
.L_432:
        /*09d0*/ 	.word	index@($__internal_71_$__cuda_sm70_shflsync_bfly_p)
        /*09d4*/ 	.word	0x00000000


	//----- nvinfo : EIATTR_FRAME_SIZE
	.align		4
.L_433:
        /*09d8*/ 	.byte	0x04, 0x11
        /*09da*/ 	.short	(.L_435 - .L_434)
	.align		4
.L_434:
        /*09dc*/ 	.word	index@($__internal_70_$__cuda_sm20_div_u64)
        /*09e0*/ 	.word	0x00000000


	//----- nvinfo : EIATTR_FRAME_SIZE
	.align		4
.L_435:
        /*09e4*/ 	.byte	0x04, 0x11
        /*09e6*/ 	.short	(.L_437 - .L_436)
	.align		4
.L_436:
        /*09e8*/ 	.word	index@(_ZN7cutlass13device_kernelIN5flash19FlashAttnFwdCombineIN4cute5tupleIJNS3_1CILi8EEENS5_ILi128EEEEEELi8ELi256ELi1ELb0ELb1ENS_6half_tEfNS_4arch4Sm80EEEEEvNT_6ParamsE)
        /*09ec*/ 	.word	0x00000000


	//----- nvinfo : EIATTR_REGCOUNT
	.align		4
.L_437:
        /*09f0*/ 	.byte	0x04, 0x2f
        /*09f2*/ 	.short	(.L_439 - .L_438)
	.align		4
.L_438:
        /*09f4*/ 	.word	index@(_ZN7cutlass13device_kernelIN5flash19FlashAttnFwdCombineIN4cute5tupleIJNS3_1CILi8EEENS5_ILi128EEEEEELi5ELi256ELi1ELb0ELb0ENS_6half_tEfNS_4arch4Sm80EEEEEvNT_6ParamsE)
        /*09f8*/ 	.word	0x00000030


	//----- nvinfo : EIATTR_FRAME_SIZE
	.align		4
.L_439:
        /*09fc*/ 	.byte	0x04, 0x11
        /*09fe*/ 	.short	(.L_441 - .L_440)
	.align		4
.L_440:
        /*0a00*/ 	.word	index@($__internal_69_$__cuda_sm70_shflsync_bfly_p)
        /*0a04*/ 	.word	0x00000000


	//----- nvinfo : EIATTR_FRAME_SIZE
	.align		4
.L_441:
        /*0a08*/ 	.byte	0x04, 0x11
        /*0a0a*/ 	.short	(.L_443 - .L_442)
	.align		4
.L_442:
        /*0a0c*/ 	.word	index@(_ZN7cutlass13device_kernelIN5flash19FlashAttnFwdCombineIN4cute5tupleIJNS3_1CILi8EEENS5_ILi128EEEEEELi5ELi256ELi1ELb0ELb0ENS_6half_tEfNS_4arch4Sm80EEEEEvNT_6ParamsE)
        /*0a10*/ 	.word	0x00000000


	//----- nvinfo : EIATTR_REGCOUNT
	.align		4
.L_443:
        /*0a14*/ 	.byte	0x04, 0x2f
        /*0a16*/ 	.short	(.L_445 - .L_444)
	.align		4
.L_444:
        /*0a18*/ 	.word	index@(_ZN7cutlass13device_kernelIN5flash19FlashAttnFwdCombineIN4cute5tupleIJNS3_1CILi8EEENS5_ILi128EEEEEELi6ELi256ELi1ELb0ELb0ENS_6half_tEfNS_4arch4Sm80EEEEEvNT_6ParamsE)
        /*0a1c*/ 	.word	0x00000030


	//----- nvinfo : EIATTR_FRAME_SIZE
	.align		4
.L_445:
        /*0a20*/ 	.byte	0x04, 0x11
        /*0a22*/ 	.short	(.L_447 - .L_446)
	.align		4
.L_446:
        /*0a24*/ 	.word	index@($__internal_68_$__cuda_sm70_shflsync_bfly_p)
        /*0a28*/ 	.word	0x00000000


	//----- nvinfo : EIATTR_FRAME_SIZE
	.align		4
.L_447:
        /*0a2c*/ 	.byte	0x04, 0x11
        /*0a2e*/ 	.short	(.L_449 - .L_448)
	.align		4
.L_448:
        /*0a30*/ 	.word	index@(_ZN7cutlass13device_kernelIN5flash19FlashAttnFwdCombineIN4cute5tupleIJNS3_1CILi8EEENS5_ILi128EEEEEELi6ELi256ELi1ELb0ELb0ENS_6half_tEfNS_4arch4Sm80EEEEEvNT_6ParamsE)
        /*0a34*/ 	.word	0x00000000


	//----- nvinfo : EIATTR_REGCOUNT
	.align		4
.L_449:
        /*0a38*/ 	.byte	0x04, 0x2f
        /*0a3a*/ 	.short	(.L_451 - .L_450)
	.align		4
.L_450:
        /*0a3c*/ 	.word	index@(_ZN7cutlass13device_kernelIN5flash19FlashAttnFwdCombineIN4cute5tupleIJNS3_1CILi8EEENS5_ILi128EEEEEELi7ELi256ELi1ELb0ELb0ENS_6half_tEfNS_4arch4Sm80EEEEEvNT_6ParamsE)
        /*0a40*/ 	.word	0x00000030


	//----- nvinfo : EIATTR_FRAME_SIZE
	.align		4
.L_451:
        /*0a44*/ 	.byte	0x04, 0x11
        /*0a46*/ 	.short	(.L_453 - .L_452)
	.align		4
.L_452:
        /*0a48*/ 	.word	index@($__internal_67_$__cuda_sm70_shflsync_bfly_p)
        /*0a4c*/ 	.word	0x00000000


	//----- nvinfo : EIATTR_FRAME_SIZE
	.align		4
.L_453:
        /*0a50*/ 	.byte	0x04, 0x11
        /*0a52*/ 	.short	(.L_455 - .L_454)
	.align		4
.L_454:
        /*0a54*/ 	.word	index@(_ZN7cutlass13device_kernelIN5flash19FlashAttnFwdCombineIN4cute5tupleIJNS3_1CILi8EEENS5_ILi128EEEEEELi7ELi256ELi1ELb0ELb0ENS_6half_tEfNS_4arch4Sm80EEEEEvNT_6ParamsE)
        /*0a58*/ 	.word	0x00000000


	//----- nvinfo : EIATTR_REGCOUNT
	.align		4
.L_455:
        /*0a5c*/ 	.byte	0x04, 0x2f
        /*0a5e*/ 	.short	(.L_457 - .L_456)
	.align		4
.L_456:
        /*0a60*/ 	.word	index@(_ZN7cutlass13device_kernelIN5flash19FlashAttnFwdCombineIN4cute5tupleIJNS3_1CILi8EEENS5_ILi128EEEEEELi8ELi256ELi1ELb0ELb0ENS_6half_tEfNS_4arch4Sm80EEEEEvNT_6ParamsE)
        /*0a64*/ 	.word	0x00000030


	//----- nvinfo : EIATTR_FRAME_SIZE
	.align		4
.L_457:
        /*0a68*/ 	.byte	0x04, 0x11
        /*0a6a*/ 	.short	(.L_459 - .L_458)
	.align		4
.L_458:
        /*0a6c*/ 	.word	index@($__internal_66_$__cuda_sm70_shflsync_bfly_p)
        /*0a70*/ 	.word	0x00000000


	//----- nvinfo : EIATTR_FRAME_SIZE
	.align		4
.L_459:
        /*0a74*/ 	.byte	0x04, 0x11
        /*0a76*/ 	.short	(.L_461 - .L_460)
	.align		4
.L_460:
        /*0a78*/ 	.word	index@(_ZN7cutlass13device_kernelIN5flash19FlashAttnFwdCombineIN4cute5tupleIJNS3_1CILi8EEENS5_ILi128EEEEEELi8ELi256ELi1ELb0ELb0ENS_6half_tEfNS_4arch4Sm80EEEEEvNT_6ParamsE)
        /*0a7c*/ 	.word	0x00000000


	//----- nvinfo : EIATTR_REGCOUNT
	.align		4
.L_461:
        /*0a80*/ 	.byte	0x04, 0x2f
        /*0a82*/ 	.short	(.L_463 - .L_462)
	.align		4
.L_462:
        /*0a84*/ 	.word	index@(_ZN7cutlass13device_kernelIN5flash19FlashAttnFwdCombineIN4cute5tupleIJNS3_1CILi8EEENS5_ILi128EEEEEELi5ELi256ELi1ELb0ELb1ENS_6half_tEfNS_4arch4Sm90EEEEEvNT_6ParamsE)
        /*0a88*/ 	.word	0x0000002a


	//----- nvinfo : EIATTR_FRAME_SIZE
	.align		4
.L_463:
        /*0a8c*/ 	.byte	0x04, 0x11
        /*0a8e*/ 	.short	(.L_465 - .L_464)
	.align		4
.L_464:
        /*0a90*/ 	.word	index@($__internal_65_$__cuda_sm70_shflsync_bfly_p)
        /*0a94*/ 	.word	0x00000000


	//----- nvinfo : EIATTR_FRAME_SIZE
	.align		4
.L_465:
        /*0a98*/ 	.byte	0x04, 0x11
        /*0a9a*/ 	.short	(.L_467 - .L_466)
	.align		4
.L_466:
        /*0a9c*/ 	.word	index@($__internal_64_$__cuda_sm20_div_u64)
        /*0aa0*/ 	.word	0x00000000


	//----- nvinfo : EIATTR_FRAME_SIZE
	.align		4
.L_467:
        /*0aa4*/ 	.byte	0x04, 0x11
        /*0aa6*/ 	.short	(.L_469 - .L_468)
	.align		4
.L_468:
        /*0aa8*/ 	.word	index@(_ZN7cutlass13device_kernelIN5flash19FlashAttnFwdCombineIN4cute5tupleIJNS3_1CILi8EEENS5_ILi128EEEEEELi5ELi256ELi1ELb0ELb1ENS_6half_tEfNS_4arch4Sm90EEEEEvNT_6ParamsE)
        /*0aac*/ 	.word	0x00000000


	//----- nvinfo : EIATTR_REGCOUNT
	.align		4
.L_469:
        /*0ab0*/ 	.byte	0x04, 0x2f
        /*0ab2*/ 	.short	(.L_471 - .L_470)
	.align		4
.L_470:
        /*0ab4*/ 	.word	index@(_ZN7cutlass13device_kernelIN5flash19FlashAttnFwdCombineIN4cute5tupleIJNS3_1CILi8EEENS5_ILi128EEEEEELi6ELi256ELi1ELb0ELb1ENS_6half_tEfNS_4arch4Sm90EEEEEvNT_6ParamsE)
        /*0ab8*/ 	.word	0x0000002a


	//----- nvinfo : EIATTR_FRAME_SIZE
	.align		4
.L_471:
        /*0abc*/ 	.byte	0x04, 0x11
        /*0abe*/ 	.short	(.L_473 - .L_472)
	.align		4
.L_472:
        /*0ac0*/ 	.word	index@($__internal_63_$__cuda_sm70_shflsync_bfly_p)
        /*0ac4*/ 	.word	0x00000000


	//----- nvinfo : EIATTR_FRAME_SIZE
	.align		4
.L_473:
        /*0ac8*/ 	.byte	0x04, 0x11
        /*0aca*/ 	.short	(.L_475 - .L_474)
	.align		4
.L_474:
        /*0acc*/ 	.word	index@($__internal_62_$__cuda_sm20_div_u64)
        /*0ad0*/ 	.word	0x00000000


	//----- nvinfo : EIATTR_FRAME_SIZE
	.align		4
.L_475:
        /*0ad4*/ 	.byte	0x04, 0x11
        /*0ad6*/ 	.short	(.L_477 - .L_476)
	.align		4
.L_476:
        /*0ad8*/ 	.word	index@(_ZN7cutlass13device_kernelIN5flash19FlashAttnFwdCombineIN4cute5tupleIJNS3_1CILi8EEENS5_ILi128EEEEEELi6ELi256ELi1ELb0ELb1ENS_6half_tEfNS_4arch4Sm90EEEEEvNT_6ParamsE)
        /*0adc*/ 	.word	0x00000000


	//----- nvinfo : EIATTR_REGCOUNT
	.align		4
.L_477:
        /*0ae0*/ 	.byte	0x04, 0x2f
        /*0ae2*/ 	.short	(.L_479 - .L_478)
	.align		4
.L_478:
        /*0ae4*/ 	.word	index@(_ZN7cutlass13device_kernelIN5flash19FlashAttnFwdCombineIN4cute5tupleIJNS3_1CILi8EEENS5_ILi128EEEEEELi7ELi256ELi1ELb0ELb1ENS_6half_tEfNS_4arch4Sm90EEEEEvNT_6ParamsE)
        /*0ae8*/ 	.word	0x0000002a


	//----- nvinfo : EIATTR_FRAME_SIZE
	.align		4
.L_479:
        /*0aec*/ 	.byte	0x04, 0x11
        /*0aee*/ 	.short	(.L_481 - .L_480)
	.align		4
.L_480:
        /*0af0*/ 	.word	index@($__internal_61_$__cuda_sm70_shflsync_bfly_p)
        /*0af4*/ 	.word	0x00000000


	//----- nvinfo : EIATTR_FRAME_SIZE
	.align		4
.L_481:
        /*0af8*/ 	.byte	0x04, 0x11
        /*0afa*/ 	.short	(.L_483 - .L_482)
	.align		4
.L_482:
        /*0afc*/ 	.word	index@($__internal_60_$__cuda_sm20_div_u64)
        /*0b00*/ 	.word	0x00000000


	//----- nvinfo : EIATTR_FRAME_SIZE
	.align		4
.L_483:
        /*0b04*/ 	.byte	0x04, 0x11
        /*0b06*/ 	.short	(.L_485 - .L_484)
	.align		4
.L_484:
        /*0b08*/ 	.word	index@(_ZN7cutlass13device_kernelIN5flash19FlashAttnFwdCombineIN4cute5tupleIJNS3_1CILi8EEENS5_ILi128EEEEEELi7ELi256ELi1ELb0ELb1ENS_6half_tEfNS_4arch4Sm90EEEEEvNT_6ParamsE)
        /*0b0c*/ 	.word	0x00000000


	//----- nvinfo : EIATTR_REGCOUNT
	.align		4
.L_485:
        /*0b10*/ 	.byte	0x04, 0x2f
        /*0b12*/ 	.short	(.L_487 - .L_486)
	.align		4
.L_486:
        /*0b14*/ 	.word	index@(_ZN7cutlass13device_kernelIN5flash19FlashAttnFwdCombineIN4cute5tupleIJNS3_1CILi8EEENS5_ILi128EEEEEELi8ELi256ELi1ELb0ELb1ENS_6half_tEfNS_4arch4Sm90EEEEEvNT_6ParamsE)
        /*0b18*/ 	.word	0x00000030


	//----- nvinfo : EIATTR_FRAME_SIZE
	.align		4
.L_487:
        /*0b1c*/ 	.byte	0x04, 0x11
        /*0b1e*/ 	.short	(.L_489 - .L_488)
	.align		4
.L_488:
        /*0b20*/ 	.word	index@($__internal_59_$__cuda_sm70_shflsync_bfly_p)
        /*0b24*/ 	.word	0x00000000


	//----- nvinfo : EIATTR_FRAME_SIZE
	.align		4
.L_489:
        /*0b28*/ 	.byte	0x04, 0x11
        /*0b2a*/ 	.short	(.L_491 - .L_490)
	.align		4
.L_490:
        /*0b2c*/ 	.word	index@($__internal_58_$__cuda_sm20_div_u64)
        /*0b30*/ 	.word	0x00000000


	//----- nvinfo : EIATTR_FRAME_SIZE
	.align		4
.L_491:
        /*0b34*/ 	.byte	0x04, 0x11
        /*0b36*/ 	.short	(.L_493 - .L_492)
	.align		4
.L_492:
        /*0b38*/ 	.word	index@(_ZN7cutlass13device_kernelIN5flash19FlashAttnFwdCombineIN4cute5tupleIJNS3_1CILi8EEENS5_ILi128EEEEEELi8ELi256ELi1ELb0ELb1ENS_6half_tEfNS_4arch4Sm90EEEEEvNT_6ParamsE)
        /*0b3c*/ 	.word	0x00000000


	//----- nvinfo : EIATTR_REGCOUNT
	.align		4
.L_493:
        /*0b40*/ 	.byte	0x04, 0x2f
        /*0b42*/ 	.short	(.L_495 - .L_494)
	.align		4
.L_494:
        /*0b44*/ 	.word	index@(_ZN7cutlass13device_kernelIN5flash19FlashAttnFwdCombineIN4cute5tupleIJNS3_1CILi8EEENS5_ILi128EEEEEELi5ELi256ELi1ELb0ELb0ENS_6half_tEfNS_4arch4Sm90EEEEEvNT_6ParamsE)
        /*0b48*/ 	.word	0x00000030


	//----- nvinfo : EIATTR_FRAME_SIZE
	.align		4
.L_495:
        /*0b4c*/ 	.byte	0x04, 0x11
        /*0b4e*/ 	.short	(.L_497 - .L_496)
	.align		4
.L_496:
        /*0b50*/ 	.word	index@($__internal_57_$__cuda_sm70_shflsync_bfly_p)
        /*0b54*/ 	.word	0x00000000


	//----- nvinfo : EIATTR_FRAME_SIZE
	.align		4
.L_497:
        /*0b58*/ 	.byte	0x04, 0x11
        /*0b5a*/ 	.short	(.L_499 - .L_498)
	.align		4
.L_498:
        /*0b5c*/ 	.word	index@(_ZN7cutlass13device_kernelIN5flash19FlashAttnFwdCombineIN4cute5tupleIJNS3_1CILi8EEENS5_ILi128EEEEEELi5ELi256ELi1ELb0ELb0ENS_6half_tEfNS_4arch4Sm90EEEEEvNT_6ParamsE)
        /*0b60*/ 	.word	0x00000000


	//----- nvinfo : EIATTR_REGCOUNT
	.align		4
.L_499:
        /*0b64*/ 	.byte	0x04, 0x2f
        /*0b66*/ 	.short	(.L_501 - .L_500)
	.align		4
.L_500:
        /*0b68*/ 	.word	index@(_ZN7cutlass13device_kernelIN5flash19FlashAttnFwdCombineIN4cute5tupleIJNS3_1CILi8EEENS5_ILi128EEEEEELi6ELi256ELi1ELb0ELb0ENS_6half_tEfNS_4arch4Sm90EEEEEvNT_6ParamsE)
        /*0b6c*/ 	.word	0x00000030


	//----- nvinfo : EIATTR_FRAME_SIZE
	.align		4
.L_501:
        /*0b70*/ 	.byte	0x04, 0x11
        /*0b72*/ 	.short	(.L_503 - .L_502)
	.align		4
.L_502:
        /*0b74*/ 	.word	index@($__internal_56_$__cuda_sm70_shflsync_bfly_p)
        /*0b78*/ 	.word	0x00000000


	//----- nvinfo : EIATTR_FRAME_SIZE
	.align		4
.L_503:
        /*0b7c*/ 	.byte	0x04, 0x11
        /*0b7e*/ 	.short	(.L_505 - .L_504)
	.align		4
.L_504:
        /*0b80*/ 	.word	index@(_ZN7cutlass13device_kernelIN5flash19FlashAttnFwdCombineIN4cute5tupleIJNS3_1CILi8EEENS5_ILi128EEEEEELi6ELi256ELi1ELb0ELb0ENS_6half_tEfNS_4arch4Sm90EEEEEvNT_6ParamsE)
        /*0b84*/ 	.word	0x00000000


	//----- nvinfo : EIATTR_REGCOUNT
	.align		4
.L_505:
        /*0b88*/ 	.byte	0x04, 0x2f
        /*0b8a*/ 	.short	(.L_507 - .L_506)
	.align		4
.L_506:
        /*0b8c*/ 	.word	index@(_ZN7cutlass13device_kernelIN5flash19FlashAttnFwdCombineIN4cute5tupleIJNS3_1CILi8EEENS5_ILi128EEEEEELi7ELi256ELi1ELb0ELb0ENS_6half_tEfNS_4arch4Sm90EEEEEvNT_6ParamsE)
        /*0b90*/ 	.word	0x00000030


	//----- nvinfo : EIATTR_FRAME_SIZE
	.align		4
.L_507:
        /*0b94*/ 	.byte	0x04, 0x11
        /*0b96*/ 	.short	(.L_509 - .L_508)
	.align		4
.L_508:
        /*0b98*/ 	.word	index@($__internal_55_$__cuda_sm70_shflsync_bfly_p)
        /*0b9c*/ 	.word	0x00000000


	//----- nvinfo : EIATTR_FRAME_SIZE
	.align		4
.L_509:
        /*0ba0*/ 	.byte	0x04, 0x11
        /*0ba2*/ 	.short	(.L_511 - .L_510)
	.align		4
.L_510:
        /*0ba4*/ 	.word	index@(_ZN7cutlass13device_kernelIN5flash19FlashAttnFwdCombineIN4cute5tupleIJNS3_1CILi8EEENS5_ILi128EEEEEELi7ELi256ELi1ELb0ELb0ENS_6half_tEfNS_4arch4Sm90EEEEEvNT_6ParamsE)
        /*0ba8*/ 	.word	0x00000000


	//----- nvinfo : EIATTR_REGCOUNT
	.align		4
.L_511:
        /*0bac*/ 	.byte	0x04, 0x2f
        /*0bae*/ 	.short	(.L_513 - .L_512)
	.align		4
.L_512:
        /*0bb0*/ 	.word	index@(_ZN7cutlass13device_kernelIN5flash19FlashAttnFwdCombineIN4cute5tupleIJNS3_1CILi8EEENS5_ILi128EEEEEELi8ELi256ELi1ELb0ELb0ENS_6half_tEfNS_4arch4Sm90EEEEEvNT_6ParamsE)
        /*0bb4*/ 	.word	0x00000030


	//----- nvinfo : EIATTR_FRAME_SIZE
	.align		4
.L_513:
        /*0bb8*/ 	.byte	0x04, 0x11
        /*0bba*/ 	.short	(.L_515 - .L_514)
	.align		4
.L_514:
        /*0bbc*/ 	.word	index@($__internal_54_$__cuda_sm70_shflsync_bfly_p)
        /*0bc0*/ 	.word	0x00000000


	//----- nvinfo : EIATTR_FRAME_SIZE
	.align		4
.L_515:
        /*0bc4*/ 	.byte	0x04, 0x11
        /*0bc6*/ 	.short	(.L_517 - .L_516)
	.align		4
.L_516:
        /*0bc8*/ 	.word	index@(_ZN7cutlass13device_kernelIN5flash19FlashAttnFwdCombineIN4cute5tupleIJNS3_1CILi8EEENS5_ILi128EEEEEELi8ELi256ELi1ELb0ELb0ENS_6half_tEfNS_4arch4Sm90EEEEEvNT_6ParamsE)
        /*0bcc*/ 	.word	0x00000000


	//----- nvinfo : EIATTR_REGCOUNT
	.align		4
.L_517:
        /*0bd0*/ 	.byte	0x04, 0x2f
        /*0bd2*/ 	.short	(.L_519 - .L_518)
	.align		4
.L_518:
        /*0bd4*/ 	.word	index@(_ZN7cutlass13device_kernelIN5flash19FlashAttnFwdCombineIN4cute5tupleIJNS3_1CILi16EEENS5_ILi64EEEEEELi4ELi256ELi1ELb0ELb1ENS_10bfloat16_tEfNS_4arch4Sm80EEEEEvNT_6ParamsE)
        /*0bd8*/ 	.word	0x0000002a


	//----- nvinfo : EIATTR_FRAME_SIZE
	.align		4
.L_519:
        /*0bdc*/ 	.byte	0x04, 0x11
        /*0bde*/ 	.short	(.L_521 - .L_520)
	.align		4
.L_520:
        /*0be0*/ 	.word	index@($__internal_53_$__cuda_sm70_shflsync_bfly_p)
        /*0be4*/ 	.word	0x00000000


	//----- nvinfo : EIATTR_FRAME_SIZE
	.align		4
.L_521:
        /*0be8*/ 	.byte	0x04, 0x11
        /*0bea*/ 	.short	(.L_523 - .L_522)
	.align		4
.L_522:
        /*0bec*/ 	.word	index@($__internal_52_$__cuda_sm20_div_u64)
        /*0bf0*/ 	.word	0x00000000


	//----- nvinfo : EIATTR_FRAME_SIZE
	.align		4
.L_523:
        /*0bf4*/ 	.byte	0x04, 0x11
        /*0bf6*/ 	.short	(.L_525 - .L_524)
	.align		4
.L_524:
        /*0bf8*/ 	.word	index@(_ZN7cutlass13device_kernelIN5flash19FlashAttnFwdCombineIN4cute5tupleIJNS3_1CILi16EEENS5_ILi64EEEEEELi4ELi256ELi1ELb0ELb1ENS_10bfloat16_tEfNS_4arch4Sm80EEEEEvNT_6ParamsE)
        /*0bfc*/ 	.word	0x00000000


	//----- nvinfo : EIATTR_REGCOUNT
	.align		4
.L_525:
        /*0c00*/ 	.byte	0x04, 0x2f
        /*0c02*/ 	.short	(.L_527 - .L_526)
	.align		4
.L_526:
        /*0c04*/ 	.word	index@(_ZN7cutlass13device_kernelIN5flash19FlashAttnFwdCombineIN4cute5tupleIJNS3_1CILi16EEENS5_ILi64EEEEEELi5ELi256ELi1ELb0ELb1ENS_10bfloat16_tEfNS_4arch4Sm80EEEEEvNT_6ParamsE)
        /*0c08*/ 	.word	0x0000002a


	//----- nvinfo : EIATTR_FRAME_SIZE
	.align		4
.L_527:
        /*0c0c*/ 	.byte	0x04, 0x11
        /*0c0e*/ 	.short	(.L_529 - .L_528)
	.align		4
.L_528:
        /*0c10*/ 	.word	index@($__internal_51_$__cuda_sm70_shflsync_bfly_p)
        /*0c14*/ 	.word	0x00000000


	//----- nvinfo : EIATTR_FRAME_SIZE
	.align		4
.L_529:
        /*0c18*/ 	.byte	0x04, 0x11
        /*0c1a*/ 	.short	(.L_531 - .L_530)
	.align		4
.L_530:
        /*0c1c*/ 	.word	index@($__internal_50_$__cuda_sm20_div_u64)
        /*0c20*/ 	.word	0x00000000


	//----- nvinfo : EIATTR_FRAME_SIZE
	.align		4
.L_531:
        /*0c24*/ 	.byte	0x04, 0x11
        /*0c26*/ 	.short	(.L_533 - .L_532)
	.align		4
.L_532:
        /*0c28*/ 	.word	index@(_ZN7cutlass13device_kernelIN5flash19FlashAttnFwdCombineIN4cute5tupleIJNS3_1CILi16EEENS5_ILi64EEEEEELi5ELi256ELi1ELb0ELb1ENS_10bfloat16_tEfNS_4arch4Sm80EEEEEvNT_6ParamsE)
        /*0c2c*/ 	.word	0x00000000


	//----- nvinfo : EIATTR_REGCOUNT
	.align		4
.L_533:
        /*0c30*/ 	.byte	0x04, 0x2f
        /*0c32*/ 	.short	(.L_535 - .L_534)
	.align		4
.L_534:
        /*0c34*/ 	.word	index@(_ZN7cutlass13device_kernelIN5flash19FlashAttnFwdCombineIN4cute5tupleIJNS3_1CILi16EEENS5_ILi64EEEEEELi6ELi256ELi1ELb0ELb1ENS_10bfloat16_tEfNS_4arch4Sm80EEEEEvNT_6ParamsE)
        /*0c38*/ 	.word	0x0000002a


	//----- nvinfo : EIATTR_FRAME_SIZE
	.align		4
.L_535:
        /*0c3c*/ 	.byte	0x04, 0x11
        /*0c3e*/ 	.short	(.L_537 - .L_536)
	.align		4
.L_536:
        /*0c40*/ 	.word	index@($__internal_49_$__cuda_sm70_shflsync_bfly_p)
        /*0c44*/ 	.word	0x00000000


	//----- nvinfo : EIATTR_FRAME_SIZE
	.align		4
.L_537:
        /*0c48*/ 	.byte	0x04, 0x11
        /*0c4a*/ 	.short	(.L_539 - .L_538)
	.align		4
.L_538:
        /*0c4c*/ 	.word	index@($__internal_48_$__cuda_sm20_div_u64)
        /*0c50*/ 	.word	0x00000000


	//----- nvinfo : EIATTR_FRAME_SIZE
	.align		4
.L_539:
        /*0c54*/ 	.byte	0x04, 0x11
        /*0c56*/ 	.short	(.L_541 - .L_540)
	.align		4
.L_540:
        /*0c58*/ 	.word	index@(_ZN7cutlass13device_kernelIN5flash19FlashAttnFwdCombineIN4cute5tupleIJNS3_1CILi16EEENS5_ILi64EEEEEELi6ELi256ELi1ELb0ELb1ENS_10bfloat16_tEfNS_4arch4Sm80EEEEEvNT_6ParamsE)
        /*0c5c*/ 	.word	0x00000000


	//----- nvinfo : EIATTR_REGCOUNT
	.align		4
.L_541:
        /*0c60*/ 	.byte	0x04, 0x2f
        /*0c62*/ 	.short	(.L_543 - .L_542)
	.align		4
.L_542:
        /*0c64*/ 	.word	index@(_ZN7cutlass13device_kernelIN5flash19FlashAttnFwdCombineIN4cute5tupleIJNS3_1CILi16EEENS5_ILi64EEEEEELi7ELi256ELi1ELb0ELb1ENS_10bfloat16_tEfNS_4arch4Sm80EEEEEvNT_6ParamsE)
        /*0c68*/ 	.word	0x00000030


	//----- nvinfo : EIATTR_FRAME_SIZE
	.align		4
.L_543:
        /*0c6c*/ 	.byte	0x04, 0x11
        /*0c6e*/ 	.short	(.L_545 - .L_544)
	.align		4
.L_544:
        /*0c70*/ 	.word	index@($__internal_47_$__cuda_sm70_shflsync_bfly_p)
        /*0c74*/ 	.word	0x00000000


	//----- nvinfo : EIATTR_FRAME_SIZE
	.align		4
.L_545:
        /*0c78*/ 	.byte	0x04, 0x11
        /*0c7a*/ 	.short	(.L_547 - .L_546)
	.align		4
.L_546:
        /*0c7c*/ 	.word	index@($__internal_46_$__cuda_sm20_div_u64)
        /*0c80*/ 	.word	0x00000000


	//----- nvinfo : EIATTR_FRAME_SIZE
	.align		4
.L_547:
        /*0c84*/ 	.byte	0x04, 0x11
        /*0c86*/ 	.short	(.L_549 - .L_548)
	.align		4
.L_548:
        /*0c88*/ 	.word	index@(_ZN7cutlass13device_kernelIN5flash19FlashAttnFwdCombineIN4cute5tupleIJNS3_1CILi16EEENS5_ILi64EEEEEELi7ELi256ELi1ELb0ELb1ENS_10bfloat16_tEfNS_4arch4Sm80EEEEEvNT_6ParamsE)
        /*0c8c*/ 	.word	0x00000000


	//----- nvinfo : EIATTR_REGCOUNT
	.align		4
.L_549:
        /*0c90*/ 	.byte	0x04, 0x2f
        /*0c92*/ 	.short	(.L_551 - .L_550)
	.align		4
.L_550:
        /*0c94*/ 	.word	index@(_ZN7cutlass13device_kernelIN5flash19FlashAttnFwdCombineIN4cute5tupleIJNS3_1CILi16EEENS5_ILi64EEEEEELi8ELi256ELi1ELb0ELb1ENS_10bfloat16_tEfNS_4arch4Sm80EEEEEvNT_6ParamsE)
        /*0c98*/ 	.word	0x00000037


	//----- nvinfo : EIATTR_FRAME_SIZE
	.align		4
.L_551:
        /*0c9c*/ 	.byte	0x04, 0x11
        /*0c9e*/ 	.short	(.L_553 - .L_552)
	.align		4
.L_552:
        /*0ca0*/ 	.word	index@($__internal_45_$__cuda_sm70_shflsync_bfly_p)
        /*0ca4*/ 	.word	0x00000000


	//----- nvinfo : EIATTR_FRAME_SIZE
	.align		4
.L_553:
        /*0ca8*/ 	.byte	0x04, 0x11
        /*0caa*/ 	.short	(.L_555 - .L_554)
	.align		4
.L_554:
        /*0cac*/ 	.word	index@($__internal_44_$__cuda_sm20_div_u64)
        /*0cb0*/ 	.word	0x00000000


	//----- nvinfo : EIATTR_FRAME_SIZE
	.align		4
.L_555:
        /*0cb4*/ 	.byte	0x04, 0x11
        /*0cb6*/ 	.short	(.L_557 - .L_556)
	.align		4
.L_556:
        /*0cb8*/ 	.word	index@(_ZN7cutlass13device_kernelIN5flash19FlashAttnFwdCombineIN4cute5tupleIJNS3_1CILi16EEENS5_ILi64EEEEEELi8ELi256ELi1ELb0ELb1ENS_10bfloat16_tEfNS_4arch4Sm80EEEEEvNT_6ParamsE)
        /*0cbc*/ 	.word	0x00000000


	//----- nvinfo : EIATTR_REGCOUNT
	.align		4
.L_557:
        /*0cc0*/ 	.byte	0x04, 0x2f
        /*0cc2*/ 	.short	(.L_559 - .L_558)
	.align		4
.L_558:
        /*0cc4*/ 	.word	index@(_ZN7cutlass13device_kernelIN5flash19FlashAttnFwdCombineIN4cute5tupleIJNS3_1CILi16EEENS5_ILi64EEEEEELi4ELi256ELi1ELb0ELb0ENS_10bfloat16_tEfNS_4arch4Sm80EEEEEvNT_6ParamsE)
        /*0cc8*/ 	.word	0x00000030


	//----- nvinfo : EIATTR_FRAME_SIZE
	.align		4
.L_559:
        /*0ccc*/ 	.byte	0x04, 0x11
        /*0cce*/ 	.short	(.L_561 - .L_560)
	.align		4
.L_560:
        /*0cd0*/ 	.word	index@($__internal_43_$__cuda_sm70_shflsync_bfly_p)
        /*0cd4*/ 	.word	0x00000000


	//----- nvinfo : EIATTR_FRAME_SIZE
	.align		4
.L_561:
        /*0cd8*/ 	.byte	0x04, 0x11
        /*0cda*/ 	.short	(.L_563 - .L_562)
	.align		4
.L_562:
        /*0cdc*/ 	.word	index@(_ZN7cutlass13device_kernelIN5flash19FlashAttnFwdCombineIN4cute5tupleIJNS3_1CILi16EEENS5_ILi64EEEEEELi4ELi256ELi1ELb0ELb0ENS_10bfloat16_tEfNS_4arch4Sm80EEEEEvNT_6ParamsE)
        /*0ce0*/ 	.word	0x00000000


	//----- nvinfo : EIATTR_REGCOUNT
	.align		4
.L_563:
        /*0ce4*/ 	.byte	0x04, 0x2f
        /*0ce6*/ 	.short	(.L_565 - .L_564)
	.align		4
.L_564:
        /*0ce8*/ 	.word	index@(_ZN7cutlass13device_kernelIN5flash19FlashAttnFwdCombineIN4cute5tupleIJNS3_1CILi16EEENS5_ILi64EEEEEELi5ELi256ELi1ELb0ELb0ENS_10bfloat16_tEfNS_4arch4Sm80EEEEEvNT_6ParamsE)
        /*0cec*/ 	.word	0x00000030


	//----- nvinfo : EIATTR_FRAME_SIZE
	.align		4
.L_565:
        /*0cf0*/ 	.byte	0x04, 0x11
        /*0cf2*/ 	.short	(.L_567 - .L_566)
	.align		4
.L_566:
        /*0cf4*/ 	.word	index@($__internal_42_$__cuda_sm70_shflsync_bfly_p)
        /*0cf8*/ 	.word	0x00000000


	//----- nvinfo : EIATTR_FRAME_SIZE
	.align		4
.L_567:
        /*0cfc*/ 	.byte	0x04, 0x11
        /*0cfe*/ 	.short	(.L_569 - .L_568)
	.align		4
.L_568:
        /*0d00*/ 	.word	index@(_ZN7cutlass13device_kernelIN5flash19FlashAttnFwdCombineIN4cute5tupleIJNS3_1CILi16EEENS5_ILi64EEEEEELi5ELi256ELi1ELb0ELb0ENS_10bfloat16_tEfNS_4arch4Sm80EEEEEvNT_6ParamsE)
        /*0d04*/ 	.word	0x00000000


	//----- nvinfo : EIATTR_REGCOUNT
	.align		4
.L_569:
        /*0d08*/ 	.byte	0x04, 0x2f
        /*0d0a*/ 	.short	(.L_571 - .L_570)
	.align		4
.L_570:
        /*0d0c*/ 	.word	index@(_ZN7cutlass13device_kernelIN5flash19FlashAttnFwdCombineIN4cute5tupleIJNS3_1CILi16EEENS5_ILi64EEEEEELi6ELi256ELi1ELb0ELb0ENS_10bfloat16_tEfNS_4arch4Sm80EEEEEvNT_6ParamsE)
        /*0d10*/ 	.word	0x00000030


	//----- nvinfo : EIATTR_FRAME_SIZE
	.align		4
.L_571:
        /*0d14*/ 	.byte	0x04, 0x11
        /*0d16*/ 	.short	(.L_573 - .L_572)
	.align		4
.L_572:
        /*0d18*/ 	.word	index@($__internal_41_$__cuda_sm70_shflsync_bfly_p)
        /*0d1c*/ 	.word	0x00000000


	//----- nvinfo : EIATTR_FRAME_SIZE
	.align		4
.L_573:
        /*0d20*/ 	.byte	0x04, 0x11
        /*0d22*/ 	.short	(.L_575 - .L_574)
	.align		4
.L_574:
        /*0d24*/ 	.word	index@(_ZN7cutlass13device_kernelIN5flash19FlashAttnFwdCombineIN4cute5tupleIJNS3_1CILi16EEENS5_ILi64EEEEEELi6ELi256ELi1ELb0ELb0ENS_10bfloat16_tEfNS_4arch4Sm80EEEEEvNT_6ParamsE)
        /*0d28*/ 	.word	0x00000000


	//----- nvinfo : EIATTR_REGCOUNT
	.align		4
.L_575:
        /*0d2c*/ 	.byte	0x04, 0x2f
        /*0d2e*/ 	.short	(.L_577 - .L_576)
	.align		4
.L_576:
        /*0d30*/ 	.word	index@(_ZN7cutlass13device_kernelIN5flash19FlashAttnFwdCombineIN4cute5tupleIJNS3_1CILi16EEENS5_ILi64EEEEEELi7ELi256ELi1ELb0ELb0ENS_10bfloat16_tEfNS_4arch4Sm80EEEEEvNT_6ParamsE)
        /*0d34*/ 	.word	0x00000030


	//----- nvinfo : EIATTR_FRAME_SIZE
	.align		4
.L_577:
        /*0d38*/ 	.byte	0x04, 0x11
        /*0d3a*/ 	.short	(.L_579 - .L_578)
	.align		4
.L_578:
        /*0d3c*/ 	.word	index@($__internal_40_$__cuda_sm70_shflsync_bfly_p)
        /*0d40*/ 	.word	0x00000000


	//----- nvinfo : EIATTR_FRAME_SIZE
	.align		4
.L_579:
        /*0d44*/ 	.byte	0x04, 0x11
        /*0d46*/ 	.short	(.L_581 - .L_580)
	.align		4
.L_580:
        /*0d48*/ 	.word	index@(_ZN7cutlass13device_kernelIN5flash19FlashAttnFwdCombineIN4cute5tupleIJNS3_1CILi16EEENS5_ILi64EEEEEELi7ELi256ELi1ELb0ELb0ENS_10bfloat16_tEfNS_4arch4Sm80EEEEEvNT_6ParamsE)
        /*0d4c*/ 	.word	0x00000000


	//----- nvinfo : EIATTR_REGCOUNT
	.align		4
.L_581:
        /*0d50*/ 	.byte	0x04, 0x2f
        /*0d52*/ 	.short	(.L_583 - .L_582)
	.align		4
.L_582:
        /*0d54*/ 	.word	index@(_ZN7cutlass13device_kernelIN5flash19FlashAttnFwdCombineIN4cute5tupleIJNS3_1CILi16EEENS5_ILi64EEEEEELi8ELi256ELi1ELb0ELb0ENS_10bfloat16_tEfNS_4arch4Sm80EEEEEvNT_6ParamsE)
        /*0d58*/ 	.word	0x00000037


	//----- nvinfo : EIATTR_FRAME_SIZE
	.align		4
.L_583:
        /*0d5c*/ 	.byte	0x04, 0x11
        /*0d5e*/ 	.short	(.L_585 - .L_584)
	.align		4
.L_584:
        /*0d60*/ 	.word	index@($__internal_39_$__cuda_sm70_shflsync_bfly_p)
        /*0d64*/ 	.word	0x00000000


	//----- nvinfo : EIATTR_FRAME_SIZE
	.align		4
.L_585:
        /*0d68*/ 	.byte	0x04, 0x11
        /*0d6a*/ 	.short	(.L_587 - .L_586)
	.align		4
.L_586:
        /*0d6c*/ 	.word	index@(_ZN7cutlass13device_kernelIN5flash19FlashAttnFwdCombineIN4cute5tupleIJNS3_1CILi16EEENS5_ILi64EEEEEELi8ELi256ELi1ELb0ELb0ENS_10bfloat16_tEfNS_4arch4Sm80EEEEEvNT_6ParamsE)
        /*0d70*/ 	.word	0x00000000


	//----- nvinfo : EIATTR_REGCOUNT
	.align		4
.L_587:
        /*0d74*/ 	.byte	0x04, 0x2f
        /*0d76*/ 	.short	(.L_589 - .L_588)
	.align		4
.L_588:
        /*0d78*/ 	.word	index@(_ZN7cutlass13device_kernelIN5flash19FlashAttnFwdCombineIN4cute5tupleIJNS3_1CILi16EEENS5_ILi64EEEEEELi4ELi256ELi1ELb0ELb1ENS_10bfloat16_tEfNS_4arch4Sm90EEEEEvNT_6ParamsE)
        /*0d7c*/ 	.word	0x0000002a


	//----- nvinfo : EIATTR_FRAME_SIZE
	.align		4
.L_589:
        /*0d80*/ 	.byte	0x04, 0x11
        /*0d82*/ 	.short	(.L_591 - .L_590)
	.align		4
.L_590:
        /*0d84*/ 	.word	index@($__internal_38_$__cuda_sm70_shflsync_bfly_p)
        /*0d88*/ 	.word	0x00000000


	//----- nvinfo : EIATTR_FRAME_SIZE
	.align		4
.L_591:
        /*0d8c*/ 	.byte	0x04, 0x11
        /*0d8e*/ 	.short	(.L_593 - .L_592)
	.align		4
.L_592:
        /*0d90*/ 	.word	index@($__internal_37_$__cuda_sm20_div_u64)
        /*0d94*/ 	.word	0x00000000


	//----- nvinfo : EIATTR_FRAME_SIZE
	.align		4
.L_593:
        /*0d98*/ 	.byte	0x04, 0x11
        /*0d9a*/ 	.short	(.L_595 - .L_594)
	.align		4
.L_594:
        /*0d9c*/ 	.word	index@(_ZN7cutlass13device_kernelIN5flash19FlashAttnFwdCombineIN4cute5tupleIJNS3_1CILi16EEENS5_ILi64EEEEEELi4ELi256ELi1ELb0ELb1ENS_10bfloat16_tEfNS_4arch4Sm90EEEEEvNT_6ParamsE)
        /*0da0*/ 	.word	0x00000000


	//----- nvinfo : EIATTR_REGCOUNT
	.align		4
.L_595:
        /*0da4*/ 	.byte	0x04, 0x2f
        /*0da6*/ 	.short	(.L_597 - .L_596)
	.align		4
.L_596:
        /*0da8*/ 	.word	index@(_ZN7cutlass13device_kernelIN5flash19FlashAttnFwdCombineIN4cute5tupleIJNS3_1CILi16EEENS5_ILi64EEEEEELi5ELi256ELi1ELb0ELb1ENS_10bfloat16_tEfNS_4arch4Sm90EEEEEvNT_6ParamsE)
        /*0dac*/ 	.word	0x0000002a


	//----- nvinfo : EIATTR_FRAME_SIZE
	.align		4
.L_597:
        /*0db0*/ 	.byte	0x04, 0x11
        /*0db2*/ 	.short	(.L_599 - .L_598)
	.align		4
.L_598:
        /*0db4*/ 	.word	index@($__internal_36_$__cuda_sm70_shflsync_bfly_p)
        /*0db8*/ 	.word	0x00000000


	//----- nvinfo : EIATTR_FRAME_SIZE
	.align		4
.L_599:
        /*0dbc*/ 	.byte	0x04, 0x11
        /*0dbe*/ 	.short	(.L_601 - .L_600)
	.align		4
.L_600:
        /*0dc0*/ 	.word	index@($__internal_35_$__cuda_sm20_div_u64)
        /*0dc4*/ 	.word	0x00000000


	//----- nvinfo : EIATTR_FRAME_SIZE
	.align		4
.L_601:
        /*0dc8*/ 	.byte	0x04, 0x11
        /*0dca*/ 	.short	(.L_603 - .L_602)
	.align		4
.L_602:
        /*0dcc*/ 	.word	index@(_ZN7cutlass13device_kernelIN5flash19FlashAttnFwdCombineIN4cute5tupleIJNS3_1CILi16EEENS5_ILi64EEEEEELi5ELi256ELi1ELb0ELb1ENS_10bfloat16_tEfNS_4arch4Sm90EEEEEvNT_6ParamsE)
        /*0dd0*/ 	.word	0x00000000


	//----- nvinfo : EIATTR_REGCOUNT
	.align		4
.L_603:
        /*0dd4*/ 	.byte	0x04, 0x2f
        /*0dd6*/ 	.short	(.L_605 - .L_604)
	.align		4
.L_604:
        /*0dd8*/ 	.word	index@(_ZN7cutlass13device_kernelIN5flash19FlashAttnFwdCombineIN4cute5tupleIJNS3_1CILi16EEENS5_ILi64EEEEEELi6ELi256ELi1ELb0ELb1ENS_10bfloat16_tEfNS_4arch4Sm90EEEEEvNT_6ParamsE)
        /*0ddc*/ 	.word	0x0000002a


	//----- nvinfo : EIATTR_FRAME_SIZE
	.align		4
.L_605:
        /*0de0*/ 	.byte	0x04, 0x11
        /*0de2*/ 	.short	(.L_607 - .L_606)
	.align		4
.L_606:
        /*0de4*/ 	.word	index@($__internal_34_$__cuda_sm70_shflsync_bfly_p)
        /*0de8*/ 	.word	0x00000000


	//----- nvinfo : EIATTR_FRAME_SIZE
	.align		4
.L_607:
        /*0dec*/ 	.byte	0x04, 0x11
        /*0dee*/ 	.short	(.L_609 - .L_608)
	.align		4
.L_608:
        /*0df0*/ 	.word	index@($__internal_33_$__cuda_sm20_div_u64)
        /*0df4*/ 	.word	0x00000000


	//----- nvinfo : EIATTR_FRAME_SIZE
	.align		4
.L_609:
        /*0df8*/ 	.byte	0x04, 0x11
        /*0dfa*/ 	.short	(.L_611 - .L_610)
	.align		4
.L_610:
        /*0dfc*/ 	.word	index@(_ZN7cutlass13device_kernelIN5flash19FlashAttnFwdCombineIN4cute5tupleIJNS3_1CILi16EEENS5_ILi64EEEEEELi6ELi256ELi1ELb0ELb1ENS_10bfloat16_tEfNS_4arch4Sm90EEEEEvNT_6ParamsE)
        /*0e00*/ 	.word	0x00000000


	//----- nvinfo : EIATTR_REGCOUNT
	.align		4
.L_611:
        /*0e04*/ 	.byte	0x04, 0x2f
        /*0e06*/ 	.short	(.L_613 - .L_612)
	.align		4
.L_612:
        /*0e08*/ 	.word	index@(_ZN7cutlass13device_kernelIN5flash19FlashAttnFwdCombineIN4cute5tupleIJNS3_1CILi16EEENS5_ILi64EEEEEELi7ELi256ELi1ELb0ELb1ENS_10bfloat16_tEfNS_4arch4Sm90EEEEEvNT_6ParamsE)
        /*0e0c*/ 	.word	0x00000030


	//----- nvinfo : EIATTR_FRAME_SIZE
	.align		4
.L_613:
        /*0e10*/ 	.byte	0x04, 0x11
        /*0e12*/ 	.short	(.L_615 - .L_614)
	.align		4
.L_614:
        /*0e14*/ 	.word	index@($__internal_32_$__cuda_sm70_shflsync_bfly_p)
        /*0e18*/ 	.word	0x00000000


	//----- nvinfo : EIATTR_FRAME_SIZE
	.align		4
.L_615:
        /*0e1c*/ 	.byte	0x04, 0x11
        /*0e1e*/ 	.short	(.L_617 - .L_616)
	.align		4
.L_616:
        /*0e20*/ 	.word	index@($__internal_31_$__cuda_sm20_div_u64)
        /*0e24*/ 	.word	0x00000000


	//----- nvinfo : EIATTR_FRAME_SIZE
	.align		4
.L_617:
        /*0e28*/ 	.byte	0x04, 0x11
        /*0e2a*/ 	.short	(.L_619 - .L_618)
	.align		4
.L_618:
        /*0e2c*/ 	.word	index@(_ZN7cutlass13device_kernelIN5flash19FlashAttnFwdCombineIN4cute5tupleIJNS3_1CILi16EEENS5_ILi64EEEEEELi7ELi256ELi1ELb0ELb1ENS_10bfloat16_tEfNS_4arch4Sm90EEEEEvNT_6ParamsE)
        /*0e30*/ 	.word	0x00000000


	//----- nvinfo : EIATTR_REGCOUNT
	.align		4
.L_619:
        /*0e34*/ 	.byte	0x04, 0x2f
        /*0e36*/ 	.short	(.L_621 - .L_620)
	.align		4
.L_620:
        /*0e38*/ 	.word	index@(_ZN7cutlass13device_kernelIN5flash19FlashAttnFwdCombineIN4cute5tupleIJNS3_1CILi16EEENS5_ILi64EEEEEELi8ELi256ELi1ELb0ELb1ENS_10bfloat16_tEfNS_4arch4Sm90EEEEEvNT_6ParamsE)
        /*0e3c*/ 	.word	0x00000037


	//----- nvinfo : EIATTR_FRAME_SIZE
	.align		4
.L_621:
        /*0e40*/ 	.byte	0x04, 0x11
        /*0e42*/ 	.short	(.L_623 - .L_622)
	.align		4
.L_622:
        /*0e44*/ 	.word	index@($__internal_30_$__cuda_sm70_shflsync_bfly_p)
        /*0e48*/ 	.word	0x00000000


	//----- nvinfo : EIATTR_FRAME_SIZE
	.align		4
.L_623:
        /*0e4c*/ 	.byte	0x04, 0x11
        /*0e4e*/ 	.short	(.L_625 - .L_624)
	.align		4
.L_624:
        /*0e50*/ 	.word	index@($__internal_29_$__cuda_sm20_div_u64)
        /*0e54*/ 	.word	0x00000000


	//----- nvinfo : EIATTR_FRAME_SIZE
	.align		4
.L_625:
        /*0e58*/ 	.byte	0x04, 0x11
        /*0e5a*/ 	.short	(.L_627 - .L_626)
	.align		4
.L_626:
        /*0e5c*/ 	.word	index@(_ZN7cutlass13device_kernelIN5flash19FlashAttnFwdCombineIN4cute5tupleIJNS3_1CILi16EEENS5_ILi64EEEEEELi8ELi256ELi1ELb0ELb1ENS_10bfloat16_tEfNS_4arch4Sm90EEEEEvNT_6ParamsE)
        /*0e60*/ 	.word	0x00000000


	//----- nvinfo : EIATTR_REGCOUNT
	.align		4
.L_627:
        /*0e64*/ 	.byte	0x04, 0x2f
        /*0e66*/ 	.short	(.L_629 - .L_628)
	.align		4
.L_628:
        /*0e68*/ 	.word	index@(_ZN7cutlass13device_kernelIN5flash19FlashAttnFwdCombineIN4cute5tupleIJNS3_1CILi16EEENS5_ILi64EEEEEELi4ELi256ELi1ELb0ELb0ENS_10bfloat16_tEfNS_4arch4Sm90EEEEEvNT_6ParamsE)
        /*0e6c*/ 	.word	0x00000030


	//----- nvinfo : EIATTR_FRAME_SIZE
	.align		4
.L_629:
        /*0e70*/ 	.byte	0x04, 0x11
        /*0e72*/ 	.short	(.L_631 - .L_630)
	.align		4
.L_630:
        /*0e74*/ 	.word	index@($__internal_28_$__cuda_sm70_shflsync_bfly_p)
        /*0e78*/ 	.word	0x00000000


	//----- nvinfo : EIATTR_FRAME_SIZE
	.align		4
.L_631:
        /*0e7c*/ 	.byte	0x04, 0x11
        /*0e7e*/ 	.short	(.L_633 - .L_632)
	.align		4
.L_632:
        /*0e80*/ 	.word	index@(_ZN7cutlass13device_kernelIN5flash19FlashAttnFwdCombineIN4cute5tupleIJNS3_1CILi16EEENS5_ILi64EEEEEELi4ELi256ELi1ELb0ELb0ENS_10bfloat16_tEfNS_4arch4Sm90EEEEEvNT_6ParamsE)
        /*0e84*/ 	.word	0x00000000


	//----- nvinfo : EIATTR_REGCOUNT
	.align		4
.L_633:
        /*0e88*/ 	.byte	0x04, 0x2f
        /*0e8a*/ 	.short	(.L_635 - .L_634)
	.align		4
.L_634:
        /*0e8c*/ 	.word	index@(_ZN7cutlass13device_kernelIN5flash19FlashAttnFwdCombineIN4cute5tupleIJNS3_1CILi16EEENS5_ILi64EEEEEELi5ELi256ELi1ELb0ELb0ENS_10bfloat16_tEfNS_4arch4Sm90EEEEEvNT_6ParamsE)
        /*0e90*/ 	.word	0x00000030


	//----- nvinfo : EIATTR_FRAME_SIZE
	.align		4
.L_635:
        /*0e94*/ 	.byte	0x04, 0x11
        /*0e96*/ 	.short	(.L_637 - .L_636)
	.align		4
.L_636:
        /*0e98*/ 	.word	index@($__internal_27_$__cuda_sm70_shflsync_bfly_p)
        /*0e9c*/ 	.word	0x00000000


	//----- nvinfo : EIATTR_FRAME_SIZE
	.align		4
.L_637:
        /*0ea0*/ 	.byte	0x04, 0x11
        /*0ea2*/ 	.short	(.L_639 - .L_638)
	.align		4
.L_638:
        /*0ea4*/ 	.word	index@(_ZN7cutlass13device_kernelIN5flash19FlashAttnFwdCombineIN4cute5tupleIJNS3_1CILi16EEENS5_ILi64EEEEEELi5ELi256ELi1ELb0ELb0ENS_10bfloat16_tEfNS_4arch4Sm90EEEEEvNT_6ParamsE)
        /*0ea8*/ 	.word	0x00000000


	//----- nvinfo : EIATTR_REGCOUNT
	.align		4
.L_639:
        /*0eac*/ 	.byte	0x04, 0x2f
        /*0eae*/ 	.short	(.L_641 - .L_640)
	.align		4
.L_640:
        /*0eb0*/ 	.word	index@(_ZN7cutlass13device_kernelIN5flash19FlashAttnFwdCombineIN4cute5tupleIJNS3_1CILi16EEENS5_ILi64EEEEEELi6ELi256ELi1ELb0ELb0ENS_10bfloat16_tEfNS_4arch4Sm90EEEEEvNT_6ParamsE)
        /*0eb4*/ 	.word	0x00000030


	//----- nvinfo : EIATTR_FRAME_SIZE
	.align		4
.L_641:
        /*0eb8*/ 	.byte	0x04, 0x11
        /*0eba*/ 	.short	(.L_643 - .L_642)
	.align		4
.L_642:
        /*0ebc*/ 	.word	index@($__internal_26_$__cuda_sm70_shflsync_bfly_p)
        /*0ec0*/ 	.word	0x00000000


	//----- nvinfo : EIATTR_FRAME_SIZE
	.align		4
.L_643:
        /*0ec4*/ 	.byte	0x04, 0x11
        /*0ec6*/ 	.short	(.L_645 - .L_644)
	.align		4
.L_644:
        /*0ec8*/ 	.word	index@(_ZN7cutlass13device_kernelIN5flash19FlashAttnFwdCombineIN4cute5tupleIJNS3_1CILi16EEENS5_ILi64EEEEEELi6ELi256ELi1ELb0ELb0ENS_10bfloat16_tEfNS_4arch4Sm90EEEEEvNT_6ParamsE)
        /*0ecc*/ 	.word	0x00000000


	//----- nvinfo : EIATTR_REGCOUNT
	.align		4
.L_645:
        /*0ed0*/ 	.byte	0x04, 0x2f
        /*0ed2*/ 	.short	(.L_647 - .L_646)
	.align		4
.L_646:
        /*0ed4*/ 	.word	index@(_ZN7cutlass13device_kernelIN5flash19FlashAttnFwdCombineIN4cute5tupleIJNS3_1CILi16EEENS5_ILi64EEEEEELi7ELi256ELi1ELb0ELb0ENS_10bfloat16_tEfNS_4arch4Sm90EEEEEvNT_6ParamsE)
        /*0ed8*/ 	.word	0x00000030


	//----- nvinfo : EIATTR_FRAME_SIZE
	.align		4
.L_647:
        /*0edc*/ 	.byte	0x04, 0x11
        /*0ede*/ 	.short	(.L_649 - .L_648)
	.align		4
.L_648:
        /*0ee0*/ 	.word	index@($__internal_25_$__cuda_sm70_shflsync_bfly_p)
        /*0ee4*/ 	.word	0x00000000


	//----- nvinfo : EIATTR_FRAME_SIZE
	.align		4
.L_649:
        /*0ee8*/ 	.byte	0x04, 0x11
        /*0eea*/ 	.short	(.L_651 - .L_650)
	.align		4
.L_650:
        /*0eec*/ 	.word	index@(_ZN7cutlass13device_kernelIN5flash19FlashAttnFwdCombineIN4cute5tupleIJNS3_1CILi16EEENS5_ILi64EEEEEELi7ELi256ELi1ELb0ELb0ENS_10bfloat16_tEfNS_4arch4Sm90EEEEEvNT_6ParamsE)
        /*0ef0*/ 	.word	0x00000000


	//----- nvinfo : EIATTR_REGCOUNT
	.align		4
.L_651:
        /*0ef4*/ 	.byte	0x04, 0x2f
        /*0ef6*/ 	.short	(.L_653 - .L_652)
	.align		4
.L_652:
        /*0ef8*/ 	.word	index@(_ZN7cutlass13device_kernelIN5flash19FlashAttnFwdCombineIN4cute5tupleIJNS3_1CILi16EEENS5_ILi64EEEEEELi8ELi256ELi1ELb0ELb0ENS_10bfloat16_tEfNS_4arch4Sm90EEEEEvNT_6ParamsE)
        /*0efc*/ 	.word	0x00000037


	//----- nvinfo : EIATTR_FRAME_SIZE
	.align		4
.L_653:
        /*0f00*/ 	.byte	0x04, 0x11
        /*0f02*/ 	.short	(.L_655 - .L_654)
	.align		4
.L_654:
        /*0f04*/ 	.word	index@($__internal_24_$__cuda_sm70_shflsync_bfly_p)
        /*0f08*/ 	.word	0x00000000


	//----- nvinfo : EIATTR_FRAME_SIZE
	.align		4
.L_655:
        /*0f0c*/ 	.byte	0x04, 0x11
        /*0f0e*/ 	.short	(.L_657 - .L_656)
	.align		4
.L_656:
        /*0f10*/ 	.word	index@(_ZN7cutlass13device_kernelIN5flash19FlashAttnFwdCombineIN4cute5tupleIJNS3_1CILi16EEENS5_ILi64EEEEEELi8ELi256ELi1ELb0ELb0ENS_10bfloat16_tEfNS_4arch4Sm90EEEEEvNT_6ParamsE)
        /*0f14*/ 	.word	0x00000000


	//----- nvinfo : EIATTR_REGCOUNT
	.align		4
.L_657:
        /*0f18*/ 	.byte	0x04, 0x2f
        /*0f1a*/ 	.short	(.L_659 - .L_658)
	.align		4
.L_658:
        /*0f1c*/ 	.word	index@(_ZN7cutlass13device_kernelIN5flash19FlashAttnFwdCombineIN4cute5tupleIJNS3_1CILi8EEENS5_ILi128EEEEEELi5ELi256ELi1ELb0ELb1ENS_10bfloat16_tEfNS_4arch4Sm80EEEEEvNT_6ParamsE)
        /*0f20*/ 	.word	0x0000002a


	//----- nvinfo : EIATTR_FRAME_SIZE
	.align		4
.L_659:
        /*0f24*/ 	.byte	0x04, 0x11
        /*0f26*/ 	.short	(.L_661 - .L_660)
	.align		4
.L_660:
        /*0f28*/ 	.word	index@($__internal_23_$__cuda_sm70_shflsync_bfly_p)
        /*0f2c*/ 	.word	0x00000000


	//----- nvinfo : EIATTR_FRAME_SIZE
	.align		4
.L_661:
        /*0f30*/ 	.byte	0x04, 0x11
        /*0f32*/ 	.short	(.L_663 - .L_662)
	.align		4
.L_662:
        /*0f34*/ 	.word	index@($__internal_22_$__cuda_sm20_div_u64)
        /*0f38*/ 	.word	0x00000000


	//----- nvinfo : EIATTR_FRAME_SIZE
	.align		4
.L_663:
        /*0f3c*/ 	.byte	0x04, 0x11
        /*0f3e*/ 	.short	(.L_665 - .L_664)
	.align		4
.L_664:
        /*0f40*/ 	.word	index@(_ZN7cutlass13device_kernelIN5flash19FlashAttnFwdCombineIN4cute5tupleIJNS3_1CILi8EEENS5_ILi128EEEEEELi5ELi256ELi1ELb0ELb1ENS_10bfloat16_tEfNS_4arch4Sm80EEEEEvNT_6ParamsE)
        /*0f44*/ 	.word	0x00000000


	//----- nvinfo : EIATTR_REGCOUNT
	.align		4
.L_665:
        /*0f48*/ 	.byte	0x04, 0x2f
        /*0f4a*/ 	.short	(.L_667 - .L_666)
	.align		4
.L_666:
        /*0f4c*/ 	.word	index@(_ZN7cutlass13device_kernelIN5flash19FlashAttnFwdCombineIN4cute5tupleIJNS3_1CILi8EEENS5_ILi128EEEEEELi6ELi256ELi1ELb0ELb1ENS_10bfloat16_tEfNS_4arch4Sm80EEEEEvNT_6ParamsE)
        /*0f50*/ 	.word	0x0000002a


	//----- nvinfo : EIATTR_FRAME_SIZE
	.align		4
.L_667:
        /*0f54*/ 	.byte	0x04, 0x11
        /*0f56*/ 	.short	(.L_669 - .L_668)
	.align		4
.L_668:
        /*0f58*/ 	.word	index@($__internal_21_$__cuda_sm70_shflsync_bfly_p)
        /*0f5c*/ 	.word	0x00000000


	//----- nvinfo : EIATTR_FRAME_SIZE
	.align		4
.L_669:
        /*0f60*/ 	.byte	0x04, 0x11
        /*0f62*/ 	.short	(.L_671 - .L_670)
	.align		4
.L_670:
        /*0f64*/ 	.word	index@($__internal_20_$__cuda_sm20_div_u64)
        /*0f68*/ 	.word	0x00000000


	//----- nvinfo : EIATTR_FRAME_SIZE
	.align		4
.L_671:
        /*0f6c*/ 	.byte	0x04, 0x11
        /*0f6e*/ 	.short	(.L_673 - .L_672)
	.align		4
.L_672:
        /*0f70*/ 	.word	index@(_ZN7cutlass13device_kernelIN5flash19FlashAttnFwdCombineIN4cute5tupleIJNS3_1CILi8EEENS5_ILi128EEEEEELi6ELi256ELi1ELb0ELb1ENS_10bfloat16_tEfNS_4arch4Sm80EEEEEvNT_6ParamsE)
        /*0f74*/ 	.word	0x00000000


	//----- nvinfo : EIATTR_REGCOUNT
	.align		4
.L_673:
        /*0f78*/ 	.byte	0x04, 0x2f
        /*0f7a*/ 	.short	(.L_675 - .L_674)
	.align		4
.L_674:
        /*0f7c*/ 	.word	index@(_ZN7cutlass13device_kernelIN5flash19FlashAttnFwdCombineIN4cute5tupleIJNS3_1CILi8EEENS5_ILi128EEEEEELi7ELi256ELi1ELb0ELb1ENS_10bfloat16_tEfNS_4arch4Sm80EEEEEvNT_6ParamsE)
        /*0f80*/ 	.word	0x0000002a


	//----- nvinfo : EIATTR_FRAME_SIZE
	.align		4
.L_675:
        /*0f84*/ 	.byte	0x04, 0x11
        /*0f86*/ 	.short	(.L_677 - .L_676)
	.align		4
.L_676:
        /*0f88*/ 	.word	index@($__internal_19_$__cuda_sm70_shflsync_bfly_p)
        /*0f8c*/ 	.word	0x00000000


	//----- nvinfo : EIATTR_FRAME_SIZE
	.align		4
.L_677:
        /*0f90*/ 	.byte	0x04, 0x11
        /*0f92*/ 	.short	(.L_679 - .L_678)
	.align		4
.L_678:
        /*0f94*/ 	.word	index@($__internal_18_$__cuda_sm20_div_u64)
        /*0f98*/ 	.word	0x00000000


	//----- nvinfo : EIATTR_FRAME_SIZE
	.align		4
.L_679:
        /*0f9c*/ 	.byte	0x04, 0x11
        /*0f9e*/ 	.short	(.L_681 - .L_680)
	.align		4
.L_680:
        /*0fa0*/ 	.word	index@(_ZN7cutlass13device_kernelIN5flash19FlashAttnFwdCombineIN4cute5tupleIJNS3_1CILi8EEENS5_ILi128EEEEEELi7ELi256ELi1ELb0ELb1ENS_10bfloat16_tEfNS_4arch4Sm80EEEEEvNT_6ParamsE)
        /*0fa4*/ 	.word	0x00000000


	//----- nvinfo : EIATTR_REGCOUNT
	.align		4
.L_681:
        /*0fa8*/ 	.byte	0x04, 0x2f
        /*0faa*/ 	.short	(.L_683 - .L_682)
	.align		4
.L_682:
        /*0fac*/ 	.word	index@(_ZN7cutlass13device_kernelIN5flash19FlashAttnFwdCombineIN4cute5tupleIJNS3_1CILi8EEENS5_ILi128EEEEEELi8ELi256ELi1ELb0ELb1ENS_10bfloat16_tEfNS_4arch4Sm80EEEEEvNT_6ParamsE)
        /*0fb0*/ 	.word	0x00000030


	//----- nvinfo : EIATTR_FRAME_SIZE
	.align		4
.L_683:
        /*0fb4*/ 	.byte	0x04, 0x11
        /*0fb6*/ 	.short	(.L_685 - .L_684)
	.align		4
.L_684:
        /*0fb8*/ 	.word	index@($__internal_17_$__cuda_sm70_shflsync_bfly_p)
        /*0fbc*/ 	.word	0x00000000


	//----- nvinfo : EIATTR_FRAME_SIZE
	.align		4
.L_685:
        /*0fc0*/ 	.byte	0x04, 0x11
        /*0fc2*/ 	.short	(.L_687 - .L_686)
	.align		4
.L_686:
        /*0fc4*/ 	.word	index@($__internal_16_$__cuda_sm20_div_u64)
        /*0fc8*/ 	.word	0x00000000


	//----- nvinfo : EIATTR_FRAME_SIZE
	.align		4
.L_687:
        /*0fcc*/ 	.byte	0x04, 0x11
        /*0fce*/ 	.short	(.L_689 - .L_688)
	.align		4
.L_688:
        /*0fd0*/ 	.word	index@(_ZN7cutlass13device_kernelIN5flash19FlashAttnFwdCombineIN4cute5tupleIJNS3_1CILi8EEENS5_ILi128EEEEEELi8ELi256ELi1ELb0ELb1ENS_10bfloat16_tEfNS_4arch4Sm80EEEEEvNT_6ParamsE)
        /*0fd4*/ 	.word	0x00000000


	//----- nvinfo : EIATTR_REGCOUNT
	.align		4
.L_689:
        /*0fd8*/ 	.byte	0x04, 0x2f
        /*0fda*/ 	.short	(.L_691 - .L_690)
	.align		4
.L_690:
        /*0fdc*/ 	.word	index@(_ZN7cutlass13device_kernelIN5flash19FlashAttnFwdCombineIN4cute5tupleIJNS3_1CILi8EEENS5_ILi128EEEEEELi5ELi256ELi1ELb0ELb0ENS_10bfloat16_tEfNS_4arch4Sm80EEEEEvNT_6ParamsE)
        /*0fe0*/ 	.word	0x00000030


	//----- nvinfo : EIATTR_FRAME_SIZE
	.align		4
.L_691:
        /*0fe4*/ 	.byte	0x04, 0x11
        /*0fe6*/ 	.short	(.L_693 - .L_692)
	.align		4
.L_692:
        /*0fe8*/ 	.word	index@($__internal_15_$__cuda_sm70_shflsync_bfly_p)
        /*0fec*/ 	.word	0x00000000


	//----- nvinfo : EIATTR_FRAME_SIZE
	.align		4
.L_693:
        /*0ff0*/ 	.byte	0x04, 0x11
        /*0ff2*/ 	.short	(.L_695 - .L_694)
	.align		4
.L_694:
        /*0ff4*/ 	.word	index@(_ZN7cutlass13device_kernelIN5flash19FlashAttnFwdCombineIN4cute5tupleIJNS3_1CILi8EEENS5_ILi128EEEEEELi5ELi256ELi1ELb0ELb0ENS_10bfloat16_tEfNS_4arch4Sm80EEEEEvNT_6ParamsE)
        /*0ff8*/ 	.word	0x00000000


	//----- nvinfo : EIATTR_REGCOUNT
	.align		4
.L_695:
        /*0ffc*/ 	.byte	0x04, 0x2f
        /*0ffe*/ 	.short	(.L_697 - .L_696)
	.align		4
.L_696:
        /*1000*/ 	.word	index@(_ZN7cutlass13device_kernelIN5flash19FlashAttnFwdCombineIN4cute5tupleIJNS3_1CILi8EEENS5_ILi128EEEEEELi6ELi256ELi1ELb0ELb0ENS_10bfloat16_tEfNS_4arch4Sm80EEEEEvNT_6ParamsE)
        /*1004*/ 	.word	0x00000030


	//----- nvinfo : EIATTR_FRAME_SIZE
	.align		4
.L_697:
        /*1008*/ 	.byte	0x04, 0x11
        /*100a*/ 	.short	(.L_699 - .L_698)
	.align		4
.L_698:
        /*100c*/ 	.word	index@($__internal_14_$__cuda_sm70_shflsync_bfly_p)
        /*1010*/ 	.word	0x00000000


	//----- nvinfo : EIATTR_FRAME_SIZE
	.align		4
.L_699:
        /*1014*/ 	.byte	0x04, 0x11
        /*1016*/ 	.short	(.L_701 - .L_700)
	.align		4
.L_700:
        /*1018*/ 	.word	index@(_ZN7cutlass13device_kernelIN5flash19FlashAttnFwdCombineIN4cute5tupleIJNS3_1CILi8EEENS5_ILi128EEEEEELi6ELi256ELi1ELb0ELb0ENS_10bfloat16_tEfNS_4arch4Sm80EEEEEvNT_6ParamsE)
        /*101c*/ 	.word	0x00000000


	//----- nvinfo : EIATTR_REGCOUNT
	.align		4
.L_701:
        /*1020*/ 	.byte	0x04, 0x2f
        /*1022*/ 	.short	(.L_703 - .L_702)
	.align		4
.L_702:
        /*1024*/ 	.word	index@(_ZN7cutlass13device_kernelIN5flash19FlashAttnFwdCombineIN4cute5tupleIJNS3_1CILi8EEENS5_ILi128EEEEEELi7ELi256ELi1ELb0ELb0ENS_10bfloat16_tEfNS_4arch4Sm80EEEEEvNT_6ParamsE)
        /*1028*/ 	.word	0x00000030


	//----- nvinfo : EIATTR_FRAME_SIZE
	.align		4
.L_703:
        /*102c*/ 	.byte	0x04, 0x11
        /*102e*/ 	.short	(.L_705 - .L_704)
	.align		4
.L_704:
        /*1030*/ 	.word	index@($__internal_13_$__cuda_sm70_shflsync_bfly_p)
        /*1034*/ 	.word	0x00000000


	//----- nvinfo : EIATTR_FRAME_SIZE
	.align		4
.L_705:
        /*1038*/ 	.byte	0x04, 0x11
        /*103a*/ 	.short	(.L_707 - .L_706)
	.align		4
.L_706:
        /*103c*/ 	.word	index@(_ZN7cutlass13device_kernelIN5flash19FlashAttnFwdCombineIN4cute5tupleIJNS3_1CILi8EEENS5_ILi128EEEEEELi7ELi256ELi1ELb0ELb0ENS_10bfloat16_tEfNS_4arch4Sm80EEEEEvNT_6ParamsE)
        /*1040*/ 	.word	0x00000000


	//----- nvinfo : EIATTR_REGCOUNT
	.align		4
.L_707:
        /*1044*/ 	.byte	0x04, 0x2f
        /*1046*/ 	.short	(.L_709 - .L_708)
	.align		4
.L_708:
        /*1048*/ 	.word	index@(_ZN7cutlass13device_kernelIN5flash19FlashAttnFwdCombineIN4cute5tupleIJNS3_1CILi8EEENS5_ILi128EEEEEELi8ELi256ELi1ELb0ELb0ENS_10bfloat16_tEfNS_4arch4Sm80EEEEEvNT_6ParamsE)
        /*104c*/ 	.word	0x00000030


	//----- nvinfo : EIATTR_FRAME_SIZE
	.align		4
.L_709:
        /*1050*/ 	.byte	0x04, 0x11
        /*1052*/ 	.short	(.L_711 - .L_710)
	.align		4
.L_710:
        /*1054*/ 	.word	index@($__internal_12_$__cuda_sm70_shflsync_bfly_p)
        /*1058*/ 	.word	0x00000000


	//----- nvinfo : EIATTR_FRAME_SIZE
	.align		4
.L_711:
        /*105c*/ 	.byte	0x04, 0x11
        /*105e*/ 	.short	(.L_713 - .L_712)
	.align		4
.L_712:
        /*1060*/ 	.word	index@(_ZN7cutlass13device_kernelIN5flash19FlashAttnFwdCombineIN4cute5tupleIJNS3_1CILi8EEENS5_ILi128EEEEEELi8ELi256ELi1ELb0ELb0ENS_10bfloat16_tEfNS_4arch4Sm80EEEEEvNT_6ParamsE)
        /*1064*/ 	.word	0x00000000


	//----- nvinfo : EIATTR_REGCOUNT
	.align		4
.L_713:
        /*1068*/ 	.byte	0x04, 0x2f
        /*106a*/ 	.short	(.L_715 - .L_714)
	.align		4
.L_714:
        /*106c*/ 	.word	index@(_ZN7cutlass13device_kernelIN5flash19FlashAttnFwdCombineIN4cute5tupleIJNS3_1CILi8EEENS5_ILi128EEEEEELi5ELi256ELi1ELb0ELb1ENS_10bfloat16_tEfNS_4arch4Sm90EEEEEvNT_6ParamsE)
        /*1070*/ 	.word	0x0000002a


	//----- nvinfo : EIATTR_FRAME_SIZE
	.align		4
.L_715:
        /*1074*/ 	.byte	0x04, 0x11
        /*1076*/ 	.short	(.L_717 - .L_716)
	.align		4
.L_716:
        /*1078*/ 	.word	index@($__internal_11_$__cuda_sm70_shflsync_bfly_p)
        /*107c*/ 	.word	0x00000000


	//----- nvinfo : EIATTR_FRAME_SIZE
	.align		4
.L_717:
        /*1080*/ 	.byte	0x04, 0x11
        /*1082*/ 	.short	(.L_719 - .L_718)
	.align		4
.L_718:
        /*1084*/ 	.word	index@($__internal_10_$__cuda_sm20_div_u64)
        /*1088*/ 	.word	0x00000000


	//----- nvinfo : EIATTR_FRAME_SIZE
	.align		4
.L_719:
        /*108c*/ 	.byte	0x04, 0x11
        /*108e*/ 	.short	(.L_721 - .L_720)
	.align		4
.L_720:
        /*1090*/ 	.word	index@(_ZN7cutlass13device_kernelIN5flash19FlashAttnFwdCombineIN4cute5tupleIJNS3_1CILi8EEENS5_ILi128EEEEEELi5ELi256ELi1ELb0ELb1ENS_10bfloat16_tEfNS_4arch4Sm90EEEEEvNT_6ParamsE)
        /*1094*/ 	.word	0x00000000


	//----- nvinfo : EIATTR_REGCOUNT
	.align		4
.L_721:
        /*1098*/ 	.byte	0x04, 0x2f
        /*109a*/ 	.short	(.L_723 - .L_722)
	.align		4
.L_722:
        /*109c*/ 	.word	index@(_ZN7cutlass13device_kernelIN5flash19FlashAttnFwdCombineIN4cute5tupleIJNS3_1CILi8EEENS5_ILi128EEEEEELi6ELi256ELi1ELb0ELb1ENS_10bfloat16_tEfNS_4arch4Sm90EEEEEvNT_6ParamsE)
        /*10a0*/ 	.word	0x0000002a


	//----- nvinfo : EIATTR_FRAME_SIZE
	.align		4
.L_723:
        /*10a4*/ 	.byte	0x04, 0x11
        /*10a6*/ 	.short	(.L_725 - .L_724)
	.align		4
.L_724:
        /*10a8*/ 	.word	index@($__internal_9_$__cuda_sm70_shflsync_bfly_p)
        /*10ac*/ 	.word	0x00000000


	//----- nvinfo : EIATTR_FRAME_SIZE
	.align		4
.L_725:
        /*10b0*/ 	.byte	0x04, 0x11
        /*10b2*/ 	.short	(.L_727 - .L_726)
	.align		4
.L_726:
        /*10b4*/ 	.word	index@($__internal_8_$__cuda_sm20_div_u64)
        /*10b8*/ 	.word	0x00000000


	//----- nvinfo : EIATTR_FRAME_SIZE
	.align		4
.L_727:
        /*10bc*/ 	.byte	0x04, 0x11
        /*10be*/ 	.short	(.L_729 - .L_728)
	.align		4
.L_728:
        /*10c0*/ 	.word	index@(_ZN7cutlass13device_kernelIN5flash19FlashAttnFwdCombineIN4cute5tupleIJNS3_1CILi8EEENS5_ILi128EEEEEELi6ELi256ELi1ELb0ELb1ENS_10bfloat16_tEfNS_4arch4Sm90EEEEEvNT_6ParamsE)
        /*10c4*/ 	.word	0x00000000


	//----- nvinfo : EIATTR_REGCOUNT
	.align		4
.L_729:
        /*10c8*/ 	.byte	0x04, 0x2f
        /*10ca*/ 	.short	(.L_731 - .L_730)
	.align		4
.L_730:
        /*10cc*/ 	.word	index@(_ZN7cutlass13device_kernelIN5flash19FlashAttnFwdCombineIN4cute5tupleIJNS3_1CILi8EEENS5_ILi128EEEEEELi7ELi256ELi1ELb0ELb1ENS_10bfloat16_tEfNS_4arch4Sm90EEEEEvNT_6ParamsE)
        /*10d0*/ 	.word	0x0000002a


	//----- nvinfo : EIATTR_FRAME_SIZE
	.align		4
.L_731:
        /*10d4*/ 	.byte	0x04, 0x11
        /*10d6*/ 	.short	(.L_733 - .L_732)
	.align		4
.L_732:
        /*10d8*/ 	.word	index@($__internal_7_$__cuda_sm70_shflsync_bfly_p)
        /*10dc*/ 	.word	0x00000000


	//----- nvinfo : EIATTR_FRAME_SIZE
	.align		4
.L_733:
        /*10e0*/ 	.byte	0x04, 0x11
        /*10e2*/ 	.short	(.L_735 - .L_734)
	.align		4
.L_734:
        /*10e4*/ 	.word	index@($__internal_6_$__cuda_sm20_div_u64)
        /*10e8*/ 	.word	0x00000000


	//----- nvinfo : EIATTR_FRAME_SIZE
	.align		4
.L_735:
        /*10ec*/ 	.byte	0x04, 0x11
        /*10ee*/ 	.short	(.L_737 - .L_736)
	.align		4
.L_736:
        /*10f0*/ 	.word	index@(_ZN7cutlass13device_kernelIN5flash19FlashAttnFwdCombineIN4cute5tupleIJNS3_1CILi8EEENS5_ILi128EEEEEELi7ELi256ELi1ELb0ELb1ENS_10bfloat16_tEfNS_4arch4Sm90EEEEEvNT_6ParamsE)
        /*10f4*/ 	.word	0x00000000


	//----- nvinfo : EIATTR_REGCOUNT
	.align		4
.L_737:
        /*10f8*/ 	.byte	0x04, 0x2f
        /*10fa*/ 	.short	(.L_739 - .L_738)
	.align		4
.L_738:
        /*10fc*/ 	.word	index@(_ZN7cutlass13device_kernelIN5flash19FlashAttnFwdCombineIN4cute5tupleIJNS3_1CILi8EEENS5_ILi128EEEEEELi8ELi256ELi1ELb0ELb1ENS_10bfloat16_tEfNS_4arch4Sm90EEEEEvNT_6ParamsE)
        /*1100*/ 	.word	0x00000030


	//----- nvinfo : EIATTR_FRAME_SIZE
	.align		4
.L_739:
        /*1104*/ 	.byte	0x04, 0x11
        /*1106*/ 	.short	(.L_741 - .L_740)
	.align		4
.L_740:
        /*1108*/ 	.word	index@($__internal_5_$__cuda_sm70_shflsync_bfly_p)
        /*110c*/ 	.word	0x00000000


	//----- nvinfo : EIATTR_FRAME_SIZE
	.align		4
.L_741:
        /*1110*/ 	.byte	0x04, 0x11
        /*1112*/ 	.short	(.L_743 - .L_742)
	.align		4
.L_742:
        /*1114*/ 	.word	index@($__internal_4_$__cuda_sm20_div_u64)
        /*1118*/ 	.word	0x00000000


	//----- nvinfo : EIATTR_FRAME_SIZE
	.align		4
.L_743:
        /*111c*/ 	.byte	0x04, 0x11
        /*111e*/ 	.short	(.L_745 - .L_744)
	.align		4
.L_744:
        /*1120*/ 	.word	index@(_ZN7cutlass13device_kernelIN5flash19FlashAttnFwdCombineIN4cute5tupleIJNS3_1CILi8EEENS5_ILi128EEEEEELi8ELi256ELi1ELb0ELb1ENS_10bfloat16_tEfNS_4arch4Sm90EEEEEvNT_6ParamsE)
        /*1124*/ 	.word	0x00000000


	//----- nvinfo : EIATTR_REGCOUNT
	.align		4
.L_745:
        /*1128*/ 	.byte	0x04, 0x2f
        /*112a*/ 	.short	(.L_747 - .L_746)
	.align		4
.L_746:
        /*112c*/ 	.word	index@(_ZN7cutlass13device_kernelIN5flash19FlashAttnFwdCombineIN4cute5tupleIJNS3_1CILi8EEENS5_ILi128EEEEEELi5ELi256ELi1ELb0ELb0ENS_10bfloat16_tEfNS_4arch4Sm90EEEEEvNT_6ParamsE)
        /*1130*/ 	.word	0x00000030


	//----- nvinfo : EIATTR_FRAME_SIZE
	.align		4
.L_747:
        /*1134*/ 	.byte	0x04, 0x11
        /*1136*/ 	.short	(.L_749 - .L_748)
	.align		4
.L_748:
        /*1138*/ 	.word	index@($__internal_3_$__cuda_sm70_shflsync_bfly_p)
        /*113c*/ 	.word	0x00000000


	//----- nvinfo : EIATTR_FRAME_SIZE
	.align		4
.L_749:
        /*1140*/ 	.byte	0x04, 0x11
        /*1142*/ 	.short	(.L_751 - .L_750)
	.align		4
.L_750:
        /*1144*/ 	.word	index@(_ZN7cutlass13device_kernelIN5flash19FlashAttnFwdCombineIN4cute5tupleIJNS3_1CILi8EEENS5_ILi128EEEEEELi5ELi256ELi1ELb0ELb0ENS_10bfloat16_tEfNS_4arch4Sm90EEEEEvNT_6ParamsE)
        /*1148*/ 	.word	0x00000000


	//----- nvinfo : EIATTR_REGCOUNT
	.align		4
.L_751:
        /*114c*/ 	.byte	0x04, 0x2f
        /*114e*/ 	.short	(.L_753 - .L_752)
	.align		4
.L_752:
        /*1150*/ 	.word	index@(_ZN7cutlass13device_kernelIN5flash19FlashAttnFwdCombineIN4cute5tupleIJNS3_1CILi8EEENS5_ILi128EEEEEELi6ELi256ELi1ELb0ELb0ENS_10bfloat16_tEfNS_4arch4Sm90EEEEEvNT_6ParamsE)
        /*1154*/ 	.word	0x00000030


	//----- nvinfo : EIATTR_FRAME_SIZE
	.align		4
.L_753:
        /*1158*/ 	.byte	0x04, 0x11
        /*115a*/ 	.short	(.L_755 - .L_754)
	.align		4
.L_754:
        /*115c*/ 	.word	index@($__internal_2_$__cuda_sm70_shflsync_bfly_p)
        /*1160*/ 	.word	0x00000000


	//----- nvinfo : EIATTR_FRAME_SIZE
	.align		4
.L_755:
        /*1164*/ 	.byte	0x04, 0x11
        /*1166*/ 	.short	(.L_757 - .L_756)
	.align		4
.L_756:
        /*1168*/ 	.word	index@(_ZN7cutlass13device_kernelIN5flash19FlashAttnFwdCombineIN4cute5tupleIJNS3_1CILi8EEENS5_ILi128EEEEEELi6ELi256ELi1ELb0ELb0ENS_10bfloat16_tEfNS_4arch4Sm90EEEEEvNT_6ParamsE)
        /*116c*/ 	.word	0x00000000


	//----- nvinfo : EIATTR_REGCOUNT
	.align		4
.L_757:
        /*1170*/ 	.byte	0x04, 0x2f
        /*1172*/ 	.short	(.L_759 - .L_758)
	.align		4
.L_758:
        /*1174*/ 	.word	index@(_ZN7cutlass13device_kernelIN5flash19FlashAttnFwdCombineIN4cute5tupleIJNS3_1CILi8EEENS5_ILi128EEEEEELi7ELi256ELi1ELb0ELb0ENS_10bfloat16_tEfNS_4arch4Sm90EEEEEvNT_6ParamsE)
        /*1178*/ 	.word	0x00000030


	//----- nvinfo : EIATTR_FRAME_SIZE
	.align		4
.L_759:
        /*117c*/ 	.byte	0x04, 0x11
        /*117e*/ 	.short	(.L_761 - .L_760)
	.align		4
.L_760:
        /*1180*/ 	.word	index@($__internal_1_$__cuda_sm70_shflsync_bfly_p)
        /*1184*/ 	.word	0x00000000


	//----- nvinfo : EIATTR_FRAME_SIZE
	.align		4
.L_761:
        /*1188*/ 	.byte	0x04, 0x11
        /*118a*/ 	.short	(.L_763 - .L_762)
	.align		4
.L_762:
        /*118c*/ 	.word	index@(_ZN7cutlass13device_kernelIN5flash19FlashAttnFwdCombineIN4cute5tupleIJNS3_1CILi8EEENS5_ILi128EEEEEELi7ELi256ELi1ELb0ELb0ENS_10bfloat16_tEfNS_4arch4Sm90EEEEEvNT_6ParamsE)
        /*1190*/ 	.word	0x00000000


	//----- nvinfo : EIATTR_REGCOUNT
	.align		4
.L_763:
        /*1194*/ 	.byte	0x04, 0x2f
        /*1196*/ 	.short	(.L_765 - .L_764)
	.align		4
.L_764:
        /*1198*/ 	.word	index@(_ZN7cutlass13device_kernelIN5flash19FlashAttnFwdCombineIN4cute5tupleIJNS3_1CILi8EEENS5_ILi128EEEEEELi8ELi256ELi1ELb0ELb0ENS_10bfloat16_tEfNS_4arch4Sm90EEEEEvNT_6ParamsE)
        /*119c*/ 	.word	0x00000030


	//----- nvinfo : EIATTR_FRAME_SIZE
	.align		4
.L_765:
        /*11a0*/ 	.byte	0x04, 0x11
        /*11a2*/ 	.short	(.L_767 - .L_766)
	.align		4
.L_766:
        /*11a4*/ 	.word	index@($__internal_0_$__cuda_sm70_shflsync_bfly_p)
        /*11a8*/ 	.word	0x00000000


	//----- nvinfo : EIATTR_FRAME_SIZE
	.align		4
.L_767:
        /*11ac*/ 	.byte	0x04, 0x11
        /*11ae*/ 	.short	(.L_769 - .L_768)
	.align		4
.L_768:
        /*11b0*/ 	.word	index@(_ZN7cutlass13device_kernelIN5flash19FlashAttnFwdCombineIN4cute5tupleIJNS3_1CILi8EEENS5_ILi128EEEEEELi8ELi256ELi1ELb0ELb0ENS_10bfloat16_tEfNS_4arch4Sm90EEEEEvNT_6ParamsE)
        /*11b4*/ 	.word	0x00000000


	//----- nvinfo : EIATTR_MIN_STACK_SIZE
	.align		4
.L_769:
        /*11b8*/ 	.byte	0x04, 0x12
        /*11ba*/ 	.short	(.L_771 - .L_770)
	.align		4
.L_770:
        /*11bc*/ 	.word	index@(_ZN7cutlass13device_kernelIN5flash19FlashAttnFwdCombineIN4cute5tupleIJNS3_1CILi8EEENS5_ILi128EEEEEELi8ELi256ELi1ELb0ELb0ENS_10bfloat16_tEfNS_4arch4Sm90EEEEEvNT_6ParamsE)
        /*11c0*/ 	.word	0x00000000


	//----- nvinfo : EIATTR_MIN_STACK_SIZE
	.align		4
.L_771:
        /*11c4*/ 	.byte	0x04, 0x12
        /*11c6*/ 	.short	(.L_773 - .L_772)
	.align		4
.L_772:
        /*11c8*/ 	.word	index@(_ZN7cutlass13device_kernelIN5flash19FlashAttnFwdCombineIN4cute5tupleIJNS3_1CILi8EEENS5_ILi128EEEEEELi7ELi256ELi1ELb0ELb0ENS_10bfloat16_tEfNS_4arch4Sm90EEEEEvNT_6ParamsE)
        /*11cc*/ 	.word	0x00000000


	//----- nvinfo : EIATTR_MIN_STACK_SIZE
	.align		4
.L_773:
        /*11d0*/ 	.byte	0x04, 0x12
        /*11d2*/ 	.short	(.L_775 - .L_774)
	.align		4
.L_774:
        /*11d4*/ 	.word	index@(_ZN7cutlass13device_kernelIN5flash19FlashAttnFwdCombineIN4cute5tupleIJNS3_1CILi8EEENS5_ILi128EEEEEELi6ELi256ELi1ELb0ELb0ENS_10bfloat16_tEfNS_4arch4Sm90EEEEEvNT_6ParamsE)
        /*11d8*/ 	.word	0x00000000


	//----- nvinfo : EIATTR_MIN_STACK_SIZE
	.align		4
.L_775:
        /*11dc*/ 	.byte	0x04, 0x12
        /*11de*/ 	.short	(.L_777 - .L_776)
	.align		4
.L_776:
        /*11e0*/ 	.word	index@(_ZN7cutlass13device_kernelIN5flash19FlashAttnFwdCombineIN4cute5tupleIJNS3_1CILi8EEENS5_ILi128EEEEEELi5ELi256ELi1ELb0ELb0ENS_10bfloat16_tEfNS_4arch4Sm90EEEEEvNT_6ParamsE)
        /*11e4*/ 	.word	0x00000000


	//----- nvinfo : EIATTR_MIN_STACK_SIZE
	.align		4
.L_777:
        /*11e8*/ 	.byte	0x04, 0x12
        /*11ea*/ 	.short	(.L_779 - .L_778)
	.align		4
.L_778:
        /*11ec*/ 	.word	index@(_ZN7cutlass13device_kernelIN5flash19FlashAttnFwdCombineIN4cute5tupleIJNS3_1CILi8EEENS5_ILi128EEEEEELi8ELi256ELi1ELb0ELb1ENS_10bfloat16_tEfNS_4arch4Sm90EEEEEvNT_6ParamsE)
        /*11f0*/ 	.word	0x00000000


	//----- nvinfo : EIATTR_MIN_STACK_SIZE
	.align		4
.L_779:
        /*11f4*/ 	.byte	0x04, 0x12
        /*11f6*/ 	.short	(.L_781 - .L_780)
	.align		4
.L_780:
        /*11f8*/ 	.word	index@(_ZN7cutlass13device_kernelIN5flash19FlashAttnFwdCombineIN4cute5tupleIJNS3_1CILi8EEENS5_ILi128EEEEEELi7ELi256ELi1ELb0ELb1ENS_10bfloat16_tEfNS_4arch4Sm90EEEEEvNT_6ParamsE)
        /*11fc*/ 	.word	0x00000000


	//----- nvinfo : EIATTR_MIN_STACK_SIZE
	.align		4
.L_781:
        /*1200*/ 	.byte	0x04, 0x12
        /*1202*/ 	.short	(.L_783 - .L_782)
	.align		4
.L_782:
        /*1204*/ 	.word	index@(_ZN7cutlass13device_kernelIN5flash19FlashAttnFwdCombineIN4cute5tupleIJNS3_1CILi8EEENS5_ILi128EEEEEELi6ELi256ELi1ELb0ELb1ENS_10bfloat16_tEfNS_4arch4Sm90EEEEEvNT_6ParamsE)
        /*1208*/ 	.word	0x00000000


	//----- nvinfo : EIATTR_MIN_STACK_SIZE
	.align		4
.L_783:
        /*120c*/ 	.byte	0x04, 0x12
        /*120e*/ 	.short	(.L_785 - .L_784)
	.align		4
.L_784:
        /*1210*/ 	.word	index@(_ZN7cutlass13device_kernelIN5flash19FlashAttnFwdCombineIN4cute5tupleIJNS3_1CILi8EEENS5_ILi128EEEEEELi5ELi256ELi1ELb0ELb1ENS_10bfloat16_tEfNS_4arch4Sm90EEEEEvNT_6ParamsE)
        /*1214*/ 	.word	0x00000000


	//----- nvinfo : EIATTR_MIN_STACK_SIZE
	.align		4
.L_785:
        /*1218*/ 	.byte	0x04, 0x12
        /*121a*/ 	.short	(.L_787 - .L_786)
	.align		4
.L_786:
        /*121c*/ 	.word	index@(_ZN7cutlass13device_kernelIN5flash19FlashAttnFwdCombineIN4cute5tupleIJNS3_1CILi8EEENS5_ILi128EEEEEELi8ELi256ELi1ELb0ELb0ENS_10bfloat16_tEfNS_4arch4Sm80EEEEEvNT_6ParamsE)
        /*1220*/ 	.word	0x00000000


	//----- nvinfo : EIATTR_MIN_STACK_SIZE
	.align		4
.L_787:
        /*1224*/ 	.byte	0x04, 0x12
        /*1226*/ 	.short	(.L_789 - .L_788)
	.align		4
.L_788:
        /*1228*/ 	.word	index@(_ZN7cutlass13device_kernelIN5flash19FlashAttnFwdCombineIN4cute5tupleIJNS3_1CILi8EEENS5_ILi128EEEEEELi7ELi256ELi1ELb0ELb0ENS_10bfloat16_tEfNS_4arch4Sm80EEEEEvNT_6ParamsE)
        /*122c*/ 	.word	0x00000000


	//----- nvinfo : EIATTR_MIN_STACK_SIZE
	.align		4
.L_789:
        /*1230*/ 	.byte	0x04, 0x12
        /*1232*/ 	.short	(.L_791 - .L_790)
	.align		4
.L_790:
        /*1234*/ 	.word	index@(_ZN7cutlass13device_kernelIN5flash19FlashAttnFwdCombineIN4cute5tupleIJNS3_1CILi8EEENS5_ILi128EEEEEELi6ELi256ELi1ELb0ELb0ENS_10bfloat16_tEfNS_4arch4Sm80EEEEEvNT_6ParamsE)
        /*1238*/ 	.word	0x00000000


	//----- nvinfo : EIATTR_MIN_STACK_SIZE
	.align		4
.L_791:
        /*123c*/ 	.byte	0x04, 0x12
        /*123e*/ 	.short	(.L_793 - .L_792)
	.align		4
.L_792:
        /*1240*/ 	.word	index@(_ZN7cutlass13device_kernelIN5flash19FlashAttnFwdCombineIN4cute5tupleIJNS3_1CILi8EEENS5_ILi128EEEEEELi5ELi256ELi1ELb0ELb0ENS_10bfloat16_tEfNS_4arch4Sm80EEEEEvNT_6ParamsE)
        /*1244*/ 	.word	0x00000000


	//----- nvinfo : EIATTR_MIN_STACK_SIZE
	.align		4
.L_793:
        /*1248*/ 	.byte	0x04, 0x12
        /*124a*/ 	.short	(.L_795 - .L_794)
	.align		4
.L_794:
        /*124c*/ 	.word	index@(_ZN7cutlass13device_kernelIN5flash19FlashAttnFwdCombineIN4cute5tupleIJNS3_1CILi8EEENS5_ILi128EEEEEELi8ELi256ELi1ELb0ELb1ENS_10bfloat16_tEfNS_4arch4Sm80EEEEEvNT_6ParamsE)
        /*1250*/ 	.word	0x00000000


	//----- nvinfo : EIATTR_MIN_STACK_SIZE
	.align		4
.L_795:
        /*1254*/ 	.byte	0x04, 0x12
        /*1256*/ 	.short	(.L_797 - .L_796)
	.align		4
.L_796:
        /*1258*/ 	.word	index@(_ZN7cutlass13device_kernelIN5flash19FlashAttnFwdCombineIN4cute5tupleIJNS3_1CILi8EEENS5_ILi128EEEEEELi7ELi256ELi1ELb0ELb1ENS_10bfloat16_tEfNS_4arch4Sm80EEEEEvNT_6ParamsE)
        /*125c*/ 	.word	0x00000000


	//----- nvinfo : EIATTR_MIN_STACK_SIZE
	.align		4
.L_797:
        /*1260*/ 	.byte	0x04, 0x12
        /*1262*/ 	.short	(.L_799 - .L_798)
	.align		4
.L_798:
        /*1264*/ 	.word	index@(_ZN7cutlass13device_kernelIN5flash19FlashAttnFwdCombineIN4cute5tupleIJNS3_1CILi8EEENS5_ILi128EEEEEELi6ELi256ELi1ELb0ELb1ENS_10bfloat16_tEfNS_4arch4Sm80EEEEEvNT_6ParamsE)
        /*1268*/ 	.word	0x00000000


	//----- nvinfo : EIATTR_MIN_STACK_SIZE
	.align		4
.L_799:
        /*126c*/ 	.byte	0x04, 0x12
        /*126e*/ 	.short	(.L_801 - .L_800)
	.align		4
.L_800:
        /*1270*/ 	.word	index@(_ZN7cutlass13device_kernelIN5flash19FlashAttnFwdCombineIN4cute5tupleIJNS3_1CILi8EEENS5_ILi128EEEEEELi5ELi256ELi1ELb0ELb1ENS_10bfloat16_tEfNS_4arch4Sm80EEEEEvNT_6ParamsE)
        /*1274*/ 	.word	0x00000000


	//----- nvinfo : EIATTR_MIN_STACK_SIZE
	.align		4
.L_801:
        /*1278*/ 	.byte	0x04, 0x12
        /*127a*/ 	.short	(.L_803 - .L_802)
	.align		4
.L_802:
        /*127c*/ 	.word	index@(_ZN7cutlass13device_kernelIN5flash19FlashAttnFwdCombineIN4cute5tupleIJNS3_1CILi16EEENS5_ILi64EEEEEELi8ELi256ELi1ELb0ELb0ENS_10bfloat16_tEfNS_4arch4Sm90EEEEEvNT_6ParamsE)
        /*1280*/ 	.word	0x00000000


	//----- nvinfo : EIATTR_MIN_STACK_SIZE
	.align		4
.L_803:
        /*1284*/ 	.byte	0x04, 0x12
        /*1286*/ 	.short	(.L_805 - .L_804)
	.align		4
.L_804:
        /*1288*/ 	.word	index@(_ZN7cutlass13device_kernelIN5flash19FlashAttnFwdCombineIN4cute5tupleIJNS3_1CILi16EEENS5_ILi64EEEEEELi7ELi256ELi1ELb0ELb0ENS_10bfloat16_tEfNS_4arch4Sm90EEEEEvNT_6ParamsE)
        /*128c*/ 	.word	0x00000000


	//----- nvinfo : EIATTR_MIN_STACK_SIZE
	.align		4
.L_805:
        /*1290*/ 	.byte	0x04, 0x12
        /*1292*/ 	.short	(.L_807 - .L_806)
	.align		4
.L_806:
        /*1294*/ 	.word	index@(_ZN7cutlass13device_kernelIN5flash19FlashAttnFwdCombineIN4cute5tupleIJNS3_1CILi16EEENS5_ILi64EEEEEELi6ELi256ELi1ELb0ELb0ENS_10bfloat16_tEfNS_4arch4Sm90EEEEEvNT_6ParamsE)
        /*1298*/ 	.word	0x00000000


	//----- nvinfo : EIATTR_MIN_STACK_SIZE
	.align		4
.L_807:
        /*129c*/ 	.byte	0x04, 0x12
        /*129e*/ 	.short	(.L_809 - .L_808)
	.align		4
.L_808:
        /*12a0*/ 	.word	index@(_ZN7cutlass13device_kernelIN5flash19FlashAttnFwdCombineIN4cute5tupleIJNS3_1CILi16EEENS5_ILi64EEEEEELi5ELi256ELi1ELb0ELb0ENS_10bfloat16_tEfNS_4arch4Sm90EEEEEvNT_6ParamsE)
        /*12a4*/ 	.word	0x00000000


	//----- nvinfo : EIATTR_MIN_STACK_SIZE
	.align		4
.L_809:
        /*12a8*/ 	.byte	0x04, 0x12
        /*12aa*/ 	.short	(.L_811 - .L_810)
	.align		4
.L_810:
        /*12ac*/ 	.word	index@(_ZN7cutlass13device_kernelIN5flash19FlashAttnFwdCombineIN4cute5tupleIJNS3_1CILi16EEENS5_ILi64EEEEEELi4ELi256ELi1ELb0ELb0ENS_10bfloat16_tEfNS_4arch4Sm90EEEEEvNT_6ParamsE)
        /*12b0*/ 	.word	0x00000000


	//----- nvinfo : EIATTR_MIN_STACK_SIZE
	.align		4
.L_811:
        /*12b4*/ 	.byte	0x04, 0x12
        /*12b6*/ 	.short	(.L_813 - .L_812)
	.align		4
.L_812:
        /*12b8*/ 	.word	index@(_ZN7cutlass13device_kernelIN5flash19FlashAttnFwdCombineIN4cute5tupleIJNS3_1CILi16EEENS5_ILi64EEEEEELi8ELi256ELi1ELb0ELb1ENS_10bfloat16_tEfNS_4arch4Sm90EEEEEvNT_6ParamsE)
        /*12bc*/ 	.word	0x00000000


	//----- nvinfo : EIATTR_MIN_STACK_SIZE
	.align		4
.L_813:
        /*12c0*/ 	.byte	0x04, 0x12
        /*12c2*/ 	.short	(.L_815 - .L_814)
	.align		4
.L_814:
        /*12c4*/ 	.word	index@(_ZN7cutlass13device_kernelIN5flash19FlashAttnFwdCombineIN4cute5tupleIJNS3_1CILi16EEENS5_ILi64EEEEEELi7ELi256ELi1ELb0ELb1ENS_10bfloat16_tEfNS_4arch4Sm90EEEEEvNT_6ParamsE)
        /*12c8*/ 	.word	0x00000000


	//----- nvinfo : EIATTR_MIN_STACK_SIZE
	.align		4
.L_815:
        /*12cc*/ 	.byte	0x04, 0x12
        /*12ce*/ 	.short	(.L_817 - .L_816)
	.align		4
.L_816:
        /*12d0*/ 	.word	index@(_ZN7cutlass13device_kernelIN5flash19FlashAttnFwdCombineIN4cute5tupleIJNS3_1CILi16EEENS5_ILi64EEEEEELi6ELi256ELi1ELb0ELb1ENS_10bfloat16_tEfNS_4arch4Sm90EEEEEvNT_6ParamsE)
        /*12d4*/ 	.word	0x00000000


	//----- nvinfo : EIATTR_MIN_STACK_SIZE
	.align		4
.L_817:
        /*12d8*/ 	.byte	0x04, 0x12
        /*12da*/ 	.short	(.L_819 - .L_818)
	.align		4
.L_818:
        /*12dc*/ 	.word	index@(_ZN7cutlass13device_kernelIN5flash19FlashAttnFwdCombineIN4cute5tupleIJNS3_1CILi16EEENS5_ILi64EEEEEELi5ELi256ELi1ELb0ELb1ENS_10bfloat16_tEfNS_4arch4Sm90EEEEEvNT_6ParamsE)
        /*12e0*/ 	.word	0x00000000


	//----- nvinfo : EIATTR_MIN_STACK_SIZE
	.align		4
.L_819:
        /*12e4*/ 	.byte	0x04, 0x12
        /*12e6*/ 	.short	(.L_821 - .L_820)
	.align		4
.L_820:
        /*12e8*/ 	.word	index@(_ZN7cutlass13device_kernelIN5flash19FlashAttnFwdCombineIN4cute5tupleIJNS3_1CILi16EEENS5_ILi64EEEEEELi4ELi256ELi1ELb0ELb1ENS_10bfloat16_tEfNS_4arch4Sm90EEEEEvNT_6ParamsE)
        /*12ec*/ 	.word	0x00000000


	//----- nvinfo : EIATTR_MIN_STACK_SIZE
	.align		4
.L_821:
        /*12f0*/ 	.byte	0x04, 0x12
        /*12f2*/ 	.short	(.L_823 - .L_822)
	.align		4
.L_822:
        /*12f4*/ 	.word	index@(_ZN7cutlass13device_kernelIN5flash19FlashAttnFwdCombineIN4cute5tupleIJNS3_1CILi16EEENS5_ILi64EEEEEELi8ELi256ELi1ELb0ELb0ENS_10bfloat16_tEfNS_4arch4Sm80EEEEEvNT_6ParamsE)
        /*12f8*/ 	.word	0x00000000


	//----- nvinfo : EIATTR_MIN_STACK_SIZE
	.align		4
.L_823:
        /*12fc*/ 	.byte	0x04, 0x12
        /*12fe*/ 	.short	(.L_825 - .L_824)
	.align		4
.L_824:
        /*1300*/ 	.word	index@(_ZN7cutlass13device_kernelIN5flash19FlashAttnFwdCombineIN4cute5tupleIJNS3_1CILi16EEENS5_ILi64EEEEEELi7ELi256ELi1ELb0ELb0ENS_10bfloat16_tEfNS_4arch4Sm80EEEEEvNT_6ParamsE)
        /*1304*/ 	.word	0x00000000


	//----- nvinfo : EIATTR_MIN_STACK_SIZE
	.align		4
.L_825:
        /*1308*/ 	.byte	0x04, 0x12
        /*130a*/ 	.short	(.L_827 - .L_826)
	.align		4
.L_826:
        /*130c*/ 	.word	index@(_ZN7cutlass13device_kernelIN5flash19FlashAttnFwdCombineIN4cute5tupleIJNS3_1CILi16EEENS5_ILi64EEEEEELi6ELi256ELi1ELb0ELb0ENS_10bfloat16_tEfNS_4arch4Sm80EEEEEvNT_6ParamsE)
        /*1310*/ 	.word	0x00000000


	//----- nvinfo : EIATTR_MIN_STACK_SIZE
	.align		4
.L_827:
        /*1314*/ 	.byte	0x04, 0x12
        /*1316*/ 	.short	(.L_829 - .L_828)
	.align		4
.L_828:
        /*1318*/ 	.word	index@(_ZN7cutlass13device_kernelIN5flash19FlashAttnFwdCombineIN4cute5tupleIJNS3_1CILi16EEENS5_ILi64EEEEEELi5ELi256ELi1ELb0ELb0ENS_10bfloat16_tEfNS_4arch4Sm80EEEEEvNT_6ParamsE)
        /*131c*/ 	.word	0x00000000


	//----- nvinfo : EIATTR_MIN_STACK_SIZE
	.align		4
.L_829:
        /*1320*/ 	.byte	0x04, 0x12
        /*1322*/ 	.short	(.L_831 - .L_830)
	.align		4
.L_830:
        /*1324*/ 	.word	index@(_ZN7cutlass13device_kernelIN5flash19FlashAttnFwdCombineIN4cute5tupleIJNS3_1CILi16EEENS5_ILi64EEEEEELi4ELi256ELi1ELb0ELb0ENS_10bfloat16_tEfNS_4arch4Sm80EEEEEvNT_6ParamsE)
        /*1328*/ 	.word	0x00000000


	//----- nvinfo : EIATTR_MIN_STACK_SIZE
	.align		4
.L_831:
        /*132c*/ 	.byte	0x04, 0x12
        /*132e*/ 	.short	(.L_833 - .L_832)
	.align		4
.L_832:
        /*1330*/ 	.word	index@(_ZN7cutlass13device_kernelIN5flash19FlashAttnFwdCombineIN4cute5tupleIJNS3_1CILi16EEENS5_ILi64EEEEEELi8ELi256ELi1ELb0ELb1ENS_10bfloat16_tEfNS_4arch4Sm80EEEEEvNT_6ParamsE)
        /*1334*/ 	.word	0x00000000


	//----- nvinfo : EIATTR_MIN_STACK_SIZE
	.align		4
.L_833:
        /*1338*/ 	.byte	0x04, 0x12
        /*133a*/ 	.short	(.L_835 - .L_834)
	.align		4
.L_834:
        /*133c*/ 	.word	index@(_ZN7cutlass13device_kernelIN5flash19FlashAttnFwdCombineIN4cute5tupleIJNS3_1CILi16EEENS5_ILi64EEEEEELi7ELi256ELi1ELb0ELb1ENS_10bfloat16_tEfNS_4arch4Sm80EEEEEvNT_6ParamsE)
        /*1340*/ 	.word	0x00000000


	//----- nvinfo : EIATTR_MIN_STACK_SIZE
	.align		4
.L_835:
        /*1344*/ 	.byte	0x04, 0x12
        /*1346*/ 	.short	(.L_837 - .L_836)
	.align		4
.L_836:
        /*1348*/ 	.word	index@(_ZN7cutlass13device_kernelIN5flash19FlashAttnFwdCombineIN4cute5tupleIJNS3_1CILi16EEENS5_ILi64EEEEEELi6ELi256ELi1ELb0ELb1ENS_10bfloat16_tEfNS_4arch4Sm80EEEEEvNT_6ParamsE)
        /*134c*/ 	.word	0x00000000


	//----- nvinfo : EIATTR_MIN_STACK_SIZE
	.align		4
.L_837:
        /*1350*/ 	.byte	0x04, 0x12
        /*1352*/ 	.short	(.L_839 - .L_838)
	.align		4
.L_838:
        /*1354*/ 	.word	index@(_ZN7cutlass13device_kernelIN5flash19FlashAttnFwdCombineIN4cute5tupleIJNS3_1CILi16EEENS5_ILi64EEEEEELi5ELi256ELi1ELb0ELb1ENS_10bfloat16_tEfNS_4arch4Sm80EEEEEvNT_6ParamsE)
        /*1358*/ 	.word	0x00000000


	//----- nvinfo : EIATTR_MIN_STACK_SIZE
	.align		4
.L_839:
        /*135c*/ 	.byte	0x04, 0x12
        /*135e*/ 	.short	(.L_841 - .L_840)
	.align		4
.L_840:
        /*1360*/ 	.word	index@(_ZN7cutlass13device_kernelIN5flash19FlashAttnFwdCombineIN4cute5tupleIJNS3_1CILi16EEENS5_ILi64EEEEEELi4ELi256ELi1ELb0ELb1ENS_10bfloat16_tEfNS_4arch4Sm80EEEEEvNT_6ParamsE)
        /*1364*/ 	.word	0x00000000


	//----- nvinfo : EIATTR_MIN_STACK_SIZE
	.align		4
.L_841:
        /*1368*/ 	.byte	0x04, 0x12
        /*136a*/ 	.short	(.L_843 - .L_842)
	.align		4
.L_842:
        /*136c*/ 	.word	index@(_ZN7cutlass13device_kernelIN5flash19FlashAttnFwdCombineIN4cute5tupleIJNS3_1CILi8EEENS5_ILi128EEEEEELi8ELi256ELi1ELb0ELb0ENS_6half_tEfNS_4arch4Sm90EEEEEvNT_6ParamsE)
        /*1370*/ 	.word	0x00000000


	//----- nvinfo : EIATTR_MIN_STACK_SIZE
	.align		4
.L_843:
        /*1374*/ 	.byte	0x04, 0x12
        /*1376*/ 	.short	(.L_845 - .L_844)
	.align		4
.L_844:
        /*1378*/ 	.word	index@(_ZN7cutlass13device_kernelIN5flash19FlashAttnFwdCombineIN4cute5tupleIJNS3_1CILi8EEENS5_ILi128EEEEEELi7ELi256ELi1ELb0ELb0ENS_6half_tEfNS_4arch4Sm90EEEEEvNT_6ParamsE)
        /*137c*/ 	.word	0x00000000


	//----- nvinfo : EIATTR_MIN_STACK_SIZE
	.align		4
.L_845:
        /*1380*/ 	.byte	0x04, 0x12
        /*1382*/ 	.short	(.L_847 - .L_846)
	.align		4
.L_846:
        /*1384*/ 	.word	index@(_ZN7cutlass13device_kernelIN5flash19FlashAttnFwdCombineIN4cute5tupleIJNS3_1CILi8EEENS5_ILi128EEEEEELi6ELi256ELi1ELb0ELb0ENS_6half_tEfNS_4arch4Sm90EEEEEvNT_6ParamsE)
        /*1388*/ 	.word	0x00000000


	//----- nvinfo : EIATTR_MIN_STACK_SIZE
	.align		4
.L_847:
        /*138c*/ 	.byte	0x04, 0x12
        /*138e*/ 	.short	(.L_849 - .L_848)
	.align		4
.L_848:
        /*1390*/ 	.word	index@(_ZN7cutlass13device_kernelIN5flash19FlashAttnFwdCombineIN4cute5tupleIJNS3_1CILi8EEENS5_ILi128EEEEEELi5ELi256ELi1ELb0ELb0ENS_6half_tEfNS_4arch4Sm90EEEEEvNT_6ParamsE)
        /*1394*/ 	.word	0x00000000


	//----- nvinfo : EIATTR_MIN_STACK_SIZE
	.align		4
.L_849:
        /*1398*/ 	.byte	0x04, 0x12
        /*139a*/ 	.short	(.L_851 - .L_850)
	.align		4
.L_850:
        /*139c*/ 	.word	index@(_ZN7cutlass13device_kernelIN5flash19FlashAttnFwdCombineIN4cute5tupleIJNS3_1CILi8EEENS5_ILi128EEEEEELi8ELi256ELi1ELb0ELb1ENS_6half_tEfNS_4arch4Sm90EEEEEvNT_6ParamsE)
        /*13a0*/ 	.word	0x00000000


	//----- nvinfo : EIATTR_MIN_STACK_SIZE
	.align		4
.L_851:
        /*13a4*/ 	.byte	0x04, 0x12
        /*13a6*/ 	.short	(.L_853 - .L_852)
	.align		4
.L_852:
        /*13a8*/ 	.word	index@(_ZN7cutlass13device_kernelIN5flash19FlashAttnFwdCombineIN4cute5tupleIJNS3_1CILi8EEENS5_ILi128EEEEEELi7ELi256ELi1ELb0ELb1ENS_6half_tEfNS_4arch4Sm90EEEEEvNT_6ParamsE)
        /*13ac*/ 	.word	0x00000000


	//----- nvinfo : EIATTR_MIN_STACK_SIZE
	.align		4
.L_853:
        /*13b0*/ 	.byte	0x04, 0x12
        /*13b2*/ 	.short	(.L_855 - .L_854)
	.align		4
.L_854:
        /*13b4*/ 	.word	index@(_ZN7cutlass13device_kernelIN5flash19FlashAttnFwdCombineIN4cute5tupleIJNS3_1CILi8EEENS5_ILi128EEEEEELi6ELi256ELi1ELb0ELb1ENS_6half_tEfNS_4arch4Sm90EEEEEvNT_6ParamsE)
        /*13b8*/ 	.word	0x00000000


	//----- nvinfo : EIATTR_MIN_STACK_SIZE
	.align		4
.L_855:
        /*13bc*/ 	.byte	0x04, 0x12
        /*13be*/ 	.short	(.L_857 - .L_856)
	.align		4
.L_856:
        /*13c0*/ 	.word	index@(_ZN7cutlass13device_kernelIN5flash19FlashAttnFwdCombineIN4cute5tupleIJNS3_1CILi8EEENS5_ILi128EEEEEELi5ELi256ELi1ELb0ELb1ENS_6half_tEfNS_4arch4Sm90EEEEEvNT_6ParamsE)
        /*13c4*/ 	.word	0x00000000


	//----- nvinfo : EIATTR_MIN_STACK_SIZE
	.align		4
.L_857:
        /*13c8*/ 	.byte	0x04, 0x12
        /*13ca*/ 	.short	(.L_859 - .L_858)
	.align		4
.L_858:
        /*13cc*/ 	.word	index@(_ZN7cutlass13device_kernelIN5flash19FlashAttnFwdCombineIN4cute5tupleIJNS3_1CILi8EEENS5_ILi128EEEEEELi8ELi256ELi1ELb0ELb0ENS_6half_tEfNS_4arch4Sm80EEEEEvNT_6ParamsE)
        /*13d0*/ 	.word	0x00000000


	//----- nvinfo : EIATTR_MIN_STACK_SIZE
	.align		4
.L_859:
        /*13d4*/ 	.byte	0x04, 0x12
        /*13d6*/ 	.short	(.L_861 - .L_860)
	.align		4
.L_860:
        /*13d8*/ 	.word	index@(_ZN7cutlass13device_kernelIN5flash19FlashAttnFwdCombineIN4cute5tupleIJNS3_1CILi8EEENS5_ILi128EEEEEELi7ELi256ELi1ELb0ELb0ENS_6half_tEfNS_4arch4Sm80EEEEEvNT_6ParamsE)
        /*13dc*/ 	.word	0x00000000


	//----- nvinfo : EIATTR_MIN_STACK_SIZE
	.align		4
.L_861:
        /*13e0*/ 	.byte	0x04, 0x12
        /*13e2*/ 	.short	(.L_863 - .L_862)
	.align		4
.L_862:
        /*13e4*/ 	.word	index@(_ZN7cutlass13device_kernelIN5flash19FlashAttnFwdCombineIN4cute5tupleIJNS3_1CILi8EEENS5_ILi128EEEEEELi6ELi256ELi1ELb0ELb0ENS_6half_tEfNS_4arch4Sm80EEEEEvNT_6ParamsE)
        /*13e8*/ 	.word	0x00000000


	//----- nvinfo : EIATTR_MIN_STACK_SIZE
	.align		4
.L_863:
        /*13ec*/ 	.byte	0x04, 0x12
        /*13ee*/ 	.short	(.L_865 - .L_864)
	.align		4
.L_864:
        /*13f0*/ 	.word	index@(_ZN7cutlass13device_kernelIN5flash19FlashAttnFwdCombineIN4cute5tupleIJNS3_1CILi8EEENS5_ILi128EEEEEELi5ELi256ELi1ELb0ELb0ENS_6half_tEfNS_4arch4Sm80EEEEEvNT_6ParamsE)
        /*13f4*/ 	.word	0x00000000


	//----- nvinfo : EIATTR_MIN_STACK_SIZE
	.align		4
.L_865:
        /*13f8*/ 	.byte	0x04, 0x12
        /*13fa*/ 	.short	(.L_867 - .L_866)
	.align		4
.L_866:
        /*13fc*/ 	.word	index@(_ZN7cutlass13device_kernelIN5flash19FlashAttnFwdCombineIN4cute5tupleIJNS3_1CILi8EEENS5_ILi128EEEEEELi8ELi256ELi1ELb0ELb1ENS_6half_tEfNS_4arch4Sm80EEEEEvNT_6ParamsE)
        /*1400*/ 	.word	0x00000000


	//----- nvinfo : EIATTR_MIN_STACK_SIZE
	.align		4
.L_867:
        /*1404*/ 	.byte	0x04, 0x12
        /*1406*/ 	.short	(.L_869 - .L_868)
	.align		4
.L_868:
        /*1408*/ 	.word	index@(_ZN7cutlass13device_kernelIN5flash19FlashAttnFwdCombineIN4cute5tupleIJNS3_1CILi8EEENS5_ILi128EEEEEELi7ELi256ELi1ELb0ELb1ENS_6half_tEfNS_4arch4Sm80EEEEEvNT_6ParamsE)
        /*140c*/ 	.word	0x00000000


	//----- nvinfo : EIATTR_MIN_STACK_SIZE
	.align		4
.L_869:
        /*1410*/ 	.byte	0x04, 0x12
        /*1412*/ 	.short	(.L_871 - .L_870)
	.align		4
.L_870:
        /*1414*/ 	.word	index@(_ZN7cutlass13device_kernelIN5flash19FlashAttnFwdCombineIN4cute5tupleIJNS3_1CILi8EEENS5_ILi128EEEEEELi6ELi256ELi1ELb0ELb1ENS_6half_tEfNS_4arch4Sm80EEEEEvNT_6ParamsE)
        /*1418*/ 	.word	0x00000000


	//----- nvinfo : EIATTR_MIN_STACK_SIZE
	.align		4
.L_871:
        /*141c*/ 	.byte	0x04, 0x12
        /*141e*/ 	.short	(.L_873 - .L_872)
	.align		4
.L_872:
        /*1420*/ 	.word	index@(_ZN7cutlass13device_kernelIN5flash19FlashAttnFwdCombineIN4cute5tupleIJNS3_1CILi8EEENS5_ILi128EEEEEELi5ELi256ELi1ELb0ELb1ENS_6half_tEfNS_4arch4Sm80EEEEEvNT_6ParamsE)
        /*1424*/ 	.word	0x00000000


	//----- nvinfo : EIATTR_MIN_STACK_SIZE
	.align		4
.L_873:
        /*1428*/ 	.byte	0x04, 0x12
        /*142a*/ 	.short	(.L_875 - .L_874)
	.align		4
.L_874:
        /*142c*/ 	.word	index@(_ZN7cutlass13device_kernelIN5flash19FlashAttnFwdCombineIN4cute5tupleIJNS3_1CILi16EEENS5_ILi64EEEEEELi8ELi256ELi1ELb0ELb0ENS_6half_tEfNS_4arch4Sm90EEEEEvNT_6ParamsE)
        /*1430*/ 	.word	0x00000000


	//----- nvinfo : EIATTR_MIN_STACK_SIZE
	.align		4
.L_875:
        /*1434*/ 	.byte	0x04, 0x12
        /*1436*/ 	.short	(.L_877 - .L_876)
	.align		4
.L_876:
        /*1438*/ 	.word	index@(_ZN7cutlass13device_kernelIN5flash19FlashAttnFwdCombineIN4cute5tupleIJNS3_1CILi16EEENS5_ILi64EEEEEELi7ELi256ELi1ELb0ELb0ENS_6half_tEfNS_4arch4Sm90EEEEEvNT_6ParamsE)
        /*143c*/ 	.word	0x00000000


	//----- nvinfo : EIATTR_MIN_STACK_SIZE
	.align		4
.L_877:
        /*1440*/ 	.byte	0x04, 0x12
        /*1442*/ 	.short	(.L_879 - .L_878)
	.align		4
.L_878:
        /*1444*/ 	.word	index@(_ZN7cutlass13device_kernelIN5flash19FlashAttnFwdCombineIN4cute5tupleIJNS3_1CILi16EEENS5_ILi64EEEEEELi6ELi256ELi1ELb0ELb0ENS_6half_tEfNS_4arch4Sm90EEEEEvNT_6ParamsE)
        /*1448*/ 	.word	0x00000000


	//----- nvinfo : EIATTR_MIN_STACK_SIZE
	.align		4
.L_879:
        /*144c*/ 	.byte	0x04, 0x12
        /*144e*/ 	.short	(.L_881 - .L_880)
	.align		4
.L_880:
        /*1450*/ 	.word	index@(_ZN7cutlass13device_kernelIN5flash19FlashAttnFwdCombineIN4cute5tupleIJNS3_1CILi16EEENS5_ILi64EEEEEELi5ELi256ELi1ELb0ELb0ENS_6half_tEfNS_4arch4Sm90EEEEEvNT_6ParamsE)
        /*1454*/ 	.word	0x00000000


	//----- nvinfo : EIATTR_MIN_STACK_SIZE
	.align		4
.L_881:
        /*1458*/ 	.byte	0x04, 0x12
        /*145a*/ 	.short	(.L_883 - .L_882)
	.align		4
.L_882:
        /*145c*/ 	.word	index@(_ZN7cutlass13device_kernelIN5flash19FlashAttnFwdCombineIN4cute5tupleIJNS3_1CILi16EEENS5_ILi64EEEEEELi4ELi256ELi1ELb0ELb0ENS_6half_tEfNS_4arch4Sm90EEEEEvNT_6ParamsE)
        /*1460*/ 	.word	0x00000000


	//----- nvinfo : EIATTR_MIN_STACK_SIZE
	.align		4
.L_883:
        /*1464*/ 	.byte	0x04, 0x12
        /*1466*/ 	.short	(.L_885 - .L_884)
	.align		4
.L_884:
        /*1468*/ 	.word	index@(_ZN7cutlass13device_kernelIN5flash19FlashAttnFwdCombineIN4cute5tupleIJNS3_1CILi16EEENS5_ILi64EEEEEELi8ELi256ELi1ELb0ELb1ENS_6half_tEfNS_4arch4Sm90EEEEEvNT_6ParamsE)
        /*146c*/ 	.word	0x00000000


	//----- nvinfo : EIATTR_MIN_STACK_SIZE
	.align		4
.L_885:
        /*1470*/ 	.byte	0x04, 0x12
        /*1472*/ 	.short	(.L_887 - .L_886)
	.align		4
.L_886:
        /*1474*/ 	.word	index@(_ZN7cutlass13device_kernelIN5flash19FlashAttnFwdCombineIN4cute5tupleIJNS3_1CILi16EEENS5_ILi64EEEEEELi7ELi256ELi1ELb0ELb1ENS_6half_tEfNS_4arch4Sm90EEEEEvNT_6ParamsE)
        /*1478*/ 	.word	0x00000000


	//----- nvinfo : EIATTR_MIN_STACK_SIZE
	.align		4
.L_887:
        /*147c*/ 	.byte	0x04, 0x12
        /*147e*/ 	.short	(.L_889 - .L_888)
	.align		4
.L_888:
        /*1480*/ 	.word	index@(_ZN7cutlass13device_kernelIN5flash19FlashAttnFwdCombineIN4cute5tupleIJNS3_1CILi16EEENS5_ILi64EEEEEELi6ELi256ELi1ELb0ELb1ENS_6half_tEfNS_4arch4Sm90EEEEEvNT_6ParamsE)
        /*1484*/ 	.word	0x00000000


	//----- nvinfo : EIATTR_MIN_STACK_SIZE
	.align		4
.L_889:
        /*1488*/ 	.byte	0x04, 0x12
        /*148a*/ 	.short	(.L_891 - .L_890)
	.align		4
.L_890:
        /*148c*/ 	.word	index@(_ZN7cutlass13device_kernelIN5flash19FlashAttnFwdCombineIN4cute5tupleIJNS3_1CILi16EEENS5_ILi64EEEEEELi5ELi256ELi1ELb0ELb1ENS_6half_tEfNS_4arch4Sm90EEEEEvNT_6ParamsE)
        /*1490*/ 	.word	0x00000000


	//----- nvinfo : EIATTR_MIN_STACK_SIZE
	.align		4
.L_891:
        /*1494*/ 	.byte	0x04, 0x12
        /*1496*/ 	.short	(.L_893 - .L_892)
	.align		4
.L_892:
        /*1498*/ 	.word	index@(_ZN7cutlass13device_kernelIN5flash19FlashAttnFwdCombineIN4cute5tupleIJNS3_1CILi16EEENS5_ILi64EEEEEELi4ELi256ELi1ELb0ELb1ENS_6half_tEfNS_4arch4Sm90EEEEEvNT_6ParamsE)
        /*149c*/ 	.word	0x00000000


	//----- nvinfo : EIATTR_MIN_STACK_SIZE
	.align		4
.L_893:
        /*14a0*/ 	.byte	0x04, 0x12
        /*14a2*/ 	.short	(.L_895 - .L_894)
	.align		4
.L_894:
        /*14a4*/ 	.word	index@(_ZN7cutlass13device_kernelIN5flash19FlashAttnFwdCombineIN4cute5tupleIJNS3_1CILi16EEENS5_ILi64EEEEEELi8ELi256ELi1ELb0ELb0ENS_6half_tEfNS_4arch4Sm80EEEEEvNT_6ParamsE)
        /*14a8*/ 	.word	0x00000000


	//----- nvinfo : EIATTR_MIN_STACK_SIZE
	.align		4
.L_895:
        /*14ac*/ 	.byte	0x04, 0x12
        /*14ae*/ 	.short	(.L_897 - .L_896)
	.align		4
.L_896:
        /*14b0*/ 	.word	index@(_ZN7cutlass13device_kernelIN5flash19FlashAttnFwdCombineIN4cute5tupleIJNS3_1CILi16EEENS5_ILi64EEEEEELi7ELi256ELi1ELb0ELb0ENS_6half_tEfNS_4arch4Sm80EEEEEvNT_6ParamsE)
        /*14b4*/ 	.word	0x00000000


	//----- nvinfo : EIATTR_MIN_STACK_SIZE
	.align		4
.L_897:
        /*14b8*/ 	.byte	0x04, 0x12
        /*14ba*/ 	.short	(.L_899 - .L_898)
	.align		4
.L_898:
        /*14bc*/ 	.word	index@(_ZN7cutlass13device_kernelIN5flash19FlashAttnFwdCombineIN4cute5tupleIJNS3_1CILi16EEENS5_ILi64EEEEEELi6ELi256ELi1ELb0ELb0ENS_6half_tEfNS_4arch4Sm80EEEEEvNT_6ParamsE)
        /*14c0*/ 	.word	0x00000000


	//----- nvinfo : EIATTR_MIN_STACK_SIZE
	.align		4
.L_899:
        /*14c4*/ 	.byte	0x04, 0x12
        /*14c6*/ 	.short	(.L_901 - .L_900)
	.align		4
.L_900:
        /*14c8*/ 	.word	index@(_ZN7cutlass13device_kernelIN5flash19FlashAttnFwdCombineIN4cute5tupleIJNS3_1CILi16EEENS5_ILi64EEEEEELi5ELi256ELi1ELb0ELb0ENS_6half_tEfNS_4arch4Sm80EEEEEvNT_6ParamsE)
        /*14cc*/ 	.word	0x00000000


	//----- nvinfo : EIATTR_MIN_STACK_SIZE
	.align		4
.L_901:
        /*14d0*/ 	.byte	0x04, 0x12
        /*14d2*/ 	.short	(.L_903 - .L_902)
	.align		4
.L_902:
        /*14d4*/ 	.word	index@(_ZN7cutlass13device_kernelIN5flash19FlashAttnFwdCombineIN4cute5tupleIJNS3_1CILi16EEENS5_ILi64EEEEEELi4ELi256ELi1ELb0ELb0ENS_6half_tEfNS_4arch4Sm80EEEEEvNT_6ParamsE)
        /*14d8*/ 	.word	0x00000000


	//----- nvinfo : EIATTR_MIN_STACK_SIZE
	.align		4
.L_903:
        /*14dc*/ 	.byte	0x04, 0x12
        /*14de*/ 	.short	(.L_905 - .L_904)
	.align		4
.L_904:
        /*14e0*/ 	.word	index@(_ZN7cutlass13device_kernelIN5flash19FlashAttnFwdCombineIN4cute5tupleIJNS3_1CILi16EEENS5_ILi64EEEEEELi8ELi256ELi1ELb0ELb1ENS_6half_tEfNS_4arch4Sm80EEEEEvNT_6ParamsE)
        /*14e4*/ 	.word	0x00000000


	//----- nvinfo : EIATTR_MIN_STACK_SIZE
	.align		4
.L_905:
        /*14e8*/ 	.byte	0x04, 0x12
        /*14ea*/ 	.short	(.L_907 - .L_906)
	.align		4
.L_906:
        /*14ec*/ 	.word	index@(_ZN7cutlass13device_kernelIN5flash19FlashAttnFwdCombineIN4cute5tupleIJNS3_1CILi16EEENS5_ILi64EEEEEELi7ELi256ELi1ELb0ELb1ENS_6half_tEfNS_4arch4Sm80EEEEEvNT_6ParamsE)
        /*14f0*/ 	.word	0x00000000


	//----- nvinfo : EIATTR_MIN_STACK_SIZE
	.align		4
.L_907:
        /*14f4*/ 	.byte	0x04, 0x12
        /*14f6*/ 	.short	(.L_909 - .L_908)
	.align		4
.L_908:
        /*14f8*/ 	.word	index@(_ZN7cutlass13device_kernelIN5flash19FlashAttnFwdCombineIN4cute5tupleIJNS3_1CILi16EEENS5_ILi64EEEEEELi6ELi256ELi1ELb0ELb1ENS_6half_tEfNS_4arch4Sm80EEEEEvNT_6ParamsE)
        /*14fc*/ 	.word	0x00000000


	//----- nvinfo : EIATTR_MIN_STACK_SIZE
	.align		4
.L_909:
        /*1500*/ 	.byte	0x04, 0x12
        /*1502*/ 	.short	(.L_911 - .L_910)
	.align		4
.L_910:
        /*1504*/ 	.word	index@(_ZN7cutlass13device_kernelIN5flash19FlashAttnFwdCombineIN4cute5tupleIJNS3_1CILi16EEENS5_ILi64EEEEEELi5ELi256ELi1ELb0ELb1ENS_6half_tEfNS_4arch4Sm80EEEEEvNT_6ParamsE)
        /*1508*/ 	.word	0x00000000


	//----- nvinfo : EIATTR_MIN_STACK_SIZE
	.align		4
.L_911:
        /*150c*/ 	.byte	0x04, 0x12
        /*150e*/ 	.short	(.L_913 - .L_912)
	.align		4
.L_912:
        /*1510*/ 	.word	index@(_ZN7cutlass13device_kernelIN5flash19FlashAttnFwdCombineIN4cute5tupleIJNS3_1CILi16EEENS5_ILi64EEEEEELi4ELi256ELi1ELb0ELb1ENS_6half_tEfNS_4arch4Sm80EEEEEvNT_6ParamsE)
        /*1514*/ 	.word	0x00000000


	//----- nvinfo : EIATTR_MIN_STACK_SIZE
	.align		4
.L_913:
        /*1518*/ 	.byte	0x04, 0x12
        /*151a*/ 	.short	(.L_915 - .L_914)
	.align		4
.L_914:
        /*151c*/ 	.word	index@(_ZN7cutlass13device_kernelIN5flash19FlashAttnFwdCombineIN4cute5tupleIJNS3_1CILi8EEENS5_ILi128EEEEEELi8ELi256ELi1ELb0ELb0EffNS_4arch4Sm90EEEEEvNT_6ParamsE)
        /*1520*/ 	.word	0x00000000


	//----- nvinfo : EIATTR_MIN_STACK_SIZE
	.align		4
.L_915:
        /*1524*/ 	.byte	0x04, 0x12
        /*1526*/ 	.short	(.L_917 - .L_916)
	.align		4
.L_916:
        /*1528*/ 	.word	index@(_ZN7cutlass13device_kernelIN5flash19FlashAttnFwdCombineIN4cute5tupleIJNS3_1CILi8EEENS5_ILi128EEEEEELi7ELi256ELi1ELb0ELb0EffNS_4arch4Sm90EEEEEvNT_6ParamsE)
        /*152c*/ 	.word	0x00000000


	//----- nvinfo : EIATTR_MIN_STACK_SIZE
	.align		4
.L_917:
        /*1530*/ 	.byte	0x04, 0x12
        /*1532*/ 	.short	(.L_919 - .L_918)
	.align		4
.L_918:
        /*1534*/ 	.word	index@(_ZN7cutlass13device_kernelIN5flash19FlashAttnFwdCombineIN4cute5tupleIJNS3_1CILi8EEENS5_ILi128EEEEEELi6ELi256ELi1ELb0ELb0EffNS_4arch4Sm90EEEEEvNT_6ParamsE)
        /*1538*/ 	.word	0x00000000


	//----- nvinfo : EIATTR_MIN_STACK_SIZE
	.align		4
.L_919:
        /*153c*/ 	.byte	0x04, 0x12
        /*153e*/ 	.short	(.L_921 - .L_920)
	.align		4
.L_920:
        /*1540*/ 	.word	index@(_ZN7cutlass13device_kernelIN5flash19FlashAttnFwdCombineIN4cute5tupleIJNS3_1CILi8EEENS5_ILi128EEEEEELi5ELi256ELi1ELb0ELb0EffNS_4arch4Sm90EEEEEvNT_6ParamsE)
        /*1544*/ 	.word	0x00000000


	//----- nvinfo : EIATTR_MIN_STACK_SIZE
	.align		4
.L_921:
        /*1548*/ 	.byte	0x04, 0x12
        /*154a*/ 	.short	(.L_923 - .L_922)
	.align		4
.L_922:
        /*154c*/ 	.word	index@(_ZN7cutlass13device_kernelIN5flash19FlashAttnFwdCombineIN4cute5tupleIJNS3_1CILi8EEENS5_ILi128EEEEEELi8ELi256ELi1ELb0ELb1EffNS_4arch4Sm90EEEEEvNT_6ParamsE)
        /*1550*/ 	.word	0x00000000


	//----- nvinfo : EIATTR_MIN_STACK_SIZE
	.align		4
.L_923:
        /*1554*/ 	.byte	0x04, 0x12
        /*1556*/ 	.short	(.L_925 - .L_924)
	.align		4
.L_924:
        /*1558*/ 	.word	index@(_ZN7cutlass13device_kernelIN5flash19FlashAttnFwdCombineIN4cute5tupleIJNS3_1CILi8EEENS5_ILi128EEEEEELi7ELi256ELi1ELb0ELb1EffNS_4arch4Sm90EEEEEvNT_6ParamsE)
        /*155c*/ 	.word	0x00000000


	//----- nvinfo : EIATTR_MIN_STACK_SIZE
	.align		4
.L_925:
        /*1560*/ 	.byte	0x04, 0x12
        /*1562*/ 	.short	(.L_927 - .L_926)
	.align		4
.L_926:
        /*1564*/ 	.word	index@(_ZN7cutlass13device_kernelIN5flash19FlashAttnFwdCombineIN4cute5tupleIJNS3_1CILi8EEENS5_ILi128EEEEEELi6ELi256ELi1ELb0ELb1EffNS_4arch4Sm90EEEEEvNT_6ParamsE)
        /*1568*/ 	.word	0x00000000


	//----- nvinfo : EIATTR_MIN_STACK_SIZE
	.align		4
.L_927:
        /*156c*/ 	.byte	0x04, 0x12
        /*156e*/ 	.short	(.L_929 - .L_928)
	.align		4
.L_928:
        /*1570*/ 	.word	index@(_ZN7cutlass13device_kernelIN5flash19FlashAttnFwdCombineIN4cute5tupleIJNS3_1CILi8EEENS5_ILi128EEEEEELi5ELi256ELi1ELb0ELb1EffNS_4arch4Sm90EEEEEvNT_6ParamsE)
        /*1574*/ 	.word	0x00000000


	//----- nvinfo : EIATTR_MIN_STACK_SIZE
	.align		4
.L_929:
        /*1578*/ 	.byte	0x04, 0x12
        /*157a*/ 	.short	(.L_931 - .L_930)
	.align		4
.L_930:
        /*157c*/ 	.word	index@(_ZN7cutlass13device_kernelIN5flash19FlashAttnFwdCombineIN4cute5tupleIJNS3_1CILi8EEENS5_ILi128EEEEEELi8ELi256ELi1ELb0ELb0EffNS_4arch4Sm80EEEEEvNT_6ParamsE)
        /*1580*/ 	.word	0x00000000


	//----- nvinfo : EIATTR_MIN_STACK_SIZE
	.align		4
.L_931:
        /*1584*/ 	.byte	0x04, 0x12
        /*1586*/ 	.short	(.L_933 - .L_932)
	.align		4
.L_932:
        /*1588*/ 	.word	index@(_ZN7cutlass13device_kernelIN5flash19FlashAttnFwdCombineIN4cute5tupleIJNS3_1CILi8EEENS5_ILi128EEEEEELi7ELi256ELi1ELb0ELb0EffNS_4arch4Sm80EEEEEvNT_6ParamsE)
        /*158c*/ 	.word	0x00000000


	//----- nvinfo : EIATTR_MIN_STACK_SIZE
	.align		4
.L_933:
        /*1590*/ 	.byte	0x04, 0x12
        /*1592*/ 	.short	(.L_935 - .L_934)
	.align		4
.L_934:
        /*1594*/ 	.word	index@(_ZN7cutlass13device_kernelIN5flash19FlashAttnFwdCombineIN4cute5tupleIJNS3_1CILi8EEENS5_ILi128EEEEEELi6ELi256ELi1ELb0ELb0EffNS_4arch4Sm80EEEEEvNT_6ParamsE)
        /*1598*/ 	.word	0x00000000


	//----- nvinfo : EIATTR_MIN_STACK_SIZE
	.align		4
.L_935:
        /*159c*/ 	.byte	0x04, 0x12
        /*159e*/ 	.short	(.L_937 - .L_936)
	.align		4
.L_936:
        /*15a0*/ 	.word	index@(_ZN7cutlass13device_kernelIN5flash19FlashAttnFwdCombineIN4cute5tupleIJNS3_1CILi8EEENS5_ILi128EEEEEELi5ELi256ELi1ELb0ELb0EffNS_4arch4Sm80EEEEEvNT_6ParamsE)
        /*15a4*/ 	.word	0x00000000


	//----- nvinfo : EIATTR_MIN_STACK_SIZE
	.align		4
.L_937:
        /*15a8*/ 	.byte	0x04, 0x12
        /*15aa*/ 	.short	(.L_939 - .L_938)
	.align		4
.L_938:
        /*15ac*/ 	.word	index@(_ZN7cutlass13device_kernelIN5flash19FlashAttnFwdCombineIN4cute5tupleIJNS3_1CILi8EEENS5_ILi128EEEEEELi8ELi256ELi1ELb0ELb1EffNS_4arch4Sm80EEEEEvNT_6ParamsE)
        /*15b0*/ 	.word	0x00000000


	//----- nvinfo : EIATTR_MIN_STACK_SIZE
	.align		4
.L_939:
        /*15b4*/ 	.byte	0x04, 0x12
        /*15b6*/ 	.short	(.L_941 - .L_940)
	.align		4
.L_940:
        /*15b8*/ 	.word	index@(_ZN7cutlass13device_kernelIN5flash19FlashAttnFwdCombineIN4cute5tupleIJNS3_1CILi8EEENS5_ILi128EEEEEELi7ELi256ELi1ELb0ELb1EffNS_4arch4Sm80EEEEEvNT_6ParamsE)
        /*15bc*/ 	.word	0x00000000


	//----- nvinfo : EIATTR_MIN_STACK_SIZE
	.align		4
.L_941:
        /*15c0*/ 	.byte	0x04, 0x12
        /*15c2*/ 	.short	(.L_943 - .L_942)
	.align		4
.L_942:
        /*15c4*/ 	.word	index@(_ZN7cutlass13device_kernelIN5flash19FlashAttnFwdCombineIN4cute5tupleIJNS3_1CILi8EEENS5_ILi128EEEEEELi6ELi256ELi1ELb0ELb1EffNS_4arch4Sm80EEEEEvNT_6ParamsE)
        /*15c8*/ 	.word	0x00000000


	//----- nvinfo : EIATTR_MIN_STACK_SIZE
	.align		4
.L_943:
        /*15cc*/ 	.byte	0x04, 0x12
        /*15ce*/ 	.short	(.L_945 - .L_944)
	.align		4
.L_944:
        /*15d0*/ 	.word	index@(_ZN7cutlass13device_kernelIN5flash19FlashAttnFwdCombineIN4cute5tupleIJNS3_1CILi8EEENS5_ILi128EEEEEELi5ELi256ELi1ELb0ELb1EffNS_4arch4Sm80EEEEEvNT_6ParamsE)
        /*15d4*/ 	.word	0x00000000


	//----- nvinfo : EIATTR_MIN_STACK_SIZE
	.align		4
.L_945:
        /*15d8*/ 	.byte	0x04, 0x12
        /*15da*/ 	.short	(.L_947 - .L_946)
	.align		4
.L_946:
        /*15dc*/ 	.word	index@(_ZN7cutlass13device_kernelIN5flash19FlashAttnFwdCombineIN4cute5tupleIJNS3_1CILi16EEENS5_ILi64EEEEEELi8ELi256ELi1ELb0ELb0EffNS_4arch4Sm90EEEEEvNT_6ParamsE)
        /*15e0*/ 	.word	0x00000000


	//----- nvinfo : EIATTR_MIN_STACK_SIZE
	.align		4
.L_947:
        /*15e4*/ 	.byte	0x04, 0x12
        /*15e6*/ 	.short	(.L_949 - .L_948)
	.align		4
.L_948:
        /*15e8*/ 	.word	index@(_ZN7cutlass13device_kernelIN5flash19FlashAttnFwdCombineIN4cute5tupleIJNS3_1CILi16EEENS5_ILi64EEEEEELi7ELi256ELi1ELb0ELb0EffNS_4arch4Sm90EEEEEvNT_6ParamsE)
        /*15ec*/ 	.word	0x00000000


	//----- nvinfo : EIATTR_MIN_STACK_SIZE
	.align		4
.L_949:
        /*15f0*/ 	.byte	0x04, 0x12
        /*15f2*/ 	.short	(.L_951 - .L_950)
	.align		4
.L_950:
        /*15f4*/ 	.word	index@(_ZN7cutlass13device_kernelIN5flash19FlashAttnFwdCombineIN4cute5tupleIJNS3_1CILi16EEENS5_ILi64EEEEEELi6ELi256ELi1ELb0ELb0EffNS_4arch4Sm90EEEEEvNT_6ParamsE)
        /*15f8*/ 	.word	0x00000000


	//----- nvinfo : EIATTR_MIN_STACK_SIZE
	.align		4
.L_951:
        /*15fc*/ 	.byte	0x04, 0x12
        /*15fe*/ 	.short	(.L_953 - .L_952)
	.align		4
.L_952:
        /*1600*/ 	.word	index@(_ZN7cutlass13device_kernelIN5flash19FlashAttnFwdCombineIN4cute5tupleIJNS3_1CILi16EEENS5_ILi64EEEEEELi5ELi256ELi1ELb0ELb0EffNS_4arch4Sm90EEEEEvNT_6ParamsE)
        /*1604*/ 	.word	0x00000000


	//----- nvinfo : EIATTR_MIN_STACK_SIZE
	.align		4
.L_953:
        /*1608*/ 	.byte	0x04, 0x12
        /*160a*/ 	.short	(.L_955 - .L_954)
	.align		4
.L_954:
        /*160c*/ 	.word	index@(_ZN7cutlass13device_kernelIN5flash19FlashAttnFwdCombineIN4cute5tupleIJNS3_1CILi16EEENS5_ILi64EEEEEELi4ELi256ELi1ELb0ELb0EffNS_4arch4Sm90EEEEEvNT_6ParamsE)
        /*1610*/ 	.word	0x00000000


	//----- nvinfo : EIATTR_MIN_STACK_SIZE
	.align		4
.L_955:
        /*1614*/ 	.byte	0x04, 0x12
        /*1616*/ 	.short	(.L_957 - .L_956)
	.align		4
.L_956:
        /*1618*/ 	.word	index@(_ZN7cutlass13device_kernelIN5flash19FlashAttnFwdCombineIN4cute5tupleIJNS3_1CILi16EEENS5_ILi64EEEEEELi8ELi256ELi1ELb0ELb1EffNS_4arch4Sm90EEEEEvNT_6ParamsE)
        /*161c*/ 	.word	0x00000000


	//----- nvinfo : EIATTR_MIN_STACK_SIZE
	.align		4
.L_957:
        /*1620*/ 	.byte	0x04, 0x12
        /*1622*/ 	.short	(.L_959 - .L_958)
	.align		4
.L_958:
        /*1624*/ 	.word	index@(_ZN7cutlass13device_kernelIN5flash19FlashAttnFwdCombineIN4cute5tupleIJNS3_1CILi16EEENS5_ILi64EEEEEELi7ELi256ELi1ELb0ELb1EffNS_4arch4Sm90EEEEEvNT_6ParamsE)
        /*1628*/ 	.word	0x00000000


	//----- nvinfo : EIATTR_MIN_STACK_SIZE
	.align		4
.L_959:
        /*162c*/ 	.byte	0x04, 0x12
        /*162e*/ 	.short	(.L_961 - .L_960)
	.align		4
.L_960:
        /*1630*/ 	.word	index@(_ZN7cutlass13device_kernelIN5flash19FlashAttnFwdCombineIN4cute5tupleIJNS3_1CILi16EEENS5_ILi64EEEEEELi6ELi256ELi1ELb0ELb1EffNS_4arch4Sm90EEEEEvNT_6ParamsE)
        /*1634*/ 	.word	0x00000000


	//----- nvinfo : EIATTR_MIN_STACK_SIZE
	.align		4
.L_961:
        /*1638*/ 	.byte	0x04, 0x12
        /*163a*/ 	.short	(.L_963 - .L_962)
	.align		4
.L_962:
        /*163c*/ 	.word	index@(_ZN7cutlass13device_kernelIN5flash19FlashAttnFwdCombineIN4cute5tupleIJNS3_1CILi16EEENS5_ILi64EEEEEELi5ELi256ELi1ELb0ELb1EffNS_4arch4Sm90EEEEEvNT_6ParamsE)
        /*1640*/ 	.word	0x00000000


	//----- nvinfo : EIATTR_MIN_STACK_SIZE
	.align		4
.L_963:
        /*1644*/ 	.byte	0x04, 0x12
        /*1646*/ 	.short	(.L_965 - .L_964)
	.align		4
.L_964:
        /*1648*/ 	.word	index@(_ZN7cutlass13device_kernelIN5flash19FlashAttnFwdCombineIN4cute5tupleIJNS3_1CILi16EEENS5_ILi64EEEEEELi4ELi256ELi1ELb0ELb1EffNS_4arch4Sm90EEEEEvNT_6ParamsE)
        /*164c*/ 	.word	0x00000000


	//----- nvinfo : EIATTR_MIN_STACK_SIZE
	.align		4
.L_965:
        /*1650*/ 	.byte	0x04, 0x12
        /*1652*/ 	.short	(.L_967 - .L_966)
	.align		4
.L_966:
        /*1654*/ 	.word	index@(_ZN7cutlass13device_kernelIN5flash19FlashAttnFwdCombineIN4cute5tupleIJNS3_1CILi16EEENS5_ILi64EEEEEELi8ELi256ELi1ELb0ELb0EffNS_4arch4Sm80EEEEEvNT_6ParamsE)
        /*1658*/ 	.word	0x00000000


	//----- nvinfo : EIATTR_MIN_STACK_SIZE
	.align		4
.L_967:
        /*165c*/ 	.byte	0x04, 0x12
        /*165e*/ 	.short	(.L_969 - .L_968)
	.align		4
.L_968:
        /*1660*/ 	.word	index@(_ZN7cutlass13device_kernelIN5flash19FlashAttnFwdCombineIN4cute5tupleIJNS3_1CILi16EEENS5_ILi64EEEEEELi7ELi256ELi1ELb0ELb0EffNS_4arch4Sm80EEEEEvNT_6ParamsE)
        /*1664*/ 	.word	0x00000000


	//----- nvinfo : EIATTR_MIN_STACK_SIZE
	.align		4
.L_969:
        /*1668*/ 	.byte	0x04, 0x12
        /*166a*/ 	.short	(.L_971 - .L_970)
	.align		4
.L_970:
        /*166c*/ 	.word	index@(_ZN7cutlass13device_kernelIN5flash19FlashAttnFwdCombineIN4cute5tupleIJNS3_1CILi16EEENS5_ILi64EEEEEELi6ELi256ELi1ELb0ELb0EffNS_4arch4Sm80EEEEEvNT_6ParamsE)
        /*1670*/ 	.word	0x00000000


	//----- nvinfo : EIATTR_MIN_STACK_SIZE
	.align		4
.L_971:
        /*1674*/ 	.byte	0x04, 0x12
        /*1676*/ 	.short	(.L_973 - .L_972)
	.align		4
.L_972:
        /*1678*/ 	.word	index@(_ZN7cutlass13device_kernelIN5flash19FlashAttnFwdCombineIN4cute5tupleIJNS3_1CILi16EEENS5_ILi64EEEEEELi5ELi256ELi1ELb0ELb0EffNS_4arch4Sm80EEEEEvNT_6ParamsE)
        /*167c*/ 	.word	0x00000000


	//----- nvinfo : EIATTR_MIN_STACK_SIZE
	.align		4
.L_973:
        /*1680*/ 	.byte	0x04, 0x12
        /*1682*/ 	.short	(.L_975 - .L_974)
	.align		4
.L_974:
        /*1684*/ 	.word	index@(_ZN7cutlass13device_kernelIN5flash19FlashAttnFwdCombineIN4cute5tupleIJNS3_1CILi16EEENS5_ILi64EEEEEELi4ELi256ELi1ELb0ELb0EffNS_4arch4Sm80EEEEEvNT_6ParamsE)
        /*1688*/ 	.word	0x00000000


	//----- nvinfo : EIATTR_MIN_STACK_SIZE
	.align		4
.L_975:
        /*168c*/ 	.byte	0x04, 0x12
        /*168e*/ 	.short	(.L_977 - .L_976)
	.align		4
.L_976:
        /*1690*/ 	.word	index@(_ZN7cutlass13device_kernelIN5flash19FlashAttnFwdCombineIN4cute5tupleIJNS3_1CILi16EEENS5_ILi64EEEEEELi8ELi256ELi1ELb0ELb1EffNS_4arch4Sm80EEEEEvNT_6ParamsE)
        /*1694*/ 	.word	0x00000000


	//----- nvinfo : EIATTR_MIN_STACK_SIZE
	.align		4
.L_977:
        /*1698*/ 	.byte	0x04, 0x12
        /*169a*/ 	.short	(.L_979 - .L_978)
	.align		4
.L_978:
        /*169c*/ 	.word	index@(_ZN7cutlass13device_kernelIN5flash19FlashAttnFwdCombineIN4cute5tupleIJNS3_1CILi16EEENS5_ILi64EEEEEELi7ELi256ELi1ELb0ELb1EffNS_4arch4Sm80EEEEEvNT_6ParamsE)
        /*16a0*/ 	.word	0x00000000


	//----- nvinfo : EIATTR_MIN_STACK_SIZE
	.align		4
.L_979:
        /*16a4*/ 	.byte	0x04, 0x12
        /*16a6*/ 	.short	(.L_981 - .L_980)
	.align		4
.L_980:
        /*16a8*/ 	.word	index@(_ZN7cutlass13device_kernelIN5flash19FlashAttnFwdCombineIN4cute5tupleIJNS3_1CILi16EEENS5_ILi64EEEEEELi6ELi256ELi1ELb0ELb1EffNS_4arch4Sm80EEEEEvNT_6ParamsE)
        /*16ac*/ 	.word	0x00000000


	//----- nvinfo : EIATTR_MIN_STACK_SIZE
	.align		4
.L_981:
        /*16b0*/ 	.byte	0x04, 0x12
        /*16b2*/ 	.short	(.L_983 - .L_982)
	.align		4
.L_982:
        /*16b4*/ 	.word	index@(_ZN7cutlass13device_kernelIN5flash19FlashAttnFwdCombineIN4cute5tupleIJNS3_1CILi16EEENS5_ILi64EEEEEELi5ELi256ELi1ELb0ELb1EffNS_4arch4Sm80EEEEEvNT_6ParamsE)
        /*16b8*/ 	.word	0x00000000


	//----- nvinfo : EIATTR_MIN_STACK_SIZE
	.align		4
.L_983:
        /*16bc*/ 	.byte	0x04, 0x12
        /*16be*/ 	.short	(.L_985 - .L_984)
	.align		4
.L_984:
        /*16c0*/ 	.word	index@(_ZN7cutlass13device_kernelIN5flash19FlashAttnFwdCombineIN4cute5tupleIJNS3_1CILi16EEENS5_ILi64EEEEEELi4ELi256ELi1ELb0ELb1EffNS_4arch4Sm80EEEEEvNT_6ParamsE)
        /*16c4*/ 	.word	0x00000000
.L_985:


//--------------------- .nv.info._ZN7cutlass13device_kernelIN5flash19FlashAttnFwdCombineIN4cute5tupleIJNS3_1CILi8EEENS5_ILi128EEEEEELi8ELi256ELi1ELb0ELb0ENS_10bfloat16_tEfNS_4arch4Sm90EEEEEvNT_6ParamsE --------------------------
	.section	.nv.info._ZN7cutlass13device_kernelIN5flash19FlashAttnFwdCombineIN4cute5tupleIJNS3_1CILi8EEENS5_ILi128EEEEEELi8ELi256ELi1ELb0ELb0ENS_10bfloat16_tEfNS_4arch4Sm90EEEEEvNT_6ParamsE,"",@"SHT_CUDA_INFO"
	.sectionflags	@""
	.align	4


	//----- nvinfo : EIATTR_CUDA_API_VERSION
	.align		4
        /*0000*/ 	.byte	0x04, 0x37
        /*0002*/ 	.short	(.L_987 - .L_986)
.L_986:
        /*0004*/ 	.word	0x00000082


	//----- nvinfo : EIATTR_SW2861232_WAR
	.align		4
.L_987:
        /*0008*/ 	.byte	0x01, 0x35
	.zero		2


	//----- nvinfo : EIATTR_PARAM_CBANK
	.align		4
        /*000c*/ 	.byte	0x04, 0x0a
        /*000e*/ 	.short	(.L_989 - .L_988)
	.align		4
.L_988:
        /*0010*/ 	.word	index@(.nv.constant0._ZN7cutlass13device_kernelIN5flash19FlashAttnFwdCombineIN4cute5tupleIJNS3_1CILi8EEENS5_ILi128EEEEEELi8ELi256ELi1ELb0ELb0ENS_10bfloat16_tEfNS_4arch4Sm90EEEEEvNT_6ParamsE)
        /*0014*/ 	.short	0x0160
        /*0016*/ 	.short	0x00e8


	//----- nvinfo : EIATTR_CBANK_PARAM_SIZE
	.align		4
.L_989:
        /*0018*/ 	.byte	0x03, 0x19
        /*001a*/ 	.short	0x00e8


	//----- nvinfo : EIATTR_KPARAM_INFO
	.align		4
        /*001c*/ 	.byte	0x04, 0x17
        /*001e*/ 	.short	(.L_991 - .L_990)
.L_990:
        /*0020*/ 	.word	0x00000000
        /*0024*/ 	.short	0x0000
        /*0026*/ 	.short	0x0000
        /*0028*/ 	.byte	0x00, 0xf0, 0xa1, 0x03


	//----- nvinfo : EIATTR_MAXREG_COUNT
	.align		4
.L_991:
        /*002c*/ 	.byte	0x03, 0x1b
        /*002e*/ 	.short	0x0080


	//----- nvinfo : EIATTR_NUM_BARRIERS
	.align		4
        /*0030*/ 	.byte	0x02, 0x4c
        /*0032*/ 	.byte	0x01
	.zero		1


	//----- nvinfo : EIATTR_EXTERNS
	.align		4
        /*0034*/ 	.byte	0x04, 0x0f
        /*0036*/ 	.short	(.L_993 - .L_992)


	//   ....[0]....
	.align		4
.L_992:
        /*0038*/ 	.word	index@(__assertfail)


	//----- nvinfo : EIATTR_MERCURY_ISA_VERSION
	.align		4
.L_993:
        /*003c*/ 	.byte	0x03, 0x5f
        /*003e*/ 	.short	0x0000


	//----- nvinfo : EIATTR_COOP_GROUP_MASK_REGIDS
	.align		4
        /*0040*/ 	.byte	0x04, 0x29
        /*0042*/ 	.short	(.L_995 - .L_994)


	//   ....[0]....
.L_994:
        /*0044*/ 	.word	0xffffffff


	//   ....[1]....
        /*0048*/ 	.word	0xffffffff


	//   ....[2]....
        /*004c*/ 	.word	0xffffffff


	//   ....[3]....
        /*0050*/ 	.word	0xffffffff


	//   ....[4]....
        /*0054*/ 	.word	0xffffffff


	//   ....[5]....
        /*0058*/ 	.word	0xffffffff


	//   ....[6]....
        /*005c*/ 	.word	0xffffffff


	//   ....[7]....
        /*0060*/ 	.word	0xffffffff


	//   ....[8]....
        /*0064*/ 	.word	0xffffffff


	//   ....[9]....
        /*0068*/ 	.word	0xffffffff


	//   ....[10]....
        /*006c*/ 	.word	0xffffffff


	//   ....[11]....
        /*0070*/ 	.word	0xffffffff


	//   ....[12]....
        /*0074*/ 	.word	0xffffffff


	//   ....[13]....
        /*0078*/ 	.word	0xffffffff


	//   ....[14]....
        /*007c*/ 	.word	0xffffffff


	//   ....[15]....
        /*0080*/ 	.word	0xffffffff


	//----- nvinfo : EIATTR_COOP_GROUP_INSTR_OFFSETS
	.align		4
.L_995:
        /*0084*/ 	.byte	0x04, 0x28
        /*0086*/ 	.short	(.L_997 - .L_996)


	//   ....[0]....
.L_996:
        /*0088*/ 	.word	0x00001530


	//   ....[1]....
        /*008c*/ 	.word	0x00001580


	//   ....[2]....
        /*0090*/ 	.word	0x000015b0


	//   ....[3]....
        /*0094*/ 	.word	0x000015d0


	//   ....[4]....
        /*0098*/ 	.word	0x000015f0


	//   ....[5]....
        /*009c*/ 	.word	0x000018d0


	//   ....[6]....
        /*00a0*/ 	.word	0x00001930


	//   ....[7]....
        /*00a4*/ 	.word	0x00001940


	//   ....[8]....
        /*00a8*/ 	.word	0x00001980


	//   ....[9]....
        /*00ac*/ 	.word	0x00001990


	//   ....[10]....
        /*00b0*/ 	.word	0x000019c0


	//   ....[11]....
        /*00b4*/ 	.word	0x000019d0


	//   ....[12]....
        /*00b8*/ 	.word	0x00001a10


	//   ....[13]....
        /*00bc*/ 	.word	0x00001a20


	//   ....[14]....
        /*00c0*/ 	.word	0x00001a50


	//   ....[15]....
        /*00c4*/ 	.word	0x00002c40


	//----- nvinfo : EIATTR_SYSCALL_OFFSETS
	.align		4
.L_997:
        /*00c8*/ 	.byte	0x04, 0x46
        /*00ca*/ 	.short	(.L_999 - .L_998)


	//   ....[0]....
.L_998:
        /*00cc*/ 	.word	0x00000390


	//----- nvinfo : EIATTR_EXIT_INSTR_OFFSETS
	.align		4
.L_999:
        /*00d0*/ 	.byte	0x04, 0x1c
        /*00d2*/ 	.short	(.L_1001 - .L_1000)


	//   ....[0]....
.L_1000:
        /*00d4*/ 	.word	0x00000220


	//   ....[1]....
        /*00d8*/ 	.word	0x00002ad0


	//   ....[2]....
        /*00dc*/ 	.word	0x00002c20


	//----- nvinfo : EIATTR_CTAIDZ_USED
	.align		4
.L_1001:
        /*00e0*/ 	.byte	0x01, 0x04
	.zero		2


	//----- nvinfo : EIATTR_MAX_THREADS
	.align		4
        /*00e4*/ 	.byte	0x04, 0x05
        /*00e6*/ 	.short	(.L_1003 - .L_1002)
.L_1002:
        /*00e8*/ 	.word	0x00000100
        /*00ec*/ 	.word	0x00000001
        /*00f0*/ 	.word	0x00000001


	//----- nvinfo : EIATTR_CRS_STACK_SIZE
	.align		4
.L_1003:
        /*00f4*/ 	.byte	0x04, 0x1e
        /*00f6*/ 	.short	(.L_1005 - .L_1004)
.L_1004:
        /*00f8*/ 	.word	0x00000000
.L_1005:


//--------------------- .nv.info._ZN7cutlass13device_kernelIN5flash19FlashAttnFwdCombineIN4cute5tupleIJNS3_1CILi8EEENS5_ILi128EEEEEELi7ELi256ELi1ELb0ELb0ENS_10bfloat16_tEfNS_4arch4Sm90EEEEEvNT_6ParamsE --------------------------
	.section	.nv.info._ZN7cutlass13device_kernelIN5flash19FlashAttnFwdCombineIN4cute5tupleIJNS3_1CILi8EEENS5_ILi128EEEEEELi7ELi256ELi1ELb0ELb0ENS_10bfloat16_tEfNS_4arch4Sm90EEEEEvNT_6ParamsE,"",@"SHT_CUDA_INFO"
	.sectionflags	@""
	.align	4


	//----- nvinfo : EIATTR_CUDA_API_VERSION
	.align		4
        /*0000*/ 	.byte	0x04, 0x37
        /*0002*/ 	.short	(.L_1007 - .L_1006)
.L_1006:
        /*0004*/ 	.word	0x00000082


	//----- nvinfo : EIATTR_SW2861232_WAR
	.align		4
.L_1007:
        /*0008*/ 	.byte	0x01, 0x35
	.zero		2


	//----- nvinfo : EIATTR_PARAM_CBANK
	.align		4
        /*000c*/ 	.byte	0x04, 0x0a
        /*000e*/ 	.short	(.L_1009 - .L_1008)
	.align		4
.L_1008:
        /*0010*/ 	.word	index@(.nv.constant0._ZN7cutlass13device_kernelIN5flash19FlashAttnFwdCombineIN4cute5tupleIJNS3_1CILi8EEENS5_ILi128EEEEEELi7ELi256ELi1ELb0ELb0ENS_10bfloat16_tEfNS_4arch4Sm90EEEEEvNT_6ParamsE)
        /*0014*/ 	.short	0x0160
        /*0016*/ 	.short	0x00e8


	//----- nvinfo : EIATTR_CBANK_PARAM_SIZE
	.align		4
.L_1009:
        /*0018*/ 	.byte	0x03, 0x19
        /*001a*/ 	.short	0x00e8


	//----- nvinfo : EIATTR_KPARAM_INFO
	.align		4
        /*001c*/ 	.byte	0x04, 0x17
        /*001e*/ 	.short	(.L_1011 - .L_1010)
.L_1010:
        /*0020*/ 	.word	0x00000000
        /*0024*/ 	.short	0x0000
        /*0026*/ 	.short	0x0000
        /*0028*/ 	.byte	0x00, 0xf0, 0xa1, 0x03


	//----- nvinfo : EIATTR_MAXREG_COUNT
	.align		4
.L_1011:
        /*002c*/ 	.byte	0x03, 0x1b
        /*002e*/ 	.short	0x0080


	//----- nvinfo : EIATTR_NUM_BARRIERS
	.align		4
        /*0030*/ 	.byte	0x02, 0x4c
        /*0032*/ 	.byte	0x01
	.zero		1


	//----- nvinfo : EIATTR_EXTERNS
	.align		4
        /*0034*/ 	.byte	0x04, 0x0f
        /*0036*/ 	.short	(.L_1013 - .L_1012)


	//   ....[0]....
	.align		4
.L_1012:
        /*0038*/ 	.word	index@(__assertfail)


	//----- nvinfo : EIATTR_MERCURY_ISA_VERSION
	.align		4
.L_1013:
        /*003c*/ 	.byte	0x03, 0x5f
        /*003e*/ 	.short	0x0000


	//----- nvinfo : EIATTR_COOP_GROUP_MASK_REGIDS
	.align		4
        /*0040*/ 	.byte	0x04, 0x29
        /*0042*/ 	.short	(.L_1015 - .L_1014)


	//   ....[0]....
.L_1014:
        /*0044*/ 	.word	0xffffffff


	//   ....[1]....
        /*0048*/ 	.word	0xffffffff


	//   ....[2]....
        /*004c*/ 	.word	0xffffffff


	//   ....[3]....
        /*0050*/ 	.word	0xffffffff


	//   ....[4]....
        /*0054*/ 	.word	0xffffffff


	//   ....[5]....
        /*0058*/ 	.word	0xffffffff


	//   ....[6]....
        /*005c*/ 	.word	0xffffffff


	//   ....[7]....
        /*0060*/ 	.word	0xffffffff


	//   ....[8]....
        /*0064*/ 	.word	0xffffffff


	//   ....[9]....
        /*0068*/ 	.word	0xffffffff


	//   ....[10]....
        /*006c*/ 	.word	0xffffffff


	//   ....[11]....
        /*0070*/ 	.word	0xffffffff


	//   ....[12]....
        /*0074*/ 	.word	0xffffffff


	//   ....[13]....
        /*0078*/ 	.word	0xffffffff


	//   ....[14]....
        /*007c*/ 	.word	0xffffffff


	//   ....[15]....
        /*0080*/ 	.word	0xffffffff


	//----- nvinfo : EIATTR_COOP_GROUP_INSTR_OFFSETS
	.align		4
.L_1015:
        /*0084*/ 	.byte	0x04, 0x28
        /*0086*/ 	.short	(.L_1017 - .L_1016)


	//   ....[0]....
.L_1016:
        /*0088*/ 	.word	0x00001050


	//   ....[1]....
        /*008c*/ 	.word	0x000010a0


	//   ....[2]....
        /*0090*/ 	.word	0x000010d0


	//   ....[3]....
        /*0094*/ 	.word	0x000010f0


	//   ....[4]....
        /*0098*/ 	.word	0x00001110


	//   ....[5]....
        /*009c*/ 	.word	0x000012b0


	//   ....[6]....
        /*00a0*/ 	.word	0x000012d0


	//   ....[7]....
        /*00a4*/ 	.word	0x000012e0


	//   ....[8]....
        /*00a8*/ 	.word	0x00001310


	//   ....[9]....
        /*00ac*/ 	.word	0x00001320


	//   ....[10]....
        /*00b0*/ 	.word	0x00001350


	//   ....[11]....
        /*00b4*/ 	.word	0x00001360


	//   ....[12]....
        /*00b8*/ 	.word	0x000013a0


	//   ....[13]....
        /*00bc*/ 	.word	0x000013c0


	//   ....[14]....
        /*00c0*/ 	.word	0x000013f0


	//   ....[15]....
        /*00c4*/ 	.word	0x00002560


	//----- nvinfo : EIATTR_SYSCALL_OFFSETS
	.align		4
.L_1017:
        /*00c8*/ 	.byte	0x04, 0x46
        /*00ca*/ 	.short	(.L_1019 - .L_1018)


	//   ....[0]....
.L_1018:
        /*00cc*/ 	.word	0x00000390


	//----- nvinfo : EIATTR_EXIT_INSTR_OFFSETS
	.align		4
.L_1019:
        /*00d0*/ 	.byte	0x04, 0x1c
        /*00d2*/ 	.short	(.L_1021 - .L_1020)


	//   ....[0]....
.L_1020:
        /*00d4*/ 	.word	0x00000220


	//   ....[1]....
        /*00d8*/ 	.word	0x000023f0


	//   ....[2]....
        /*00dc*/ 	.word	0x00002540


	//----- nvinfo : EIATTR_CTAIDZ_USED
	.align		4
.L_1021:
        /*00e0*/ 	.byte	0x01, 0x04
	.zero		2


	//----- nvinfo : EIATTR_MAX_THREADS
	.align		4
        /*00e4*/ 	.byte	0x04, 0x05
        /*00e6*/ 	.short	(.L_1023 - .L_1022)
.L_1022:
        /*00e8*/ 	.word	0x00000100
        /*00ec*/ 	.word	0x00000001
        /*00f0*/ 	.word	0x00000001


	//----- nvinfo : EIATTR_CRS_STACK_SIZE
	.align		4
.L_1023:
        /*00f4*/ 	.byte	0x04, 0x1e
        /*00f6*/ 	.short	(.L_1025 - .L_1024)
.L_1024:
        /*00f8*/ 	.word	0x00000000
.L_1025:


//--------------------- .nv.info._ZN7cutlass13device_kernelIN5flash19FlashAttnFwdCombineIN4cute5tupleIJNS3_1CILi8EEENS5_ILi128EEEEEELi6ELi256ELi1ELb0ELb0ENS_10bfloat16_tEfNS_4arch4Sm90EEEEEvNT_6ParamsE --------------------------
	.section	.nv.info._ZN7cutlass13device_kernelIN5flash19FlashAttnFwdCombineIN4cute5tupleIJNS3_1CILi8EEENS5_ILi128EEEEEELi6ELi256ELi1ELb0ELb0ENS_10bfloat16_tEfNS_4arch4Sm90EEEEEvNT_6ParamsE,"",@"SHT_CUDA_INFO"
	.sectionflags	@""
	.align	4


	//----- nvinfo : EIATTR_CUDA_API_VERSION
	.align		4
        /*0000*/ 	.byte	0x04, 0x37
        /*0002*/ 	.short	(.L_1027 - .L_1026)
.L_1026:
        /*0004*/ 	.word	0x00000082


	//----- nvinfo : EIATTR_SW2861232_WAR
	.align		4
.L_1027:
        /*0008*/ 	.byte	0x01, 0x35
	.zero		2


	//----- nvinfo : EIATTR_PARAM_CBANK
	.align		4
        /*000c*/ 	.byte	0x04, 0x0a
        /*000e*/ 	.short	(.L_1029 - .L_1028)
	.align		4
.L_1028:
        /*0010*/ 	.word	index@(.nv.constant0._ZN7cutlass13device_kernelIN5flash19FlashAttnFwdCombineIN4cute5tupleIJNS3_1CILi8EEENS5_ILi128EEEEEELi6ELi256ELi1ELb0ELb0ENS_10bfloat16_tEfNS_4arch4Sm90EEEEEvNT_6ParamsE)
        /*0014*/ 	.short	0x0160
        /*0016*/ 	.short	0x00e8


	//----- nvinfo : EIATTR_CBANK_PARAM_SIZE
	.align		4
.L_1029:
        /*0018*/ 	.byte	0x03, 0x19
        /*001a*/ 	.short	0x00e8


	//----- nvinfo : EIATTR_KPARAM_INFO
	.align		4
        /*001c*/ 	.byte	0x04, 0x17
        /*001e*/ 	.short	(.L_1031 - .L_1030)
.L_1030:
        /*0020*/ 	.word	0x00000000
        /*0024*/ 	.short	0x0000
        /*0026*/ 	.short	0x0000
        /*0028*/ 	.byte	0x00, 0xf0, 0xa1, 0x03


	//----- nvinfo : EIATTR_MAXREG_COUNT
	.align		4
.L_1031:
        /*002c*/ 	.byte	0x03, 0x1b
        /*002e*/ 	.short	0x0080


	//----- nvinfo : EIATTR_NUM_BARRIERS
	.align		4
        /*0030*/ 	.byte	0x02, 0x4c
        /*0032*/ 	.byte	0x01
	.zero		1


	//----- nvinfo : EIATTR_EXTERNS
	.align		4
        /*0034*/ 	.byte	0x04, 0x0f
        /*0036*/ 	.short	(.L_1033 - .L_1032)


	//   ....[0]....
	.align		4
.L_1032:
        /*0038*/ 	.word	index@(__assertfail)


	//----- nvinfo : EIATTR_MERCURY_ISA_VERSION
	.align		4
.L_1033:
        /*003c*/ 	.byte	0x03, 0x5f
        /*003e*/ 	.short	0x0000


	//----- nvinfo : EIATTR_COOP_GROUP_MASK_REGIDS
	.align		4
        /*0040*/ 	.byte	0x04, 0x29
        /*0042*/ 	.short	(.L_1035 - .L_1034)


	//   ....[0]....
.L_1034:
        /*0044*/ 	.word	0xffffffff


	//   ....[1]....
        /*0048*/ 	.word	0xffffffff


	//   ....[2]....
        /*004c*/ 	.word	0xffffffff


	//   ....[3]....
        /*0050*/ 	.word	0xffffffff


	//   ....[4]....
        /*0054*/ 	.word	0xffffffff


	//   ....[5]....
        /*0058*/ 	.word	0xffffffff


	//   ....[6]....
        /*005c*/ 	.word	0xffffffff


	//   ....[7]....
        /*0060*/ 	.word	0xffffffff


	//   ....[8]....
        /*0064*/ 	.word	0xffffffff


	//   ....[9]....
        /*0068*/ 	.word	0xffffffff


	//   ....[10]....
        /*006c*/ 	.word	0xffffffff


	//   ....[11]....
        /*0070*/ 	.word	0xffffffff


	//   ....[12]....
        /*0074*/ 	.word	0xffffffff


	//   ....[13]....
        /*0078*/ 	.word	0xffffffff


	//   ....[14]....
        /*007c*/ 	.word	0xffffffff


	//   ....[15]....
        /*0080*/ 	.word	0xffffffff


	//----- nvinfo : EIATTR_COOP_GROUP_INSTR_OFFSETS
	.align		4
.L_1035:
        /*0084*/ 	.byte	0x04, 0x28
        /*0086*/ 	.short	(.L_1037 - .L_1036)


	//   ....[0]....
.L_1036:
        /*0088*/ 	.word	0x00000d30


	//   ....[1]....
        /*008c*/ 	.word	0x00000d70


	//   ....[2]....
        /*0090*/ 	.word	0x00000d90


	//   ....[3]....
        /*0094*/ 	.word	0x00000db0


	//   ....[4]....
        /*0098*/ 	.word	0x00000dd0


	//   ....[5]....
        /*009c*/ 	.word	0x00000ea0


	//   ....[6]....
        /*00a0*/ 	.word	0x00000ee0


	//   ....[7]....
        /*00a4*/ 	.word	0x00000f10


	//   ....[8]....
        /*00a8*/ 	.word	0x00000f30


	//   ....[9]....
        /*00ac*/ 	.word	0x00000f50


	//   ....[10]....
        /*00b0*/ 	.word	0x00000f70


	//   ....[11]....
        /*00b4*/ 	.word	0x00000f90


	//   ....[12]....
        /*00b8*/ 	.word	0x00000fc0


	//   ....[13]....
        /*00bc*/ 	.word	0x00000ff0


	//   ....[14]....
        /*00c0*/ 	.word	0x00001000


	//   ....[15]....
        /*00c4*/ 	.word	0x00002140


	//----- nvinfo : EIATTR_SYSCALL_OFFSETS
	.align		4
.L_1037:
        /*00c8*/ 	.byte	0x04, 0x46
        /*00ca*/ 	.short	(.L_1039 - .L_1038)


	//   ....[0]....
.L_1038:
        /*00cc*/ 	.word	0x00000390


	//----- nvinfo : EIATTR_EXIT_INSTR_OFFSETS
	.align		4
.L_1039:
        /*00d0*/ 	.byte	0x04, 0x1c
        /*00d2*/ 	.short	(.L_1041 - .L_1040)


	//   ....[0]....
.L_1040:
        /*00d4*/ 	.word	0x00000220


	//   ....[1]....
        /*00d8*/ 	.word	0x00001fd0


	//   ....[2]....
        /*00dc*/ 	.word	0x00002120


	//----- nvinfo : EIATTR_CTAIDZ_USED
	.align		4
.L_1041:
        /*00e0*/ 	.byte	0x01, 0x04
	.zero		2


	//----- nvinfo : EIATTR_MAX_THREADS
	.align		4
        /*00e4*/ 	.byte	0x04, 0x05
        /*00e6*/ 	.short	(.L_1043 - .L_1042)
.L_1042:
        /*00e8*/ 	.word	0x00000100
        /*00ec*/ 	.word	0x00000001
        /*00f0*/ 	.word	0x00000001


	//----- nvinfo : EIATTR_CRS_STACK_SIZE
	.align		4
.L_1043:
        /*00f4*/ 	.byte	0x04, 0x1e
        /*00f6*/ 	.short	(.L_1045 - .L_1044)
.L_1044:
        /*00f8*/ 	.word	0x00000000
.L_1045:


//--------------------- .nv.info._ZN7cutlass13device_kernelIN5flash19FlashAttnFwdCombineIN4cute5tupleIJNS3_1CILi8EEENS5_ILi128EEEEEELi5ELi256ELi1ELb0ELb0ENS_10bfloat16_tEfNS_4arch4Sm90EEEEEvNT_6ParamsE --------------------------
	.section	.nv.info._ZN7cutlass13device_kernelIN5flash19FlashAttnFwdCombineIN4cute5tupleIJNS3_1CILi8EEENS5_ILi128EEEEEELi5ELi256ELi1ELb0ELb0ENS_10bfloat16_tEfNS_4arch4Sm90EEEEEvNT_6ParamsE,"",@"SHT_CUDA_INFO"
	.sectionflags	@""
	.align	4


	//----- nvinfo : EIATTR_CUDA_API_VERSION
	.align		4
        /*0000*/ 	.byte	0x04, 0x37
        /*0002*/ 	.short	(.L_1047 - .L_1046)
.L_1046:
        /*0004*/ 	.word	0x00000082


	//----- nvinfo : EIATTR_SW2861232_WAR
	.align		4
.L_1047:
        /*0008*/ 	.byte	0x01, 0x35
	.zero		2


	//----- nvinfo : EIATTR_PARAM_CBANK
	.align		4
        /*000c*/ 	.byte	0x04, 0x0a
        /*000e*/ 	.short	(.L_1049 - .L_1048)
	.align		4
.L_1048:
        /*0010*/ 	.word	index@(.nv.constant0._ZN7cutlass13device_kernelIN5flash19FlashAttnFwdCombineIN4cute5tupleIJNS3_1CILi8EEENS5_ILi128EEEEEELi5ELi256ELi1ELb0ELb0ENS_10bfloat16_tEfNS_4arch4Sm90EEEEEvNT_6ParamsE)
        /*0014*/ 	.short	0x0160
        /*0016*/ 	.short	0x00e8


	//----- nvinfo : EIATTR_CBANK_PARAM_SIZE
	.align		4
.L_1049:
        /*0018*/ 	.byte	0x03, 0x19
        /*001a*/ 	.short	0x00e8


	//----- nvinfo : EIATTR_KPARAM_INFO
	.align		4
        /*001c*/ 	.byte	0x04, 0x17
        /*001e*/ 	.short	(.L_1051 - .L_1050)
.L_1050:
        /*0020*/ 	.word	0x00000000
        /*0024*/ 	.short	0x0000
        /*0026*/ 	.short	0x0000
        /*0028*/ 	.byte	0x00, 0xf0, 0xa1, 0x03


	//----- nvinfo : EIATTR_MAXREG_COUNT
	.align		4
.L_1051:
        /*002c*/ 	.byte	0x03, 0x1b
        /*002e*/ 	.short	0x0080


	//----- nvinfo : EIATTR_NUM_BARRIERS
	.align		4
        /*0030*/ 	.byte	0x02, 0x4c
        /*0032*/ 	.byte	0x01
	.zero		1


	//----- nvinfo : EIATTR_EXTERNS
	.align		4
        /*0034*/ 	.byte	0x04, 0x0f
        /*0036*/ 	.short	(.L_1053 - .L_1052)


	//   ....[0]....
	.align		4
.L_1052:
        /*0038*/ 	.word	index@(__assertfail)


	//----- nvinfo : EIATTR_MERCURY_ISA_VERSION
	.align		4
.L_1053:
        /*003c*/ 	.byte	0x03, 0x5f
        /*003e*/ 	.short	0x0000


	//----- nvinfo : EIATTR_COOP_GROUP_MASK_REGIDS
	.align		4
        /*0040*/ 	.byte	0x04, 0x29
        /*0042*/ 	.short	(.L_1055 - .L_1054)


	//   ....[0]....
.L_1054:
        /*0044*/ 	.word	0xffffffff


	//   ....[1]....
        /*0048*/ 	.word	0xffffffff


	//   ....[2]....
        /*004c*/ 	.word	0xffffffff


	//   ....[3]....
        /*0050*/ 	.word	0xffffffff


	//   ....[4]....
        /*0054*/ 	.word	0xffffffff


	//   ....[5]....
        /*0058*/ 	.word	0xffffffff


	//   ....[6]....
        /*005c*/ 	.word	0xffffffff


	//   ....[7]....
        /*0060*/ 	.word	0xffffffff


	//   ....[8]....
        /*0064*/ 	.word	0xffffffff


	//   ....[9]....
        /*0068*/ 	.word	0xffffffff


	//   ....[10]....
        /*006c*/ 	.word	0xffffffff


	//   ....[11]....
        /*0070*/ 	.word	0xffffffff


	//   ....[12]....
        /*0074*/ 	.word	0xffffffff


	//   ....[13]....
        /*0078*/ 	.word	0xffffffff


	//   ....[14]....
        /*007c*/ 	.word	0xffffffff


	//   ....[15]....
        /*0080*/ 	.word	0xffffffff


	//----- nvinfo : EIATTR_COOP_GROUP_INSTR_OFFSETS
	.align		4
.L_1055:
        /*0084*/ 	.byte	0x04, 0x28
        /*0086*/ 	.short	(.L_1057 - .L_1056)


	//   ....[0]....
.L_1056:
        /*0088*/ 	.word	0x00000b50


	//   ....[1]....
        /*008c*/ 	.word	0x00000b90


	//   ....[2]....
        /*0090*/ 	.word	0x00000bb0


	//   ....[3]....
        /*0094*/ 	.word	0x00000bd0


	//   ....[4]....
        /*0098*/ 	.word	0x00000bf0


	//   ....[5]....
        /*009c*/ 	.word	0x00000c70


	//   ....[6]....
        /*00a0*/ 	.word	0x00000cb0


	//   ....[7]....
        /*00a4*/ 	.word	0x00000cc0


	//   ....[8]....
        /*00a8*/ 	.word	0x00000cf0


	//   ....[9]....
        /*00ac*/ 	.word	0x00000d00


	//   ....[10]....
        /*00b0*/ 	.word	0x00000d30


	//   ....[11]....
        /*00b4*/ 	.word	0x00000d40


	//   ....[12]....
        /*00b8*/ 	.word	0x00000d80


	//   ....[13]....
        /*00bc*/ 	.word	0x00000d90


	//   ....[14]....
        /*00c0*/ 	.word	0x00000dd0


	//   ....[15]....
        /*00c4*/ 	.word	0x00001ee0


	//----- nvinfo : EIATTR_SYSCALL_OFFSETS
	.align		4
.L_1057:
        /*00c8*/ 	.byte	0x04, 0x46
        /*00ca*/ 	.short	(.L_1059 - .L_1058)


	//   ....[0]....
.L_1058:
        /*00cc*/ 	.word	0x00000390


	//----- nvinfo : EIATTR_EXIT_INSTR_OFFSETS
	.align		4
.L_1059:
        /*00d0*/ 	.byte	0x04, 0x1c
        /*00d2*/ 	.short	(.L_1061 - .L_1060)


	//   ....[0]....
.L_1060:
        /*00d4*/ 	.word	0x00000220


	//   ....[1]....
        /*00d8*/ 	.word	0x00001d70


	//   ....[2]....
        /*00dc*/ 	.word	0x00001ec0


	//----- nvinfo : EIATTR_CTAIDZ_USED
	.align		4
.L_1061:
        /*00e0*/ 	.byte	0x01, 0x04
	.zero		2


	//----- nvinfo : EIATTR_MAX_THREADS
	.align		4
        /*00e4*/ 	.byte	0x04, 0x05
        /*00e6*/ 	.short	(.L_1063 - .L_1062)
.L_1062:
        /*00e8*/ 	.word	0x00000100
        /*00ec*/ 	.word	0x00000001
        /*00f0*/ 	.word	0x00000001


	//----- nvinfo : EIATTR_CRS_STACK_SIZE
	.align		4
.L_1063:
        /*00f4*/ 	.byte	0x04, 0x1e
        /*00f6*/ 	.short	(.L_1065 - .L_1064)
.L_1064:
        /*00f8*/ 	.word	0x00000000
.L_1065:


//--------------------- .nv.info._ZN7cutlass13device_kernelIN5flash19FlashAttnFwdCombineIN4cute5tupleIJNS3_1CILi8EEENS5_ILi128EEEEEELi8ELi256ELi1ELb0ELb1ENS_10bfloat16_tEfNS_4arch4Sm90EEEEEvNT_6ParamsE --------------------------
	.section	.nv.info._ZN7cutlass13device_kernelIN5flash19FlashAttnFwdCombineIN4cute5tupleIJNS3_1CILi8EEENS5_ILi128EEEEEELi8ELi256ELi1ELb0ELb1ENS_10bfloat16_tEfNS_4arch4Sm90EEEEEvNT_6ParamsE,"",@"SHT_CUDA_INFO"
	.sectionflags	@""
	.align	4


	//----- nvinfo : EIATTR_CUDA_API_VERSION
	.align		4
        /*0000*/ 	.byte	0x04, 0x37
        /*0002*/ 	.short	(.L_1067 - .L_1066)
.L_1066:
        /*0004*/ 	.word	0x00000082


	//----- nvinfo : EIATTR_SW2861232_WAR
	.align		4
.L_1067:
        /*0008*/ 	.byte	0x01, 0x35
	.zero		2


	//----- nvinfo : EIATTR_PARAM_CBANK
	.align		4
        /*000c*/ 	.byte	0x04, 0x0a
        /*000e*/ 	.short	(.L_1069 - .L_1068)
	.align		4
.L_1068:
        /*0010*/ 	.word	index@(.nv.constant0._ZN7cutlass13device_kernelIN5flash19FlashAttnFwdCombineIN4cute5tupleIJNS3_1CILi8EEENS5_ILi128EEEEEELi8ELi256ELi1ELb0ELb1ENS_10bfloat16_tEfNS_4arch4Sm90EEEEEvNT_6ParamsE)
        /*0014*/ 	.short	0x0160
        /*0016*/ 	.short	0x00e8


	//----- nvinfo : EIATTR_CBANK_PARAM_SIZE
	.align		4
.L_1069:
        /*0018*/ 	.byte	0x03, 0x19
        /*001a*/ 	.short	0x00e8


	//----- nvinfo : EIATTR_KPARAM_INFO
	.align		4
        /*001c*/ 	.byte	0x04, 0x17
        /*001e*/ 	.short	(.L_1071 - .L_1070)
.L_1070:
        /*0020*/ 	.word	0x00000000
        /*0024*/ 	.short	0x0000
        /*0026*/ 	.short	0x0000
        /*0028*/ 	.byte	0x00, 0xf0, 0xa1, 0x03


	//----- nvinfo : EIATTR_MAXREG_COUNT
	.align		4
.L_1071:
        /*002c*/ 	.byte	0x03, 0x1b
        /*002e*/ 	.short	0x0080


	//----- nvinfo : EIATTR_NUM_BARRIERS
	.align		4
        /*0030*/ 	.byte	0x02, 0x4c
        /*0032*/ 	.byte	0x01
	.zero		1


	//----- nvinfo : EIATTR_EXTERNS
	.align		4
        /*0034*/ 	.byte	0x04, 0x0f
        /*0036*/ 	.short	(.L_1073 - .L_1072)


	//   ....[0]....
	.align		4
.L_1072:
        /*0038*/ 	.word	index@(__assertfail)


	//----- nvinfo : EIATTR_MERCURY_ISA_VERSION
	.align		4
.L_1073:
        /*003c*/ 	.byte	0x03, 0x5f
        /*003e*/ 	.short	0x0000


	//----- nvinfo : EIATTR_COOP_GROUP_MASK_REGIDS
	.align		4
        /*0040*/ 	.byte	0x04, 0x29
        /*0042*/ 	.short	(.L_1075 - .L_1074)


	//   ....[0]....
.L_1074:
        /*0044*/ 	.word	0xffffffff


	//   ....[1]....
        /*0048*/ 	.word	0xffffffff


	//   ....[2]....
        /*004c*/ 	.word	0xffffffff


	//   ....[3]....
        /*0050*/ 	.word	0xffffffff


	//   ....[4]....
        /*0054*/ 	.word	0xffffffff


	//   ....[5]....
        /*0058*/ 	.word	0xffffffff


	//   ....[6]....
        /*005c*/ 	.word	0xffffffff


	//   ....[7]....
        /*0060*/ 	.word	0xffffffff


	//   ....[8]....
        /*0064*/ 	.word	0xffffffff


	//   ....[9]....
        /*0068*/ 	.word	0xffffffff


	//   ....[10]....
        /*006c*/ 	.word	0xffffffff


	//   ....[11]....
        /*0070*/ 	.word	0xffffffff


	//   ....[12]....
        /*0074*/ 	.word	0xffffffff


	//   ....[13]....
        /*0078*/ 	.word	0xffffffff


	//   ....[14]....
        /*007c*/ 	.word	0xffffffff


	//   ....[15]....
        /*0080*/ 	.word	0xffffffff


	//----- nvinfo : EIATTR_COOP_GROUP_INSTR_OFFSETS
	.align		4
.L_1075:
        /*0084*/ 	.byte	0x04, 0x28
        /*0086*/ 	.short	(.L_1077 - .L_1076)


	//   ....[0]....
.L_1076:
        /*0088*/ 	.word	0x00001de0


	//   ....[1]....
        /*008c*/ 	.word	0x00001e30


	//   ....[2]....
        /*0090*/ 	.word	0x00001e60


	//   ....[3]....
        /*0094*/ 	.word	0x00001e80


	//   ....[4]....
        /*0098*/ 	.word	0x00001ea0


	//   ....[5]....
        /*009c*/ 	.word	0x000021c0


	//   ....[6]....
        /*00a0*/ 	.word	0x000021e0


	//   ....[7]....
        /*00a4*/ 	.word	0x000021f0


	//   ....[8]....
        /*00a8*/ 	.word	0x00002230


	//   ....[9]....
        /*00ac*/ 	.word	0x00002240


	//   ....[10]....
        /*00b0*/ 	.word	0x00002270


	//   ....[11]....
        /*00b4*/ 	.word	0x00002280


	//   ....[12]....
        /*00b8*/ 	.word	0x000022c0


	//   ....[13]....
        /*00bc*/ 	.word	0x000022d0


	//   ....[14]....
        /*00c0*/ 	.word	0x00002300


	//   ....[15]....
        /*00c4*/ 	.word	0x00003420


	//----- nvinfo : EIATTR_SYSCALL_OFFSETS
	.align		4
.L_1077:
        /*00c8*/ 	.byte	0x04, 0x46
        /*00ca*/ 	.short	(.L_1079 - .L_1078)


	//   ....[0]....
.L_1078:
        /*00cc*/ 	.word	0x000004b0


	//----- nvinfo : EIATTR_EXIT_INSTR_OFFSETS
	.align		4
.L_1079:
        /*00d0*/ 	.byte	0x04, 0x1c
        /*00d2*/ 	.short	(.L_1081 - .L_1080)


	//   ....[0]....
.L_1080:
        /*00d4*/ 	.word	0x00000200


	//   ....[1]....
        /*00d8*/ 	.word	0x00000360


	//   ....[2]....
        /*00dc*/ 	.word	0x000032f0


	//   ....[3]....
        /*00e0*/ 	.word	0x00003400


	//----- nvinfo : EIATTR_CTAIDZ_USED
	.align		4
.L_1081:
        /*00e4*/ 	.byte	0x01, 0x04
	.zero		2


	//----- nvinfo : EIATTR_MAX_THREADS
	.align		4
        /*00e8*/ 	.byte	0x04, 0x05
        /*00ea*/ 	.short	(.L_1083 - .L_1082)
.L_1082:
        /*00ec*/ 	.word	0x00000100
        /*00f0*/ 	.word	0x00000001
        /*00f4*/ 	.word	0x00000001


	//----- nvinfo : EIATTR_CRS_STACK_SIZE
	.align		4
.L_1083:
        /*00f8*/ 	.byte	0x04, 0x1e
        /*00fa*/ 	.short	(.L_1085 - .L_1084)
.L_1084:
        /*00fc*/ 	.word	0x00000000
.L_1085:


//--------------------- .nv.info._ZN7cutlass13device_kernelIN5flash19FlashAttnFwdCombineIN4cute5tupleIJNS3_1CILi8EEENS5_ILi128EEEEEELi7ELi256ELi1ELb0ELb1ENS_10bfloat16_tEfNS_4arch4Sm90EEEEEvNT_6ParamsE --------------------------
	.section	.nv.info._ZN7cutlass13device_kernelIN5flash19FlashAttnFwdCombineIN4cute5tupleIJNS3_1CILi8EEENS5_ILi128EEEEEELi7ELi256ELi1ELb0ELb1ENS_10bfloat16_tEfNS_4arch4Sm90EEEEEvNT_6ParamsE,"",@"SHT_CUDA_INFO"
	.sectionflags	@""
	.align	4


	//----- nvinfo : EIATTR_CUDA_API_VERSION
	.align		4
        /*0000*/ 	.byte	0x04, 0x37
        /*0002*/ 	.short	(.L_1087 - .L_1086)
.L_1086:
        /*0004*/ 	.word	0x00000082


	//----- nvinfo : EIATTR_SW2861232_WAR
	.align		4
.L_1087:
        /*0008*/ 	.byte	0x01, 0x35
	.zero		2


	//----- nvinfo : EIATTR_PARAM_CBANK
	.align		4
        /*000c*/ 	.byte	0x04, 0x0a
        /*000e*/ 	.short	(.L_1089 - .L_1088)
	.align		4
.L_1088:
        /*0010*/ 	.word	index@(.nv.constant0._ZN7cutlass13device_kernelIN5flash19FlashAttnFwdCombineIN4cute5tupleIJNS3_1CILi8EEENS5_ILi128EEEEEELi7ELi256ELi1ELb0ELb1ENS_10bfloat16_tEfNS_4arch4Sm90EEEEEvNT_6ParamsE)
        /*0014*/ 	.short	0x0160
        /*0016*/ 	.short	0x00e8


	//----- nvinfo : EIATTR_CBANK_PARAM_SIZE
	.align		4
.L_1089:
        /*0018*/ 	.byte	0x03, 0x19
        /*001a*/ 	.short	0x00e8


	//----- nvinfo : EIATTR_KPARAM_INFO
	.align		4
        /*001c*/ 	.byte	0x04, 0x17
        /*001e*/ 	.short	(.L_1091 - .L_1090)
.L_1090:
        /*0020*/ 	.word	0x00000000
        /*0024*/ 	.short	0x0000
        /*0026*/ 	.short	0x0000
        /*0028*/ 	.byte	0x00, 0xf0, 0xa1, 0x03


	//----- nvinfo : EIATTR_MAXREG_COUNT
	.align		4
.L_1091:
        /*002c*/ 	.byte	0x03, 0x1b
        /*002e*/ 	.short	0x0080


	//----- nvinfo : EIATTR_NUM_BARRIERS
	.align		4
        /*0030*/ 	.byte	0x02, 0x4c
        /*0032*/ 	.byte	0x01
	.zero		1


	//----- nvinfo : EIATTR_EXTERNS
	.align		4
        /*0034*/ 	.byte	0x04, 0x0f
        /*0036*/ 	.short	(.L_1093 - .L_1092)


	//   ....[0]....
	.align		4
.L_1092:
        /*0038*/ 	.word	index@(__assertfail)


	//----- nvinfo : EIATTR_MERCURY_ISA_VERSION
	.align		4
.L_1093:
        /*003c*/ 	.byte	0x03, 0x5f
        /*003e*/ 	.short	0x0000


	//----- nvinfo : EIATTR_COOP_GROUP_MASK_REGIDS
	.align		4
        /*0040*/ 	.byte	0x04, 0x29
        /*0042*/ 	.short	(.L_1095 - .L_1094)


	//   ....[0]....
.L_1094:
        /*0044*/ 	.word	0xffffffff


	//   ....[1]....
        /*0048*/ 	.word	0xffffffff


	//   ....[2]....
        /*004c*/ 	.word	0xffffffff


	//   ....[3]....
        /*0050*/ 	.word	0xffffffff


	//   ....[4]....
        /*0054*/ 	.word	0xffffffff


	//   ....[5]....
        /*0058*/ 	.word	0xffffffff


	//   ....[6]....
        /*005c*/ 	.word	0xffffffff


	//   ....[7]....
        /*0060*/ 	.word	0xffffffff


	//   ....[8]....
        /*0064*/ 	.word	0xffffffff


	//   ....[9]....
        /*0068*/ 	.word	0xffffffff


	//   ....[10]....
        /*006c*/ 	.word	0xffffffff


	//   ....[11]....
        /*0070*/ 	.word	0xffffffff


	//   ....[12]....
        /*0074*/ 	.word	0xffffffff


	//   ....[13]....
        /*0078*/ 	.word	0xffffffff


	//   ....[14]....
        /*007c*/ 	.word	0xffffffff


	//   ....[15]....
        /*0080*/ 	.word	0xffffffff


	//----- nvinfo : EIATTR_COOP_GROUP_INSTR_OFFSETS
	.align		4
.L_1095:
        /*0084*/ 	.byte	0x04, 0x28
        /*0086*/ 	.short	(.L_1097 - .L_1096)


	//   ....[0]....
.L_1096:
        /*0088*/ 	.word	0x00001970


	//   ....[1]....
        /*008c*/ 	.word	0x000019c0


	//   ....[2]....
        /*0090*/ 	.word	0x000019f0


	//   ....[3]....
        /*0094*/ 	.word	0x00001a10


	//   ....[4]....
        /*0098*/ 	.word	0x00001a30


	//   ....[5]....
        /*009c*/ 	.word	0x00001bd0


	//   ....[6]....
        /*00a0*/ 	.word	0x00001bf0


	//   ....[7]....
        /*00a4*/ 	.word	0x00001c00


	//   ....[8]....
        /*00a8*/ 	.word	0x00001c30


	//   ....[9]....
        /*00ac*/ 	.word	0x00001c40


	//   ....[10]....
        /*00b0*/ 	.word	0x00001c70


	//   ....[11]....
        /*00b4*/ 	.word	0x00001c80


	//   ....[12]....
        /*00b8*/ 	.word	0x00001cb0


	//   ....[13]....
        /*00bc*/ 	.word	0x00001cc0


	//   ....[14]....
        /*00c0*/ 	.word	0x00001d00


	//   ....[15]....
        /*00c4*/ 	.word	0x00002dd0


	//----- nvinfo : EIATTR_SYSCALL_OFFSETS
	.align		4
.L_1097:
        /*00c8*/ 	.byte	0x04, 0x46
        /*00ca*/ 	.short	(.L_1099 - .L_1098)


	//   ....[0]....
.L_1098:
        /*00cc*/ 	.word	0x000004b0


	//----- nvinfo : EIATTR_EXIT_INSTR_OFFSETS
	.align		4
.L_1099:
        /*00d0*/ 	.byte	0x04, 0x1c
        /*00d2*/ 	.short	(.L_1101 - .L_1100)


	//   ....[0]....
.L_1100:
        /*00d4*/ 	.word	0x00000200


	//   ....[1]....
        /*00d8*/ 	.word	0x00000360


	//   ....[2]....
        /*00dc*/ 	.word	0x00002ca0


	//   ....[3]....
        /*00e0*/ 	.word	0x00002db0


	//----- nvinfo : EIATTR_CTAIDZ_USED
	.align		4
.L_1101:
        /*00e4*/ 	.byte	0x01, 0x04
	.zero		2


	//----- nvinfo : EIATTR_MAX_THREADS
	.align		4
        /*00e8*/ 	.byte	0x04, 0x05
        /*00ea*/ 	.short	(.L_1103 - .L_1102)
.L_1102:
        /*00ec*/ 	.word	0x00000100
        /*00f0*/ 	.word	0x00000001
        /*00f4*/ 	.word	0x00000001


	//----- nvinfo : EIATTR_CRS_STACK_SIZE
	.align		4
.L_1103:
        /*00f8*/ 	.byte	0x04, 0x1e
        /*00fa*/ 	.short	(.L_1105 - .L_1104)
.L_1104:
        /*00fc*/ 	.word	0x00000000
.L_1105:


//--------------------- .nv.info._ZN7cutlass13device_kernelIN5flash19FlashAttnFwdCombineIN4cute5tupleIJNS3_1CILi8EEENS5_ILi128EEEEEELi6ELi256ELi1ELb0ELb1ENS_10bfloat16_tEfNS_4arch4Sm90EEEEEvNT_6ParamsE --------------------------
	.section	.nv.info._ZN7cutlass13device_kernelIN5flash19FlashAttnFwdCombineIN4cute5tupleIJNS3_1CILi8EEENS5_ILi128EEEEEELi6ELi256ELi1ELb0ELb1ENS_10bfloat16_tEfNS_4arch4Sm90EEEEEvNT_6ParamsE,"",@"SHT_CUDA_INFO"
	.sectionflags	@""
	.align	4


	//----- nvinfo : EIATTR_CUDA_API_VERSION
	.align		4
        /*0000*/ 	.byte	0x04, 0x37
        /*0002*/ 	.short	(.L_1107 - .L_1106)
.L_1106:
        /*0004*/ 	.word	0x00000082


	//----- nvinfo : EIATTR_SW2861232_WAR
	.align		4
.L_1107:
        /*0008*/ 	.byte	0x01, 0x35
	.zero		2


	//----- nvinfo : EIATTR_PARAM_CBANK
	.align		4
        /*000c*/ 	.byte	0x04, 0x0a
        /*000e*/ 	.short	(.L_1109 - .L_1108)
	.align		4
.L_1108:
        /*0010*/ 	.word	index@(.nv.constant0._ZN7cutlass13device_kernelIN5flash19FlashAttnFwdCombineIN4cute5tupleIJNS3_1CILi8EEENS5_ILi128EEEEEELi6ELi256ELi1ELb0ELb1ENS_10bfloat16_tEfNS_4arch4Sm90EEEEEvNT_6ParamsE)
        /*0014*/ 	.short	0x0160
        /*0016*/ 	.short	0x00e8


	//----- nvinfo : EIATTR_CBANK_PARAM_SIZE
	.align		4
.L_1109:
        /*0018*/ 	.byte	0x03, 0x19
        /*001a*/ 	.short	0x00e8


	//----- nvinfo : EIATTR_KPARAM_INFO
	.align		4
        /*001c*/ 	.byte	0x04, 0x17
        /*001e*/ 	.short	(.L_1111 - .L_1110)
.L_1110:
        /*0020*/ 	.word	0x00000000
        /*0024*/ 	.short	0x0000
        /*0026*/ 	.short	0x0000
        /*0028*/ 	.byte	0x00, 0xf0, 0xa1, 0x03


	//----- nvinfo : EIATTR_MAXREG_COUNT
	.align		4
.L_1111:
        /*002c*/ 	.byte	0x03, 0x1b
        /*002e*/ 	.short	0x0080


	//----- nvinfo : EIATTR_NUM_BARRIERS
	.align		4
        /*0030*/ 	.byte	0x02, 0x4c
        /*0032*/ 	.byte	0x01
	.zero		1


	//----- nvinfo : EIATTR_EXTERNS
	.align		4
        /*0034*/ 	.byte	0x04, 0x0f
        /*0036*/ 	.short	(.L_1113 - .L_1112)


	//   ....[0]....
	.align		4
.L_1112:
        /*0038*/ 	.word	index@(__assertfail)


	//----- nvinfo : EIATTR_MERCURY_ISA_VERSION
	.align		4
.L_1113:
        /*003c*/ 	.byte	0x03, 0x5f
        /*003e*/ 	.short	0x0000


	//----- nvinfo : EIATTR_COOP_GROUP_MASK_REGIDS
	.align		4
        /*0040*/ 	.byte	0x04, 0x29
        /*0042*/ 	.short	(.L_1115 - .L_1114)


	//   ....[0]....
.L_1114:
        /*0044*/ 	.word	0xffffffff


	//   ....[1]....
        /*0048*/ 	.word	0xffffffff


	//   ....[2]....
        /*004c*/ 	.word	0xffffffff


	//   ....[3]....
        /*0050*/ 	.word	0xffffffff


	//   ....[4]....
        /*0054*/ 	.word	0xffffffff


	//   ....[5]....
        /*0058*/ 	.word	0xffffffff


	//   ....[6]....
        /*005c*/ 	.word	0xffffffff


	//   ....[7]....
        /*0060*/ 	.word	0xffffffff


	//   ....[8]....
        /*0064*/ 	.word	0xffffffff


	//   ....[9]....
        /*0068*/ 	.word	0xffffffff


	//   ....[10]....
        /*006c*/ 	.word	0xffffffff


	//   ....[11]....
        /*0070*/ 	.word	0xffffffff


	//   ....[12]....
        /*0074*/ 	.word	0xffffffff


	//   ....[13]....
        /*0078*/ 	.word	0xffffffff


	//   ....[14]....
        /*007c*/ 	.word	0xffffffff


	//   ....[15]....
        /*0080*/ 	.word	0xffffffff


	//----- nvinfo : EIATTR_COOP_GROUP_INSTR_OFFSETS
	.align		4
.L_1115:
        /*0084*/ 	.byte	0x04, 0x28
        /*0086*/ 	.short	(.L_1117 - .L_1116)


	//   ....[0]....
.L_1116:
        /*0088*/ 	.word	0x00001650


	//   ....[1]....
        /*008c*/ 	.word	0x00001690


	//   ....[2]....
        /*0090*/ 	.word	0x000016b0


	//   ....[3]....
        /*0094*/ 	.word	0x000016d0


	//   ....[4]....
        /*0098*/ 	.word	0x000016f0


	//   ....[5]....
        /*009c*/ 	.word	0x000017f0


	//   ....[6]....
        /*00a0*/ 	.word	0x00001810


	//   ....[7]....
        /*00a4*/ 	.word	0x00001820


	//   ....[8]....
        /*00a8*/ 	.word	0x00001850


	//   ....[9]....
        /*00ac*/ 	.word	0x00001860


	//   ....[10]....
        /*00b0*/ 	.word	0x00001890


	//   ....[11]....
        /*00b4*/ 	.word	0x000018a0


	//   ....[12]....
        /*00b8*/ 	.word	0x000018d0


	//   ....[13]....
        /*00bc*/ 	.word	0x000018e0


	//   ....[14]....
        /*00c0*/ 	.word	0x00001920


	//   ....[15]....
        /*00c4*/ 	.word	0x000029b0


	//----- nvinfo : EIATTR_SYSCALL_OFFSETS
	.align		4
.L_1117:
        /*00c8*/ 	.byte	0x04, 0x46
        /*00ca*/ 	.short	(.L_1119 - .L_1118)


	//   ....[0]....
.L_1118:
        /*00cc*/ 	.word	0x000004b0


	//----- nvinfo : EIATTR_EXIT_INSTR_OFFSETS
	.align		4
.L_1119:
        /*00d0*/ 	.byte	0x04, 0x1c
        /*00d2*/ 	.short	(.L_1121 - .L_1120)


	//   ....[0]....
.L_1120:
        /*00d4*/ 	.word	0x00000200


	//   ....[1]....
        /*00d8*/ 	.word	0x00000360


	//   ....[2]....
        /*00dc*/ 	.word	0x00002880


	//   ....[3]....
        /*00e0*/ 	.word	0x00002990


	//----- nvinfo : EIATTR_CTAIDZ_USED
	.align		4
.L_1121:
        /*00e4*/ 	.byte	0x01, 0x04
	.zero		2


	//----- nvinfo : EIATTR_MAX_THREADS
	.align		4
        /*00e8*/ 	.byte	0x04, 0x05
        /*00ea*/ 	.short	(.L_1123 - .L_1122)
.L_1122:
        /*00ec*/ 	.word	0x00000100
        /*00f0*/ 	.word	0x00000001
        /*00f4*/ 	.word	0x00000001


	//----- nvinfo : EIATTR_CRS_STACK_SIZE
	.align		4
.L_1123:
        /*00f8*/ 	.byte	0x04, 0x1e
        /*00fa*/ 	.short	(.L_1125 - .L_1124)
.L_1124:
        /*00fc*/ 	.word	0x00000000
.L_1125:


//--------------------- .nv.info._ZN7cutlass13device_kernelIN5flash19FlashAttnFwdCombineIN4cute5tupleIJNS3_1CILi8EEENS5_ILi128EEEEEELi5ELi256ELi1ELb0ELb1ENS_10bfloat16_tEfNS_4arch4Sm90EEEEEvNT_6ParamsE --------------------------
	.section	.nv.info._ZN7cutlass13device_kernelIN5flash19FlashAttnFwdCombineIN4cute5tupleIJNS3_1CILi8EEENS5_ILi128EEEEEELi5ELi256ELi1ELb0ELb1ENS_10bfloat16_tEfNS_4arch4Sm90EEEEEvNT_6ParamsE,"",@"SHT_CUDA_INFO"
	.sectionflags	@""
	.align	4


	//----- nvinfo : EIATTR_CUDA_API_VERSION
	.align		4
        /*0000*/ 	.byte	0x04, 0x37
        /*0002*/ 	.short	(.L_1127 - .L_1126)
.L_1126:
        /*0004*/ 	.word	0x00000082


	//----- nvinfo : EIATTR_SW2861232_WAR
	.align		4
.L_1127:
        /*0008*/ 	.byte	0x01, 0x35
	.zero		2


	//----- nvinfo : EIATTR_PARAM_CBANK
	.align		4
        /*000c*/ 	.byte	0x04, 0x0a
        /*000e*/ 	.short	(.L_1129 - .L_1128)
	.align		4
.L_1128:
        /*0010*/ 	.word	index@(.nv.constant0._ZN7cutlass13device_kernelIN5flash19FlashAttnFwdCombineIN4cute5tupleIJNS3_1CILi8EEENS5_ILi128EEEEEELi5ELi256ELi1ELb0ELb1ENS_10bfloat16_tEfNS_4arch4Sm90EEEEEvNT_6ParamsE)
        /*0014*/ 	.short	0x0160
        /*0016*/ 	.short	0x00e8


	//----- nvinfo : EIATTR_CBANK_PARAM_SIZE
	.align		4
.L_1129:
        /*0018*/ 	.byte	0x03, 0x19
        /*001a*/ 	.short	0x00e8


	//----- nvinfo : EIATTR_KPARAM_INFO
	.align		4
        /*001c*/ 	.byte	0x04, 0x17
        /*001e*/ 	.short	(.L_1131 - .L_1130)
.L_1130:
        /*0020*/ 	.word	0x00000000
        /*0024*/ 	.short	0x0000
        /*0026*/ 	.short	0x0000
        /*0028*/ 	.byte	0x00, 0xf0, 0xa1, 0x03


	//----- nvinfo : EIATTR_MAXREG_COUNT
	.align		4
.L_1131:
        /*002c*/ 	.byte	0x03, 0x1b
        /*002e*/ 	.short	0x0080


	//----- nvinfo : EIATTR_NUM_BARRIERS
	.align		4
        /*0030*/ 	.byte	0x02, 0x4c
        /*0032*/ 	.byte	0x01
	.zero		1


	//----- nvinfo : EIATTR_EXTERNS
	.align		4
        /*0034*/ 	.byte	0x04, 0x0f
        /*0036*/ 	.short	(.L_1133 - .L_1132)


	//   ....[0]....
	.align		4
.L_1132:
        /*0038*/ 	.word	index@(__assertfail)


	//----- nvinfo : EIATTR_MERCURY_ISA_VERSION
	.align		4
.L_1133:
        /*003c*/ 	.byte	0x03, 0x5f
        /*003e*/ 	.short	0x0000


	//----- nvinfo : EIATTR_COOP_GROUP_MASK_REGIDS
	.align		4
        /*0040*/ 	.byte	0x04, 0x29
        /*0042*/ 	.short	(.L_1135 - .L_1134)


	//   ....[0]....
.L_1134:
        /*0044*/ 	.word	0xffffffff


	//   ....[1]....
        /*0048*/ 	.word	0xffffffff


	//   ....[2]....
        /*004c*/ 	.word	0xffffffff


	//   ....[3]....
        /*0050*/ 	.word	0xffffffff


	//   ....[4]....
        /*0054*/ 	.word	0xffffffff


	//   ....[5]....
        /*0058*/ 	.word	0xffffffff


	//   ....[6]....
        /*005c*/ 	.word	0xffffffff


	//   ....[7]....
        /*0060*/ 	.word	0xffffffff


	//   ....[8]....
        /*0064*/ 	.word	0xffffffff


	//   ....[9]....
        /*0068*/ 	.word	0xffffffff


	//   ....[10]....
        /*006c*/ 	.word	0xffffffff


	//   ....[11]....
        /*0070*/ 	.word	0xffffffff


	//   ....[12]....
        /*0074*/ 	.word	0xffffffff


	//   ....[13]....
        /*0078*/ 	.word	0xffffffff


	//   ....[14]....
        /*007c*/ 	.word	0xffffffff


	//   ....[15]....
        /*0080*/ 	.word	0xffffffff


	//----- nvinfo : EIATTR_COOP_GROUP_INSTR_OFFSETS
	.align		4
.L_1135:
        /*0084*/ 	.byte	0x04, 0x28
        /*0086*/ 	.short	(.L_1137 - .L_1136)


	//   ....[0]....
.L_1136:
        /*0088*/ 	.word	0x00001470


	//   ....[1]....
        /*008c*/ 	.word	0x000014b0


	//   ....[2]....
        /*0090*/ 	.word	0x000014d0


	//   ....[3]....
        /*0094*/ 	.word	0x000014f0


	//   ....[4]....
        /*0098*/ 	.word	0x00001510


	//   ....[5]....
        /*009c*/ 	.word	0x000015b0


	//   ....[6]....
        /*00a0*/ 	.word	0x000015d0


	//   ....[7]....
        /*00a4*/ 	.word	0x000015e0


	//   ....[8]....
        /*00a8*/ 	.word	0x00001610


	//   ....[9]....
        /*00ac*/ 	.word	0x00001620


	//   ....[10]....
        /*00b0*/ 	.word	0x00001650


	//   ....[11]....
        /*00b4*/ 	.word	0x00001660


	//   ....[12]....
        /*00b8*/ 	.word	0x00001690


	//   ....[13]....
        /*00bc*/ 	.word	0x000016a0


	//   ....[14]....
        /*00c0*/ 	.word	0x000016e0


	//   ....[15]....
        /*00c4*/ 	.word	0x00002750


	//----- nvinfo : EIATTR_SYSCALL_OFFSETS
	.align		4
.L_1137:
        /*00c8*/ 	.byte	0x04, 0x46
        /*00ca*/ 	.short	(.L_1139 - .L_1138)


	//   ....[0]....
.L_1138:
        /*00cc*/ 	.word	0x000004b0


	//----- nvinfo : EIATTR_EXIT_INSTR_OFFSETS
	.align		4
.L_1139:
        /*00d0*/ 	.byte	0x04, 0x1c
        /*00d2*/ 	.short	(.L_1141 - .L_1140)


	//   ....[0]....
.L_1140:
        /*00d4*/ 	.word	0x00000200


	//   ....[1]....
        /*00d8*/ 	.word	0x00000360


	//   ....[2]....
        /*00dc*/ 	.word	0x00002620


	//   ....[3]....
        /*00e0*/ 	.word	0x00002730


	//----- nvinfo : EIATTR_CTAIDZ_USED
	.align		4
.L_1141:
        /*00e4*/ 	.byte	0x01, 0x04
	.zero		2


	//----- nvinfo : EIATTR_MAX_THREADS
	.align		4
        /*00e8*/ 	.byte	0x04, 0x05
        /*00ea*/ 	.short	(.L_1143 - .L_1142)
.L_1142:
        /*00ec*/ 	.word	0x00000100
        /*00f0*/ 	.word	0x00000001
        /*00f4*/ 	.word	0x00000001


	//----- nvinfo : EIATTR_CRS_STACK_SIZE
	.align		4
.L_1143:
        /*00f8*/ 	.byte	0x04, 0x1e
        /*00fa*/ 	.short	(.L_1145 - .L_1144)
.L_1144:
        /*00fc*/ 	.word	0x00000000
.L_1145:


//--------------------- .nv.info._ZN7cutlass13device_kernelIN5flash19FlashAttnFwdCombineIN4cute5tupleIJNS3_1CILi8EEENS5_ILi128EEEEEELi8ELi256ELi1ELb0ELb0ENS_10bfloat16_tEfNS_4arch4Sm80EEEEEvNT_6ParamsE --------------------------
	.section	.nv.info._ZN7cutlass13device_kernelIN5flash19FlashAttnFwdCombineIN4cute5tupleIJNS3_1CILi8EEENS5_ILi128EEEEEELi8ELi256ELi1ELb0ELb0ENS_10bfloat16_tEfNS_4arch4Sm80EEEEEvNT_6ParamsE,"",@"SHT_CUDA_INFO"
	.sectionflags	@""
	.align	4


	//----- nvinfo : EIATTR_CUDA_API_VERSION
	.align		4
        /*0000*/ 	.byte	0x04, 0x37
        /*0002*/ 	.short	(.L_1147 - .L_1146)
.L_1146:
        /*0004*/ 	.word	0x00000082


	//----- nvinfo : EIATTR_SW2861232_WAR
	.align		4
.L_1147:
        /*0008*/ 	.byte	0x01, 0x35
	.zero		2


	//----- nvinfo : EIATTR_PARAM_CBANK
	.align		4
        /*000c*/ 	.byte	0x04, 0x0a
        /*000e*/ 	.short	(.L_1149 - .L_1148)
	.align		4
.L_1148:
        /*0010*/ 	.word	index@(.nv.constant0._ZN7cutlass13device_kernelIN5flash19FlashAttnFwdCombineIN4cute5tupleIJNS3_1CILi8EEENS5_ILi128EEEEEELi8ELi256ELi1ELb0ELb0ENS_10bfloat16_tEfNS_4arch4Sm80EEEEEvNT_6ParamsE)
        /*0014*/ 	.short	0x0160
        /*0016*/ 	.short	0x00e8


	//----- nvinfo : EIATTR_CBANK_PARAM_SIZE
	.align		4
.L_1149:
        /*0018*/ 	.byte	0x03, 0x19
        /*001a*/ 	.short	0x00e8


	//----- nvinfo : EIATTR_KPARAM_INFO
	.align		4
        /*001c*/ 	.byte	0x04, 0x17
        /*001e*/ 	.short	(.L_1151 - .L_1150)
.L_1150:
        /*0020*/ 	.word	0x00000000
        /*0024*/ 	.short	0x0000
        /*0026*/ 	.short	0x0000
        /*0028*/ 	.byte	0x00, 0xf0, 0xa1, 0x03


	//----- nvinfo : EIATTR_MAXREG_COUNT
	.align		4
.L_1151:
        /*002c*/ 	.byte	0x03, 0x1b
        /*002e*/ 	.short	0x0080


	//----- nvinfo : EIATTR_NUM_BARRIERS
	.align		4
        /*0030*/ 	.byte	0x02, 0x4c
        /*0032*/ 	.byte	0x01
	.zero		1


	//----- nvinfo : EIATTR_EXTERNS
	.align		4
        /*0034*/ 	.byte	0x04, 0x0f
        /*0036*/ 	.short	(.L_1153 - .L_1152)


	//   ....[0]....
	.align		4
.L_1152:
        /*0038*/ 	.word	index@(__assertfail)


	//----- nvinfo : EIATTR_MERCURY_ISA_VERSION
	.align		4
.L_1153:
        /*003c*/ 	.byte	0x03, 0x5f
        /*003e*/ 	.short	0x0000


	//----- nvinfo : EIATTR_COOP_GROUP_MASK_REGIDS
	.align		4
        /*0040*/ 	.byte	0x04, 0x29
        /*0042*/ 	.short	(.L_1155 - .L_1154)


	//   ....[0]....
.L_1154:
        /*0044*/ 	.word	0xffffffff


	//   ....[1]....
        /*0048*/ 	.word	0xffffffff


	//   ....[2]....
        /*004c*/ 	.word	0xffffffff


	//   ....[3]....
        /*0050*/ 	.word	0xffffffff


	//   ....[4]....
        /*0054*/ 	.word	0xffffffff


	//   ....[5]....
        /*0058*/ 	.word	0xffffffff


	//   ....[6]....
        /*005c*/ 	.word	0xffffffff


	//   ....[7]....
        /*0060*/ 	.word	0xffffffff


	//   ....[8]....
        /*0064*/ 	.word	0xffffffff


	//   ....[9]....
        /*0068*/ 	.word	0xffffffff


	//   ....[10]....
        /*006c*/ 	.word	0xffffffff


	//   ....[11]....
        /*0070*/ 	.word	0xffffffff


	//   ....[12]....
        /*0074*/ 	.word	0xffffffff


	//   ....[13]....
        /*0078*/ 	.word	0xffffffff


	//   ....[14]....
        /*007c*/ 	.word	0xffffffff


	//   ....[15]....
        /*0080*/ 	.word	0xffffffff


	//----- nvinfo : EIATTR_COOP_GROUP_INSTR_OFFSETS
	.align		4
.L_1155:
        /*0084*/ 	.byte	0x04, 0x28
        /*0086*/ 	.short	(.L_1157 - .L_1156)


	//   ....[0]....
.L_1156:
        /*0088*/ 	.word	0x00001530


	//   ....[1]....
        /*008c*/ 	.word	0x00001580


	//   ....[2]....
        /*0090*/ 	.word	0x000015b0


	//   ....[3]....
        /*0094*/ 	.word	0x000015d0


	//   ....[4]....
        /*0098*/ 	.word	0x000015f0


	//   ....[5]....
        /*009c*/ 	.word	0x000018d0


	//   ....[6]....
        /*00a0*/ 	.word	0x00001930


	//   ....[7]....
        /*00a4*/ 	.word	0x00001940


	//   ....[8]....
        /*00a8*/ 	.word	0x00001980


	//   ....[9]....
        /*00ac*/ 	.word	0x00001990


	//   ....[10]....
        /*00b0*/ 	.word	0x000019c0


	//   ....[11]....
        /*00b4*/ 	.word	0x000019d0


	//   ....[12]....
        /*00b8*/ 	.word	0x00001a10


	//   ....[13]....
        /*00bc*/ 	.word	0x00001a20


	//   ....[14]....
        /*00c0*/ 	.word	0x00001a50


	//   ....[15]....
        /*00c4*/ 	.word	0x00002c40


	//----- nvinfo : EIATTR_SYSCALL_OFFSETS
	.align		4
.L_1157:
        /*00c8*/ 	.byte	0x04, 0x46
        /*00ca*/ 	.short	(.L_1159 - .L_1158)


	//   ....[0]....
.L_1158:
        /*00cc*/ 	.word	0x00000390


	//----- nvinfo : EIATTR_EXIT_INSTR_OFFSETS
	.align		4
.L_1159:
        /*00d0*/ 	.byte	0x04, 0x1c
        /*00d2*/ 	.short	(.L_1161 - .L_1160)


	//   ....[0]....
.L_1160:
        /*00d4*/ 	.word	0x00000220


	//   ....[1]....
        /*00d8*/ 	.word	0x00002ad0


	//   ....[2]....
        /*00dc*/ 	.word	0x00002c20


	//----- nvinfo : EIATTR_CTAIDZ_USED
	.align		4
.L_1161:
        /*00e0*/ 	.byte	0x01, 0x04
	.zero		2


	//----- nvinfo : EIATTR_MAX_THREADS
	.align		4
        /*00e4*/ 	.byte	0x04, 0x05
        /*00e6*/ 	.short	(.L_1163 - .L_1162)
.L_1162:
        /*00e8*/ 	.word	0x00000100
        /*00ec*/ 	.word	0x00000001
        /*00f0*/ 	.word	0x00000001


	//----- nvinfo : EIATTR_CRS_STACK_SIZE
	.align		4
.L_1163:
        /*00f4*/ 	.byte	0x04, 0x1e
        /*00f6*/ 	.short	(.L_1165 - .L_1164)
.L_1164:
        /*00f8*/ 	.word	0x00000000
.L_1165:


//--------------------- .nv.info._ZN7cutlass13device_kernelIN5flash19FlashAttnFwdCombineIN4cute5tupleIJNS3_1CILi8EEENS5_ILi128EEEEEELi7ELi256ELi1ELb0ELb0ENS_10bfloat16_tEfNS_4arch4Sm80EEEEEvNT_6ParamsE --------------------------
	.section	.nv.info._ZN7cutlass13device_kernelIN5flash19FlashAttnFwdCombineIN4cute5tupleIJNS3_1CILi8EEENS5_ILi128EEEEEELi7ELi256ELi1ELb0ELb0ENS_10bfloat16_tEfNS_4arch4Sm80EEEEEvNT_6ParamsE,"",@"SHT_CUDA_INFO"
	.sectionflags	@""
	.align	4


	//----- nvinfo : EIATTR_CUDA_API_VERSION
	.align		4
        /*0000*/ 	.byte	0x04, 0x37
        /*0002*/ 	.short	(.L_1167 - .L_1166)
.L_1166:
        /*0004*/ 	.word	0x00000082


	//----- nvinfo : EIATTR_SW2861232_WAR
	.align		4
.L_1167:
        /*0008*/ 	.byte	0x01, 0x35
	.zero		2


	//----- nvinfo : EIATTR_PARAM_CBANK
	.align		4
        /*000c*/ 	.byte	0x04, 0x0a
        /*000e*/ 	.short	(.L_1169 - .L_1168)
	.align		4
.L_1168:
        /*0010*/ 	.word	index@(.nv.constant0._ZN7cutlass13device_kernelIN5flash19FlashAttnFwdCombineIN4cute5tupleIJNS3_1CILi8EEENS5_ILi128EEEEEELi7ELi256ELi1ELb0ELb0ENS_10bfloat16_tEfNS_4arch4Sm80EEEEEvNT_6ParamsE)
        /*0014*/ 	.short	0x0160
        /*0016*/ 	.short	0x00e8


	//----- nvinfo : EIATTR_CBANK_PARAM_SIZE
	.align		4
.L_1169:
        /*0018*/ 	.byte	0x03, 0x19
        /*001a*/ 	.short	0x00e8


	//----- nvinfo : EIATTR_KPARAM_INFO
	.align		4
        /*001c*/ 	.byte	0x04, 0x17
        /*001e*/ 	.short	(.L_1171 - .L_1170)
.L_1170:
        /*0020*/ 	.word	0x00000000
        /*0024*/ 	.short	0x0000
        /*0026*/ 	.short	0x0000
        /*0028*/ 	.byte	0x00, 0xf0, 0xa1, 0x03


	//----- nvinfo : EIATTR_MAXREG_COUNT
	.align		4
.L_1171:
        /*002c*/ 	.byte	0x03, 0x1b
        /*002e*/ 	.short	0x0080


	//----- nvinfo : EIATTR_NUM_BARRIERS
	.align		4
        /*0030*/ 	.byte	0x02, 0x4c
        /*0032*/ 	.byte	0x01
	.zero		1


	//----- nvinfo : EIATTR_EXTERNS
	.align		4
        /*0034*/ 	.byte	0x04, 0x0f
        /*0036*/ 	.short	(.L_1173 - .L_1172)


	//   ....[0]....
	.align		4
.L_1172:
        /*0038*/ 	.word	index@(__assertfail)


	//----- nvinfo : EIATTR_MERCURY_ISA_VERSION
	.align		4
.L_1173:
        /*003c*/ 	.byte	0x03, 0x5f
        /*003e*/ 	.short	0x0000


	//----- nvinfo : EIATTR_COOP_GROUP_MASK_REGIDS
	.align		4
        /*0040*/ 	.byte	0x04, 0x29
        /*0042*/ 	.short	(.L_1175 - .L_1174)


	//   ....[0]....
.L_1174:
        /*0044*/ 	.word	0xffffffff


	//   ....[1]....
        /*0048*/ 	.word	0xffffffff


	//   ....[2]....
        /*004c*/ 	.word	0xffffffff


	//   ....[3]....
        /*0050*/ 	.word	0xffffffff


	//   ....[4]....
        /*0054*/ 	.word	0xffffffff


	//   ....[5]....
        /*0058*/ 	.word	0xffffffff


	//   ....[6]....
        /*005c*/ 	.word	0xffffffff


	//   ....[7]....
        /*0060*/ 	.word	0xffffffff


	//   ....[8]....
        /*0064*/ 	.word	0xffffffff


	//   ....[9]....
        /*0068*/ 	.word	0xffffffff


	//   ....[10]....
        /*006c*/ 	.word	0xffffffff


	//   ....[11]....
        /*0070*/ 	.word	0xffffffff


	//   ....[12]....
        /*0074*/ 	.word	0xffffffff


	//   ....[13]....
        /*0078*/ 	.word	0xffffffff


	//   ....[14]....
        /*007c*/ 	.word	0xffffffff


	//   ....[15]....
        /*0080*/ 	.word	0xffffffff


	//----- nvinfo : EIATTR_COOP_GROUP_INSTR_OFFSETS
	.align		4
.L_1175:
        /*0084*/ 	.byte	0x04, 0x28
        /*0086*/ 	.short	(.L_1177 - .L_1176)


	//   ....[0]....
.L_1176:
        /*0088*/ 	.word	0x00001050


	//   ....[1]....
        /*008c*/ 	.word	0x000010a0


	//   ....[2]....
        /*0090*/ 	.word	0x000010d0


	//   ....[3]....
        /*0094*/ 	.word	0x000010f0


	//   ....[4]....
        /*0098*/ 	.word	0x00001110


	//   ....[5]....
        /*009c*/ 	.word	0x000012b0


	//   ....[6]....
        /*00a0*/ 	.word	0x000012d0


	//   ....[7]....
        /*00a4*/ 	.word	0x000012e0


	//   ....[8]....
        /*00a8*/ 	.word	0x00001310


	//   ....[9]....
        /*00ac*/ 	.word	0x00001320


	//   ....[10]....
        /*00b0*/ 	.word	0x00001350


	//   ....[11]....
        /*00b4*/ 	.word	0x00001360


	//   ....[12]....
        /*00b8*/ 	.word	0x000013a0


	//   ....[13]....
        /*00bc*/ 	.word	0x000013c0


	//   ....[14]....
        /*00c0*/ 	.word	0x000013f0


	//   ....[15]....
        /*00c4*/ 	.word	0x00002560


	//----- nvinfo : EIATTR_SYSCALL_OFFSETS
	.align		4
.L_1177:
        /*00c8*/ 	.byte	0x04, 0x46
        /*00ca*/ 	.short	(.L_1179 - .L_1178)


	//   ....[0]....
.L_1178:
        /*00cc*/ 	.word	0x00000390


	//----- nvinfo : EIATTR_EXIT_INSTR_OFFSETS
	.align		4
.L_1179:
        /*00d0*/ 	.byte	0x04, 0x1c
        /*00d2*/ 	.short	(.L_1181 - .L_1180)


	//   ....[0]....
.L_1180:
        /*00d4*/ 	.word	0x00000220


	//   ....[1]....
        /*00d8*/ 	.word	0x000023f0


	//   ....[2]....
        /*00dc*/ 	.word	0x00002540


	//----- nvinfo : EIATTR_CTAIDZ_USED
	.align		4
.L_1181:
        /*00e0*/ 	.byte	0x01, 0x04
	.zero		2


	//----- nvinfo : EIATTR_MAX_THREADS
	.align		4
        /*00e4*/ 	.byte	0x04, 0x05
        /*00e6*/ 	.short	(.L_1183 - .L_1182)
.L_1182:
        /*00e8*/ 	.word	0x00000100
        /*00ec*/ 	.word	0x00000001
        /*00f0*/ 	.word	0x00000001


	//----- nvinfo : EIATTR_CRS_STACK_SIZE
	.align		4
.L_1183:
        /*00f4*/ 	.byte	0x04, 0x1e
        /*00f6*/ 	.short	(.L_1185 - .L_1184)
.L_1184:
        /*00f8*/ 	.word	0x00000000
.L_1185:


//--------------------- .nv.info._ZN7cutlass13device_kernelIN5flash19FlashAttnFwdCombineIN4cute5tupleIJNS3_1CILi8EEENS5_ILi128EEEEEELi6ELi256ELi1ELb0ELb0ENS_10bfloat16_tEfNS_4arch4Sm80EEEEEvNT_6ParamsE --------------------------
	.section	.nv.info._ZN7cutlass13device_kernelIN5flash19FlashAttnFwdCombineIN4cute5tupleIJNS3_1CILi8EEENS5_ILi128EEEEEELi6ELi256ELi1ELb0ELb0ENS_10bfloat16_tEfNS_4arch4Sm80EEEEEvNT_6ParamsE,"",@"SHT_CUDA_INFO"
	.sectionflags	@""
	.align	4


	//----- nvinfo : EIATTR_CUDA_API_VERSION
	.align		4
        /*0000*/ 	.byte	0x04, 0x37
        /*0002*/ 	.short	(.L_1187 - .L_1186)
.L_1186:
        /*0004*/ 	.word	0x00000082


	//----- nvinfo : EIATTR_SW2861232_WAR
	.align		4
.L_1187:
        /*0008*/ 	.byte	0x01, 0x35
	.zero		2


	//----- nvinfo : EIATTR_PARAM_CBANK
	.align		4
        /*000c*/ 	.byte	0x04, 0x0a
        /*000e*/ 	.short	(.L_1189 - .L_1188)
	.align		4
.L_1188:
        /*0010*/ 	.word	index@(.nv.constant0._ZN7cutlass13device_kernelIN5flash19FlashAttnFwdCombineIN4cute5tupleIJNS3_1CILi8EEENS5_ILi128EEEEEELi6ELi256ELi1ELb0ELb0ENS_10bfloat16_tEfNS_4arch4Sm80EEEEEvNT_6ParamsE)
        /*0014*/ 	.short	0x0160
        /*0016*/ 	.short	0x00e8


	//----- nvinfo : EIATTR_CBANK_PARAM_SIZE
	.align		4
.L_1189:
        /*0018*/ 	.byte	0x03, 0x19
        /*001a*/ 	.short	0x00e8


	//----- nvinfo : EIATTR_KPARAM_INFO
	.align		4
        /*001c*/ 	.byte	0x04, 0x17
        /*001e*/ 	.short	(.L_1191 - .L_1190)
.L_1190:
        /*0020*/ 	.word	0x00000000
        /*0024*/ 	.short	0x0000
        /*0026*/ 	.short	0x0000
        /*0028*/ 	.byte	0x00, 0xf0, 0xa1, 0x03


	//----- nvinfo : EIATTR_MAXREG_COUNT
	.align		4
.L_1191:
        /*002c*/ 	.byte	0x03, 0x1b
        /*002e*/ 	.short	0x0080


	//----- nvinfo : EIATTR_NUM_BARRIERS
	.align		4
        /*0030*/ 	.byte	0x02, 0x4c
        /*0032*/ 	.byte	0x01
	.zero		1


	//----- nvinfo : EIATTR_EXTERNS
	.align		4
        /*0034*/ 	.byte	0x04, 0x0f
        /*0036*/ 	.short	(.L_1193 - .L_1192)


	//   ....[0]....
	.align		4
.L_1192:
        /*0038*/ 	.word	index@(__assertfail)


	//----- nvinfo : EIATTR_MERCURY_ISA_VERSION
	.align		4
.L_1193:
        /*003c*/ 	.byte	0x03, 0x5f
        /*003e*/ 	.short	0x0000


	//----- nvinfo : EIATTR_COOP_GROUP_MASK_REGIDS
	.align		4
        /*0040*/ 	.byte	0x04, 0x29
        /*0042*/ 	.short	(.L_1195 - .L_1194)


	//   ....[0]....
.L_1194:
        /*0044*/ 	.word	0xffffffff


	//   ....[1]....
        /*0048*/ 	.word	0xffffffff


	//   ....[2]....
        /*004c*/ 	.word	0xffffffff


	//   ....[3]....
        /*0050*/ 	.word	0xffffffff


	//   ....[4]....
        /*0054*/ 	.word	0xffffffff


	//   ....[5]....
        /*0058*/ 	.word	0xffffffff


	//   ....[6]....
        /*005c*/ 	.word	0xffffffff


	//   ....[7]....
        /*0060*/ 	.word	0xffffffff


	//   ....[8]....
        /*0064*/ 	.word	0xffffffff


	//   ....[9]....
        /*0068*/ 	.word	0xffffffff


	//   ....[10]....
        /*006c*/ 	.word	0xffffffff


	//   ....[11]....
        /*0070*/ 	.word	0xffffffff


	//   ....[12]....
        /*0074*/ 	.word	0xffffffff


	//   ....[13]....
        /*0078*/ 	.word	0xffffffff


	//   ....[14]....
        /*007c*/ 	.word	0xffffffff


	//   ....[15]....
        /*0080*/ 	.word	0xffffffff


	//----- nvinfo : EIATTR_COOP_GROUP_INSTR_OFFSETS
	.align		4
.L_1195:
        /*0084*/ 	.byte	0x04, 0x28
        /*0086*/ 	.short	(.L_1197 - .L_1196)


	//   ....[0]....
.L_1196:
        /*0088*/ 	.word	0x00000d30


	//   ....[1]....
        /*008c*/ 	.word	0x00000d70


	//   ....[2]....
        /*0090*/ 	.word	0x00000d90


	//   ....[3]....
        /*0094*/ 	.word	0x00000db0


	//   ....[4]....
        /*0098*/ 	.word	0x00000dd0


	//   ....[5]....
        /*009c*/ 	.word	0x00000ea0


	//   ....[6]....
        /*00a0*/ 	.word	0x00000ee0


	//   ....[7]....
        /*00a4*/ 	.word	0x00000f10


	//   ....[8]....
        /*00a8*/ 	.word	0x00000f30


	//   ....[9]....
        /*00ac*/ 	.word	0x00000f50


	//   ....[10]....
        /*00b0*/ 	.word	0x00000f70


	//   ....[11]....
        /*00b4*/ 	.word	0x00000f90


	//   ....[12]....
        /*00b8*/ 	.word	0x00000fc0


	//   ....[13]....
        /*00bc*/ 	.word	0x00000ff0


	//   ....[14]....
        /*00c0*/ 	.word	0x00001000


	//   ....[15]....
        /*00c4*/ 	.word	0x00002140


	//----- nvinfo : EIATTR_SYSCALL_OFFSETS
	.align		4
.L_1197:
        /*00c8*/ 	.byte	0x04, 0x46
        /*00ca*/ 	.short	(.L_1199 - .L_1198)


	//   ....[0]....
.L_1198:
        /*00cc*/ 	.word	0x00000390


	//----- nvinfo : EIATTR_EXIT_INSTR_OFFSETS
	.align		4
.L_1199:
        /*00d0*/ 	.byte	0x04, 0x1c
        /*00d2*/ 	.short	(.L_1201 - .L_1200)


	//   ....[0]....
.L_1200:
        /*00d4*/ 	.word	0x00000220


	//   ....[1]....
        /*00d8*/ 	.word	0x00001fd0


	//   ....[2]....
        /*00dc*/ 	.word	0x00002120


	//----- nvinfo : EIATTR_CTAIDZ_USED
	.align		4
.L_1201:
        /*00e0*/ 	.byte	0x01, 0x04
	.zero		2


	//----- nvinfo : EIATTR_MAX_THREADS
	.align		4
        /*00e4*/ 	.byte	0x04, 0x05
        /*00e6*/ 	.short	(.L_1203 - .L_1202)
.L_1202:
        /*00e8*/ 	.word	0x00000100
        /*00ec*/ 	.word	0x00000001
        /*00f0*/ 	.word	0x00000001


	//----- nvinfo : EIATTR_CRS_STACK_SIZE
	.align		4
.L_1203:
        /*00f4*/ 	.byte	0x04, 0x1e
        /*00f6*/ 	.short	(.L_1205 - .L_1204)
.L_1204:
        /*00f8*/ 	.word	0x00000000
.L_1205:


//--------------------- .nv.info._ZN7cutlass13device_kernelIN5flash19FlashAttnFwdCombineIN4cute5tupleIJNS3_1CILi8EEENS5_ILi128EEEEEELi5ELi256ELi1ELb0ELb0ENS_10bfloat16_tEfNS_4arch4Sm80EEEEEvNT_6ParamsE --------------------------
	.section	.nv.info._ZN7cutlass13device_kernelIN5flash19FlashAttnFwdCombineIN4cute5tupleIJNS3_1CILi8EEENS5_ILi128EEEEEELi5ELi256ELi1ELb0ELb0ENS_10bfloat16_tEfNS_4arch4Sm80EEEEEvNT_6ParamsE,"",@"SHT_CUDA_INFO"
	.sectionflags	@""
	.align	4


	//----- nvinfo : EIATTR_CUDA_API_VERSION
	.align		4
        /*0000*/ 	.byte	0x04, 0x37
        /*0002*/ 	.short	(.L_1207 - .L_1206)
.L_1206:
        /*0004*/ 	.word	0x00000082


	//----- nvinfo : EIATTR_SW2861232_WAR
	.align		4
.L_1207:
        /*0008*/ 	.byte	0x01, 0x35
	.zero		2


	//----- nvinfo : EIATTR_PARAM_CBANK
	.align		4
        /*000c*/ 	.byte	0x04, 0x0a
        /*000e*/ 	.short	(.L_1209 - .L_1208)
	.align		4
.L_1208:
        /*0010*/ 	.word	index@(.nv.constant0._ZN7cutlass13device_kernelIN5flash19FlashAttnFwdCombineIN4cute5tupleIJNS3_1CILi8EEENS5_ILi128EEEEEELi5ELi256ELi1ELb0ELb0ENS_10bfloat16_tEfNS_4arch4Sm80EEEEEvNT_6ParamsE)
        /*0014*/ 	.short	0x0160
        /*0016*/ 	.short	0x00e8


	//----- nvinfo : EIATTR_CBANK_PARAM_SIZE
	.align		4
.L_1209:
        /*0018*/ 	.byte	0x03, 0x19
        /*001a*/ 	.short	0x00e8


	//----- nvinfo : EIATTR_KPARAM_INFO
	.align		4
        /*001c*/ 	.byte	0x04, 0x17
        /*001e*/ 	.short	(.L_1211 - .L_1210)
.L_1210:
        /*0020*/ 	.word	0x00000000
        /*0024*/ 	.short	0x0000
        /*0026*/ 	.short	0x0000
        /*0028*/ 	.byte	0x00, 0xf0, 0xa1, 0x03


	//----- nvinfo : EIATTR_MAXREG_COUNT
	.align		4
.L_1211:
        /*002c*/ 	.byte	0x03, 0x1b
        /*002e*/ 	.short	0x0080


	//----- nvinfo : EIATTR_NUM_BARRIERS
	.align		4
        /*0030*/ 	.byte	0x02, 0x4c
        /*0032*/ 	.byte	0x01
	.zero		1


	//----- nvinfo : EIATTR_EXTERNS
	.align		4
        /*0034*/ 	.byte	0x04, 0x0f
        /*0036*/ 	.short	(.L_1213 - .L_1212)


	//   ....[0]....
	.align		4
.L_1212:
        /*0038*/ 	.word	index@(__assertfail)


	//----- nvinfo : EIATTR_MERCURY_ISA_VERSION
	.align		4
.L_1213:
        /*003c*/ 	.byte	0x03, 0x5f
        /*003e*/ 	.short	0x0000


	//----- nvinfo : EIATTR_COOP_GROUP_MASK_REGIDS
	.align		4
        /*0040*/ 	.byte	0x04, 0x29
        /*0042*/ 	.short	(.L_1215 - .L_1214)


	//   ....[0]....
.L_1214:
        /*0044*/ 	.word	0xffffffff


	//   ....[1]....
        /*0048*/ 	.word	0xffffffff


	//   ....[2]....
        /*004c*/ 	.word	0xffffffff


	//   ....[3]....
        /*0050*/ 	.word	0xffffffff


	//   ....[4]....
        /*0054*/ 	.word	0xffffffff


	//   ....[5]....
        /*0058*/ 	.word	0xffffffff


	//   ....[6]....
        /*005c*/ 	.word	0xffffffff


	//   ....[7]....
        /*0060*/ 	.word	0xffffffff


	//   ....[8]....
        /*0064*/ 	.word	0xffffffff


	//   ....[9]....
        /*0068*/ 	.word	0xffffffff


	//   ....[10]....
        /*006c*/ 	.word	0xffffffff


	//   ....[11]....
        /*0070*/ 	.word	0xffffffff


	//   ....[12]....
        /*0074*/ 	.word	0xffffffff


	//   ....[13]....
        /*0078*/ 	.word	0xffffffff


	//   ....[14]....
        /*007c*/ 	.word	0xffffffff


	//   ....[15]....
        /*0080*/ 	.word	0xffffffff


	//----- nvinfo : EIATTR_COOP_GROUP_INSTR_OFFSETS
	.align		4
.L_1215:
        /*0084*/ 	.byte	0x04, 0x28
        /*0086*/ 	.short	(.L_1217 - .L_1216)


	//   ....[0]....
.L_1216:
        /*0088*/ 	.word	0x00000b50


	//   ....[1]....
        /*008c*/ 	.word	0x00000b90


	//   ....[2]....
        /*0090*/ 	.word	0x00000bb0


	//   ....[3]....
        /*0094*/ 	.word	0x00000bd0


	//   ....[4]....
        /*0098*/ 	.word	0x00000bf0


	//   ....[5]....
        /*009c*/ 	.word	0x00000c70


	//   ....[6]....
        /*00a0*/ 	.word	0x00000cb0


	//   ....[7]....
        /*00a4*/ 	.word	0x00000cc0


	//   ....[8]....
        /*00a8*/ 	.word	0x00000cf0


	//   ....[9]....
        /*00ac*/ 	.word	0x00000d00


	//   ....[10]....
        /*00b0*/ 	.word	0x00000d30


	//   ....[11]....
        /*00b4*/ 	.word	0x00000d40


	//   ....[12]....
        /*00b8*/ 	.word	0x00000d80


	//   ....[13]....
        /*00bc*/ 	.word	0x00000d90


	//   ....[14]....
        /*00c0*/ 	.word	0x00000dd0


	//   ....[15]....
        /*00c4*/ 	.word	0x00001ee0


	//----- nvinfo : EIATTR_SYSCALL_OFFSETS
	.align		4
.L_1217:
        /*00c8*/ 	.byte	0x04, 0x46
        /*00ca*/ 	.short	(.L_1219 - .L_1218)


	//   ....[0]....
.L_1218:
        /*00cc*/ 	.word	0x00000390


	//----- nvinfo : EIATTR_EXIT_INSTR_OFFSETS
	.align		4
.L_1219:
        /*00d0*/ 	.byte	0x04, 0x1c
        /*00d2*/ 	.short	(.L_1221 - .L_1220)


	//   ....[0]....
.L_1220:
        /*00d4*/ 	.word	0x00000220


	//   ....[1]....
        /*00d8*/ 	.word	0x00001d70


	//   ....[2]....
        /*00dc*/ 	.word	0x00001ec0


	//----- nvinfo : EIATTR_CTAIDZ_USED
	.align		4
.L_1221:
        /*00e0*/ 	.byte	0x01, 0x04
	.zero		2


	//----- nvinfo : EIATTR_MAX_THREADS
	.align		4
        /*00e4*/ 	.byte	0x04, 0x05
        /*00e6*/ 	.short	(.L_1223 - .L_1222)
.L_1222:
        /*00e8*/ 	.word	0x00000100
        /*00ec*/ 	.word	0x00000001
        /*00f0*/ 	.word	0x00000001


	//----- nvinfo : EIATTR_CRS_STACK_SIZE
	.align		4
.L_1223:
        /*00f4*/ 	.byte	0x04, 0x1e
        /*00f6*/ 	.short	(.L_1225 - .L_1224)
.L_1224:
        /*00f8*/ 	.word	0x00000000
.L_1225:


//--------------------- .nv.info._ZN7cutlass13device_kernelIN5flash19FlashAttnFwdCombineIN4cute5tupleIJNS3_1CILi8EEENS5_ILi128EEEEEELi8ELi256ELi1ELb0ELb1ENS_10bfloat16_tEfNS_4arch4Sm80EEEEEvNT_6ParamsE --------------------------
	.section	.nv.info._ZN7cutlass13device_kernelIN5flash19FlashAttnFwdCombineIN4cute5tupleIJNS3_1CILi8EEENS5_ILi128EEEEEELi8ELi256ELi1ELb0ELb1ENS_10bfloat16_tEfNS_4arch4Sm80EEEEEvNT_6ParamsE,"",@"SHT_CUDA_INFO"
	.sectionflags	@""
	.align	4


	//----- nvinfo : EIATTR_CUDA_API_VERSION
	.align		4
        /*0000*/ 	.byte	0x04, 0x37
        /*0002*/ 	.short	(.L_1227 - .L_1226)
.L_1226:
        /*0004*/ 	.word	0x00000082


	//----- nvinfo : EIATTR_SW2861232_WAR
	.align		4
.L_1227:
        /*0008*/ 	.byte	0x01, 0x35
	.zero		2


	//----- nvinfo : EIATTR_PARAM_CBANK
	.align		4
        /*000c*/ 	.byte	0x04, 0x0a
        /*000e*/ 	.short	(.L_1229 - .L_1228)
	.align		4
.L_1228:
        /*0010*/ 	.word	index@(.nv.constant0._ZN7cutlass13device_kernelIN5flash19FlashAttnFwdCombineIN4cute5tupleIJNS3_1CILi8EEENS5_ILi128EEEEEELi8ELi256ELi1ELb0ELb1ENS_10bfloat16_tEfNS_4arch4Sm80EEEEEvNT_6ParamsE)
        /*0014*/ 	.short	0x0160
        /*0016*/ 	.short	0x00e8


	//----- nvinfo : EIATTR_CBANK_PARAM_SIZE
	.align		4
.L_1229:
        /*0018*/ 	.byte	0x03, 0x19
        /*001a*/ 	.short	0x00e8


	//----- nvinfo : EIATTR_KPARAM_INFO
	.align		4
        /*001c*/ 	.byte	0x04, 0x17
        /*001e*/ 	.short	(.L_1231 - .L_1230)
.L_1230:
        /*0020*/ 	.word	0x00000000
        /*0024*/ 	.short	0x0000
        /*0026*/ 	.short	0x0000
        /*0028*/ 	.byte	0x00, 0xf0, 0xa1, 0x03


	//----- nvinfo : EIATTR_MAXREG_COUNT
	.align		4
.L_1231:
        /*002c*/ 	.byte	0x03, 0x1b
        /*002e*/ 	.short	0x0080


	//----- nvinfo : EIATTR_NUM_BARRIERS
	.align		4
        /*0030*/ 	.byte	0x02, 0x4c
        /*0032*/ 	.byte	0x01
	.zero		1


	//----- nvinfo : EIATTR_EXTERNS
	.align		4
        /*0034*/ 	.byte	0x04, 0x0f
        /*0036*/ 	.short	(.L_1233 - .L_1232)


	//   ....[0]....
	.align		4
.L_1232:
        /*0038*/ 	.word	index@(__assertfail)


	//----- nvinfo : EIATTR_MERCURY_ISA_VERSION
	.align		4
.L_1233:
        /*003c*/ 	.byte	0x03, 0x5f
        /*003e*/ 	.short	0x0000


	//----- nvinfo : EIATTR_COOP_GROUP_MASK_REGIDS
	.align		4
        /*0040*/ 	.byte	0x04, 0x29
        /*0042*/ 	.short	(.L_1235 - .L_1234)


	//   ....[0]....
.L_1234:
        /*0044*/ 	.word	0xffffffff


	//   ....[1]....
        /*0048*/ 	.word	0xffffffff


	//   ....[2]....
        /*004c*/ 	.word	0xffffffff


	//   ....[3]....
        /*0050*/ 	.word	0xffffffff


	//   ....[4]....
        /*0054*/ 	.word	0xffffffff


	//   ....[5]....
        /*0058*/ 	.word	0xffffffff


	//   ....[6]....
        /*005c*/ 	.word	0xffffffff


	//   ....[7]....
        /*0060*/ 	.word	0xffffffff


	//   ....[8]....
        /*0064*/ 	.word	0xffffffff


	//   ....[9]....
        /*0068*/ 	.word	0xffffffff


	//   ....[10]....
        /*006c*/ 	.word	0xffffffff


	//   ....[11]....
        /*0070*/ 	.word	0xffffffff


	//   ....[12]....
        /*0074*/ 	.word	0xffffffff


	//   ....[13]....
        /*0078*/ 	.word	0xffffffff


	//   ....[14]....
        /*007c*/ 	.word	0xffffffff


	//   ....[15]....
        /*0080*/ 	.word	0xffffffff


	//----- nvinfo : EIATTR_COOP_GROUP_INSTR_OFFSETS
	.align		4
.L_1235:
        /*0084*/ 	.byte	0x04, 0x28
        /*0086*/ 	.short	(.L_1237 - .L_1236)


	//   ....[0]....
.L_1236:
        /*0088*/ 	.word	0x00001de0


	//   ....[1]....
        /*008c*/ 	.word	0x00001e30


	//   ....[2]....
        /*0090*/ 	.word	0x00001e60


	//   ....[3]....
        /*0094*/ 	.word	0x00001e80


	//   ....[4]....
        /*0098*/ 	.word	0x00001ea0


	//   ....[5]....
        /*009c*/ 	.word	0x000021c0


	//   ....[6]....
        /*00a0*/ 	.word	0x000021e0


	//   ....[7]....
        /*00a4*/ 	.word	0x000021f0


	//   ....[8]....
        /*00a8*/ 	.word	0x00002230


	//   ....[9]....
        /*00ac*/ 	.word	0x00002240


	//   ....[10]....
        /*00b0*/ 	.word	0x00002270


	//   ....[11]....
        /*00b4*/ 	.word	0x00002280


	//   ....[12]....
        /*00b8*/ 	.word	0x000022c0


	//   ....[13]....
        /*00bc*/ 	.word	0x000022d0


	//   ....[14]....
        /*00c0*/ 	.word	0x00002300


	//   ....[15]....
        /*00c4*/ 	.word	0x00003420


	//----- nvinfo : EIATTR_SYSCALL_OFFSETS
	.align		4
.L_1237:
        /*00c8*/ 	.byte	0x04, 0x46
        /*00ca*/ 	.short	(.L_1239 - .L_1238)


	//   ....[0]....
.L_1238:
        /*00cc*/ 	.word	0x000004b0


	//----- nvinfo : EIATTR_EXIT_INSTR_OFFSETS
	.align		4
.L_1239:
        /*00d0*/ 	.byte	0x04, 0x1c
        /*00d2*/ 	.short	(.L_1241 - .L_1240)


	//   ....[0]....
.L_1240:
        /*00d4*/ 	.word	0x00000200


	//   ....[1]....
        /*00d8*/ 	.word	0x00000360


	//   ....[2]....
        /*00dc*/ 	.word	0x000032f0


	//   ....[3]....
        /*00e0*/ 	.word	0x00003400


	//----- nvinfo : EIATTR_CTAIDZ_USED
	.align		4
.L_1241:
        /*00e4*/ 	.byte	0x01, 0x04
	.zero		2


	//----- nvinfo : EIATTR_MAX_THREADS
	.align		4
        /*00e8*/ 	.byte	0x04, 0x05
        /*00ea*/ 	.short	(.L_1243 - .L_1242)
.L_1242:
        /*00ec*/ 	.word	0x00000100
        /*00f0*/ 	.word	0x00000001
        /*00f4*/ 	.word	0x00000001


	//----- nvinfo : EIATTR_CRS_STACK_SIZE
	.align		4
.L_1243:
        /*00f8*/ 	.byte	0x04, 0x1e
        /*00fa*/ 	.short	(.L_1245 - .L_1244)
.L_1244:
        /*00fc*/ 	.word	0x00000000
.L_1245:


//--------------------- .nv.info._ZN7cutlass13device_kernelIN5flash19FlashAttnFwdCombineIN4cute5tupleIJNS3_1CILi8EEENS5_ILi128EEEEEELi7ELi256ELi1ELb0ELb1ENS_10bfloat16_tEfNS_4arch4Sm80EEEEEvNT_6ParamsE --------------------------
	.section	.nv.info._ZN7cutlass13device_kernelIN5flash19FlashAttnFwdCombineIN4cute5tupleIJNS3_1CILi8EEENS5_ILi128EEEEEELi7ELi256ELi1ELb0ELb1ENS_10bfloat16_tEfNS_4arch4Sm80EEEEEvNT_6ParamsE,"",@"SHT_CUDA_INFO"
	.sectionflags	@""
	.align	4


	//----- nvinfo : EIATTR_CUDA_API_VERSION
	.align		4
        /*0000*/ 	.byte	0x04, 0x37
        /*0002*/ 	.short	(.L_1247 - .L_1246)
.L_1246:
        /*0004*/ 	.word	0x00000082


	//----- nvinfo : EIATTR_SW2861232_WAR
	.align		4
.L_1247:
        /*0008*/ 	.byte	0x01, 0x35
	.zero		2


	//----- nvinfo : EIATTR_PARAM_CBANK
	.align		4
        /*000c*/ 	.byte	0x04, 0x0a
        /*000e*/ 	.short	(.L_1249 - .L_1248)
	.align		4
.L_1248:
        /*0010*/ 	.word	index@(.nv.constant0._ZN7cutlass13device_kernelIN5flash19FlashAttnFwdCombineIN4cute5tupleIJNS3_1CILi8EEENS5_ILi128EEEEEELi7ELi256ELi1ELb0ELb1ENS_10bfloat16_tEfNS_4arch4Sm80EEEEEvNT_6ParamsE)
        /*0014*/ 	.short	0x0160
        /*0016*/ 	.short	0x00e8


	//----- nvinfo : EIATTR_CBANK_PARAM_SIZE
	.align		4
.L_1249:
        /*0018*/ 	.byte	0x03, 0x19
        /*001a*/ 	.short	0x00e8


	//----- nvinfo : EIATTR_KPARAM_INFO
	.align		4
        /*001c*/ 	.byte	0x04, 0x17
        /*001e*/ 	.short	(.L_1251 - .L_1250)
.L_1250:
        /*0020*/ 	.word	0x00000000
        /*0024*/ 	.short	0x0000
        /*0026*/ 	.short	0x0000
        /*0028*/ 	.byte	0x00, 0xf0, 0xa1, 0x03


	//----- nvinfo : EIATTR_MAXREG_COUNT
	.align		4
.L_1251:
        /*002c*/ 	.byte	0x03, 0x1b
        /*002e*/ 	.short	0x0080


	//----- nvinfo : EIATTR_NUM_BARRIERS
	.align		4
        /*0030*/ 	.byte	0x02, 0x4c
        /*0032*/ 	.byte	0x01
	.zero		1


	//----- nvinfo : EIATTR_EXTERNS
	.align		4
        /*0034*/ 	.byte	0x04, 0x0f
        /*0036*/ 	.short	(.L_1253 - .L_1252)


	//   ....[0]....
	.align		4
.L_1252:
        /*0038*/ 	.word	index@(__assertfail)


	//----- nvinfo : EIATTR_MERCURY_ISA_VERSION
	.align		4
.L_1253:
        /*003c*/ 	.byte	0x03, 0x5f
        /*003e*/ 	.short	0x0000


	//----- nvinfo : EIATTR_COOP_GROUP_MASK_REGIDS
	.align		4
        /*0040*/ 	.byte	0x04, 0x29
        /*0042*/ 	.short	(.L_1255 - .L_1254)


	//   ....[0]....
.L_1254:
        /*0044*/ 	.word	0xffffffff


	//   ....[1]....
        /*0048*/ 	.word	0xffffffff


	//   ....[2]....
        /*004c*/ 	.word	0xffffffff


	//   ....[3]....
        /*0050*/ 	.word	0xffffffff


	//   ....[4]....
        /*0054*/ 	.word	0xffffffff


	//   ....[5]....
        /*0058*/ 	.word	0xffffffff


	//   ....[6]....
        /*005c*/ 	.word	0xffffffff


	//   ....[7]....
        /*0060*/ 	.word	0xffffffff


	//   ....[8]....
        /*0064*/ 	.word	0xffffffff


	//   ....[9]....
        /*0068*/ 	.word	0xffffffff


	//   ....[10]....
        /*006c*/ 	.word	0xffffffff


	//   ....[11]....
        /*0070*/ 	.word	0xffffffff


	//   ....[12]....
        /*0074*/ 	.word	0xffffffff


	//   ....[13]....
        /*0078*/ 	.word	0xffffffff


	//   ....[14]....
        /*007c*/ 	.word	0xffffffff


	//   ....[15]....
        /*0080*/ 	.word	0xffffffff


	//----- nvinfo : EIATTR_COOP_GROUP_INSTR_OFFSETS
	.align		4
.L_1255:
        /*0084*/ 	.byte	0x04, 0x28
        /*0086*/ 	.short	(.L_1257 - .L_1256)


	//   ....[0]....
.L_1256:
        /*0088*/ 	.word	0x00001970


	//   ....[1]....
        /*008c*/ 	.word	0x000019c0


	//   ....[2]....
        /*0090*/ 	.word	0x000019f0


	//   ....[3]....
        /*0094*/ 	.word	0x00001a10


	//   ....[4]....
        /*0098*/ 	.word	0x00001a30


	//   ....[5]....
        /*009c*/ 	.word	0x00001bd0


	//   ....[6]....
        /*00a0*/ 	.word	0x00001bf0


	//   ....[7]....
        /*00a4*/ 	.word	0x00001c00


	//   ....[8]....
        /*00a8*/ 	.word	0x00001c30


	//   ....[9]....
        /*00ac*/ 	.word	0x00001c40


	//   ....[10]....
        /*00b0*/ 	.word	0x00001c70


	//   ....[11]....
        /*00b4*/ 	.word	0x00001c80


	//   ....[12]....
        /*00b8*/ 	.word	0x00001cb0


	//   ....[13]....
        /*00bc*/ 	.word	0x00001cc0


	//   ....[14]....
        /*00c0*/ 	.word	0x00001d00


	//   ....[15]....
        /*00c4*/ 	.word	0x00002dd0


	//----- nvinfo : EIATTR_SYSCALL_OFFSETS
	.align		4
.L_1257:
        /*00c8*/ 	.byte	0x04, 0x46
        /*00ca*/ 	.short	(.L_1259 - .L_1258)


	//   ....[0]....
.L_1258:
        /*00cc*/ 	.word	0x000004b0


	//----- nvinfo : EIATTR_EXIT_INSTR_OFFSETS
	.align		4
.L_1259:
        /*00d0*/ 	.byte	0x04, 0x1c
        /*00d2*/ 	.short	(.L_1261 - .L_1260)


	//   ....[0]....
.L_1260:
        /*00d4*/ 	.word	0x00000200


	//   ....[1]....
        /*00d8*/ 	.word	0x00000360


	//   ....[2]....
        /*00dc*/ 	.word	0x00002ca0


	//   ....[3]....
        /*00e0*/ 	.word	0x00002db0


	//----- nvinfo : EIATTR_CTAIDZ_USED
	.align		4
.L_1261:
        /*00e4*/ 	.byte	0x01, 0x04
	.zero		2


	//----- nvinfo : EIATTR_MAX_THREADS
	.align		4
        /*00e8*/ 	.byte	0x04, 0x05
        /*00ea*/ 	.short	(.L_1263 - .L_1262)
.L_1262:
        /*00ec*/ 	.word	0x00000100
        /*00f0*/ 	.word	0x00000001
        /*00f4*/ 	.word	0x00000001


	//----- nvinfo : EIATTR_CRS_STACK_SIZE
	.align		4
.L_1263:
        /*00f8*/ 	.byte	0x04, 0x1e
        /*00fa*/ 	.short	(.L_1265 - .L_1264)
.L_1264:
        /*00fc*/ 	.word	0x00000000
.L_1265:


//--------------------- .nv.info._ZN7cutlass13device_kernelIN5flash19FlashAttnFwdCombineIN4cute5tupleIJNS3_1CILi8EEENS5_ILi128EEEEEELi6ELi256ELi1ELb0ELb1ENS_10bfloat16_tEfNS_4arch4Sm80EEEEEvNT_6ParamsE --------------------------
	.section	.nv.info._ZN7cutlass13device_kernelIN5flash19FlashAttnFwdCombineIN4cute5tupleIJNS3_1CILi8EEENS5_ILi128EEEEEELi6ELi256ELi1ELb0ELb1ENS_10bfloat16_tEfNS_4arch4Sm80EEEEEvNT_6ParamsE,"",@"SHT_CUDA_INFO"
	.sectionflags	@""
	.align	4


	//----- nvinfo : EIATTR_CUDA_API_VERSION
	.align		4
        /*0000*/ 	.byte	0x04, 0x37
        /*0002*/ 	.short	(.L_1267 - .L_1266)
.L_1266:
        /*0004*/ 	.word	0x00000082


	//----- nvinfo : EIATTR_SW2861232_WAR
	.align		4
.L_1267:
        /*0008*/ 	.byte	0x01, 0x35
	.zero		2


	//----- nvinfo : EIATTR_PARAM_CBANK
	.align		4
        /*000c*/ 	.byte	0x04, 0x0a
        /*000e*/ 	.short	(.L_1269 - .L_1268)
	.align		4
.L_1268:
        /*0010*/ 	.word	index@(.nv.constant0._ZN7cutlass13device_kernelIN5flash19FlashAttnFwdCombineIN4cute5tupleIJNS3_1CILi8EEENS5_ILi128EEEEEELi6ELi256ELi1ELb0ELb1ENS_10bfloat16_tEfNS_4arch4Sm80EEEEEvNT_6ParamsE)
        /*0014*/ 	.short	0x0160
        /*0016*/ 	.short	0x00e8


	//----- nvinfo : EIATTR_CBANK_PARAM_SIZE
	.align		4
.L_1269:
        /*0018*/ 	.byte	0x03, 0x19
        /*001a*/ 	.short	0x00e8


	//----- nvinfo : EIATTR_KPARAM_INFO
	.align		4
        /*001c*/ 	.byte	0x04, 0x17
        /*001e*/ 	.short	(.L_1271 - .L_1270)
.L_1270:
        /*0020*/ 	.word	0x00000000
        /*0024*/ 	.short	0x0000
        /*0026*/ 	.short	0x0000
        /*0028*/ 	.byte	0x00, 0xf0, 0xa1, 0x03


	//----- nvinfo : EIATTR_MAXREG_COUNT
	.align		4
.L_1271:
        /*002c*/ 	.byte	0x03, 0x1b
        /*002e*/ 	.short	0x0080


	//----- nvinfo : EIATTR_NUM_BARRIERS
	.align		4
        /*0030*/ 	.byte	0x02, 0x4c
        /*0032*/ 	.byte	0x01
	.zero		1


	//----- nvinfo : EIATTR_EXTERNS
	.align		4
        /*0034*/ 	.byte	0x04, 0x0f
        /*0036*/ 	.short	(.L_1273 - .L_1272)


	//   ....[0]....
	.align		4
.L_1272:
        /*0038*/ 	.word	index@(__assertfail)


	//----- nvinfo : EIATTR_MERCURY_ISA_VERSION
	.align		4
.L_1273:
        /*003c*/ 	.byte	0x03, 0x5f
        /*003e*/ 	.short	0x0000


	//----- nvinfo : EIATTR_COOP_GROUP_MASK_REGIDS
	.align		4
        /*0040*/ 	.byte	0x04, 0x29
        /*0042*/ 	.short	(.L_1275 - .L_1274)


	//   ....[0]....
.L_1274:
        /*0044*/ 	.word	0xffffffff


	//   ....[1]....
        /*0048*/ 	.word	0xffffffff


	//   ....[2]....
        /*004c*/ 	.word	0xffffffff


	//   ....[3]....
        /*0050*/ 	.word	0xffffffff


	//   ....[4]....
        /*0054*/ 	.word	0xffffffff


	//   ....[5]....
        /*0058*/ 	.word	0xffffffff


	//   ....[6]....
        /*005c*/ 	.word	0xffffffff


	//   ....[7]....
        /*0060*/ 	.word	0xffffffff


	//   ....[8]....
        /*0064*/ 	.word	0xffffffff


	//   ....[9]....
        /*0068*/ 	.word	0xffffffff


	//   ....[10]....
        /*006c*/ 	.word	0xffffffff


	//   ....[11]....
        /*0070*/ 	.word	0xffffffff


	//   ....[12]....
        /*0074*/ 	.word	0xffffffff


	//   ....[13]....
        /*0078*/ 	.word	0xffffffff


	//   ....[14]....
        /*007c*/ 	.word	0xffffffff


	//   ....[15]....
        /*0080*/ 	.word	0xffffffff


	//----- nvinfo : EIATTR_COOP_GROUP_INSTR_OFFSETS
	.align		4
.L_1275:
        /*0084*/ 	.byte	0x04, 0x28
        /*0086*/ 	.short	(.L_1277 - .L_1276)


	//   ....[0]....
.L_1276:
        /*0088*/ 	.word	0x00001650


	//   ....[1]....
        /*008c*/ 	.word	0x00001690


	//   ....[2]....
        /*0090*/ 	.word	0x000016b0


	//   ....[3]....
        /*0094*/ 	.word	0x000016d0


	//   ....[4]....
        /*0098*/ 	.word	0x000016f0


	//   ....[5]....
        /*009c*/ 	.word	0x000017f0


	//   ....[6]....
        /*00a0*/ 	.word	0x00001810


	//   ....[7]....
        /*00a4*/ 	.word	0x00001820


	//   ....[8]....
        /*00a8*/ 	.word	0x00001850


	//   ....[9]....
        /*00ac*/ 	.word	0x00001860


	//   ....[10]....
        /*00b0*/ 	.word	0x00001890


	//   ....[11]....
        /*00b4*/ 	.word	0x000018a0


	//   ....[12]....
        /*00b8*/ 	.word	0x000018d0


	//   ....[13]....
        /*00bc*/ 	.word	0x000018e0


	//   ....[14]....
        /*00c0*/ 	.word	0x00001920


	//   ....[15]....
        /*00c4*/ 	.word	0x000029b0


	//----- nvinfo : EIATTR_SYSCALL_OFFSETS
	.align		4
.L_1277:
        /*00c8*/ 	.byte	0x04, 0x46
        /*00ca*/ 	.short	(.L_1279 - .L_1278)


	//   ....[0]....
.L_1278:
        /*00cc*/ 	.word	0x000004b0


	//----- nvinfo : EIATTR_EXIT_INSTR_OFFSETS
	.align		4
.L_1279:
        /*00d0*/ 	.byte	0x04, 0x1c
        /*00d2*/ 	.short	(.L_1281 - .L_1280)


	//   ....[0]....
.L_1280:
        /*00d4*/ 	.word	0x00000200


	//   ....[1]....
        /*00d8*/ 	.word	0x00000360


	//   ....[2]....
        /*00dc*/ 	.word	0x00002880


	//   ....[3]....
        /*00e0*/ 	.word	0x00002990


	//----- nvinfo : EIATTR_CTAIDZ_USED
	.align		4
.L_1281:
        /*00e4*/ 	.byte	0x01, 0x04
	.zero		2


	//----- nvinfo : EIATTR_MAX_THREADS
	.align		4
        /*00e8*/ 	.byte	0x04, 0x05
        /*00ea*/ 	.short	(.L_1283 - .L_1282)
.L_1282:
        /*00ec*/ 	.word	0x00000100
        /*00f0*/ 	.word	0x00000001
        /*00f4*/ 	.word	0x00000001


	//----- nvinfo : EIATTR_CRS_STACK_SIZE
	.align		4
.L_1283:
        /*00f8*/ 	.byte	0x04, 0x1e
        /*00fa*/ 	.short	(.L_1285 - .L_1284)
.L_1284:
        /*00fc*/ 	.word	0x00000000
.L_1285:


//--------------------- .nv.info._ZN7cutlass13device_kernelIN5flash19FlashAttnFwdCombineIN4cute5tupleIJNS3_1CILi8EEENS5_ILi128EEEEEELi5ELi256ELi1ELb0ELb1ENS_10bfloat16_tEfNS_4arch4Sm80EEEEEvNT_6ParamsE --------------------------
	.section	.nv.info._ZN7cutlass13device_kernelIN5flash19FlashAttnFwdCombineIN4cute5tupleIJNS3_1CILi8EEENS5_ILi128EEEEEELi5ELi256ELi1ELb0ELb1ENS_10bfloat16_tEfNS_4arch4Sm80EEEEEvNT_6ParamsE,"",@"SHT_CUDA_INFO"
	.sectionflags	@""
	.align	4


	//----- nvinfo : EIATTR_CUDA_API_VERSION
	.align		4
        /*0000*/ 	.byte	0x04, 0x37
        /*0002*/ 	.short	(.L_1287 - .L_1286)
.L_1286:
        /*0004*/ 	.word	0x00000082


	//----- nvinfo : EIATTR_SW2861232_WAR
	.align		4
.L_1287:
        /*0008*/ 	.byte	0x01, 0x35
	.zero		2


	//----- nvinfo : EIATTR_PARAM_CBANK
	.align		4
        /*000c*/ 	.byte	0x04, 0x0a
        /*000e*/ 	.short	(.L_1289 - .L_1288)
	.align		4
.L_1288:
        /*0010*/ 	.word	index@(.nv.constant0._ZN7cutlass13device_kernelIN5flash19FlashAttnFwdCombineIN4cute5tupleIJNS3_1CILi8EEENS5_ILi128EEEEEELi5ELi256ELi1ELb0ELb1ENS_10bfloat16_tEfNS_4arch4Sm80EEEEEvNT_6ParamsE)
        /*0014*/ 	.short	0x0160
        /*0016*/ 	.short	0x00e8


	//----- nvinfo : EIATTR_CBANK_PARAM_SIZE
	.align		4
.L_1289:
        /*0018*/ 	.byte	0x03, 0x19
        /*001a*/ 	.short	0x00e8


	//----- nvinfo : EIATTR_KPARAM_INFO
	.align		4
        /*001c*/ 	.byte	0x04, 0x17
        /*001e*/ 	.short	(.L_1291 - .L_1290)
.L_1290:
        /*0020*/ 	.word	0x00000000
        /*0024*/ 	.short	0x0000
        /*0026*/ 	.short	0x0000
        /*0028*/ 	.byte	0x00, 0xf0, 0xa1, 0x03


	//----- nvinfo : EIATTR_MAXREG_COUNT
	.align		4
.L_1291:
        /*002c*/ 	.byte	0x03, 0x1b
        /*002e*/ 	.short	0x0080


	//----- nvinfo : EIATTR_NUM_BARRIERS
	.align		4
        /*0030*/ 	.byte	0x02, 0x4c
        /*0032*/ 	.byte	0x01
	.zero		1


	//----- nvinfo : EIATTR_EXTERNS
	.align		4
        /*0034*/ 	.byte	0x04, 0x0f
        /*0036*/ 	.short	(.L_1293 - .L_1292)


	//   ....[0]....
	.align		4
.L_1292:
        /*0038*/ 	.word	index@(__assertfail)


	//----- nvinfo : EIATTR_MERCURY_ISA_VERSION
	.align		4
.L_1293:
        /*003c*/ 	.byte	0x03, 0x5f
        /*003e*/ 	.short	0x0000


	//----- nvinfo : EIATTR_COOP_GROUP_MASK_REGIDS
	.align		4
        /*0040*/ 	.byte	0x04, 0x29
        /*0042*/ 	.short	(.L_1295 - .L_1294)


	//   ....[0]....
.L_1294:
        /*0044*/ 	.word	0xffffffff


	//   ....[1]....
        /*0048*/ 	.word	0xffffffff


	//   ....[2]....
        /*004c*/ 	.word	0xffffffff


	//   ....[3]....
        /*0050*/ 	.word	0xffffffff


	//   ....[4]....
        /*0054*/ 	.word	0xffffffff


	//   ....[5]....
        /*0058*/ 	.word	0xffffffff


	//   ....[6]....
        /*005c*/ 	.word	0xffffffff


	//   ....[7]....
        /*0060*/ 	.word	0xffffffff


	//   ....[8]....
        /*0064*/ 	.word	0xffffffff


	//   ....[9]....
        /*0068*/ 	.word	0xffffffff


	//   ....[10]....
        /*006c*/ 	.word	0xffffffff


	//   ....[11]....
        /*0070*/ 	.word	0xffffffff


	//   ....[12]....
        /*0074*/ 	.word	0xffffffff


	//   ....[13]....
        /*0078*/ 	.word	0xffffffff


	//   ....[14]....
        /*007c*/ 	.word	0xffffffff


	//   ....[15]....
        /*0080*/ 	.word	0xffffffff


	//----- nvinfo : EIATTR_COOP_GROUP_INSTR_OFFSETS
	.align		4
.L_1295:
        /*0084*/ 	.byte	0x04, 0x28
        /*0086*/ 	.short	(.L_1297 - .L_1296)


	//   ....[0]....
.L_1296:
        /*0088*/ 	.word	0x00001470


	//   ....[1]....
        /*008c*/ 	.word	0x000014b0


	//   ....[2]....
        /*0090*/ 	.word	0x000014d0


	//   ....[3]....
        /*0094*/ 	.word	0x000014f0


	//   ....[4]....
        /*0098*/ 	.word	0x00001510


	//   ....[5]....
        /*009c*/ 	.word	0x000015b0


	//   ....[6]....
        /*00a0*/ 	.word	0x000015d0


	//   ....[7]....
        /*00a4*/ 	.word	0x000015e0


	//   ....[8]....
        /*00a8*/ 	.word	0x00001610


	//   ....[9]....
        /*00ac*/ 	.word	0x00001620


	//   ....[10]....
        /*00b0*/ 	.word	0x00001650


	//   ....[11]....
        /*00b4*/ 	.word	0x00001660


	//   ....[12]....
        /*00b8*/ 	.word	0x00001690


	//   ....[13]....
        /*00bc*/ 	.word	0x000016a0


	//   ....[14]....
        /*00c0*/ 	.word	0x000016e0


	//   ....[15]....
        /*00c4*/ 	.word	0x00002750


	//----- nvinfo : EIATTR_SYSCALL_OFFSETS
	.align		4
.L_1297:
        /*00c8*/ 	.byte	0x04, 0x46
        /*00ca*/ 	.short	(.L_1299 - .L_1298)


	//   ....[0]....
.L_1298:
        /*00cc*/ 	.word	0x000004b0


	//----- nvinfo : EIATTR_EXIT_INSTR_OFFSETS
	.align		4
.L_1299:
        /*00d0*/ 	.byte	0x04, 0x1c
        /*00d2*/ 	.short	(.L_1301 - .L_1300)


	//   ....[0]....
.L_1300:
        /*00d4*/ 	.word	0x00000200


	//   ....[1]....
        /*00d8*/ 	.word	0x00000360


	//   ....[2]....
        /*00dc*/ 	.word	0x00002620


	//   ....[3]....
        /*00e0*/ 	.word	0x00002730


	//----- nvinfo : EIATTR_CTAIDZ_USED
	.align		4
.L_1301:
        /*00e4*/ 	.byte	0x01, 0x04
	.zero		2


	//----- nvinfo : EIATTR_MAX_THREADS
	.align		4
        /*00e8*/ 	.byte	0x04, 0x05
        /*00ea*/ 	.short	(.L_1303 - .L_1302)
.L_1302:
        /*00ec*/ 	.word	0x00000100
        /*00f0*/ 	.word	0x00000001
        /*00f4*/ 	.word	0x00000001


	//----- nvinfo : EIATTR_CRS_STACK_SIZE
	.align		4
.L_1303:
        /*00f8*/ 	.byte	0x04, 0x1e
        /*00fa*/ 	.short	(.L_1305 - .L_1304)
.L_1304:
        /*00fc*/ 	.word	0x00000000
.L_1305:


//--------------------- .nv.info._ZN7cutlass13device_kernelIN5flash19FlashAttnFwdCombineIN4cute5tupleIJNS3_1CILi16EEENS5_ILi64EEEEEELi8ELi256ELi1ELb0ELb0ENS_10bfloat16_tEfNS_4arch4Sm90EEEEEvNT_6ParamsE --------------------------
	.section	.nv.info._ZN7cutlass13device_kernelIN5flash19FlashAttnFwdCombineIN4cute5tupleIJNS3_1CILi16EEENS5_ILi64EEEEEELi8ELi256ELi1ELb0ELb0ENS_10bfloat16_tEfNS_4arch4Sm90EEEEEvNT_6ParamsE,"",@"SHT_CUDA_INFO"
	.sectionflags	@""
	.align	4


	//----- nvinfo : EIATTR_CUDA_API_VERSION
	.align		4
        /*0000*/ 	.byte	0x04, 0x37
        /*0002*/ 	.short	(.L_1307 - .L_1306)
.L_1306:
        /*0004*/ 	.word	0x00000082


	//----- nvinfo : EIATTR_SW2861232_WAR
	.align		4
.L_1307:
        /*0008*/ 	.byte	0x01, 0x35
	.zero		2


	//----- nvinfo : EIATTR_PARAM_CBANK
	.align		4
        /*000c*/ 	.byte	0x04, 0x0a
        /*000e*/ 	.short	(.L_1309 - .L_1308)
	.align		4
.L_1308:
        /*0010*/ 	.word	index@(.nv.constant0._ZN7cutlass13device_kernelIN5flash19FlashAttnFwdCombineIN4cute5tupleIJNS3_1CILi16EEENS5_ILi64EEEEEELi8ELi256ELi1ELb0ELb0ENS_10bfloat16_tEfNS_4arch4Sm90EEEEEvNT_6ParamsE)
        /*0014*/ 	.short	0x0160
        /*0016*/ 	.short	0x00e8


	//----- nvinfo : EIATTR_CBANK_PARAM_SIZE
	.align		4
.L_1309:
        /*0018*/ 	.byte	0x03, 0x19
        /*001a*/ 	.short	0x00e8


	//----- nvinfo : EIATTR_KPARAM_INFO
	.align		4
        /*001c*/ 	.byte	0x04, 0x17
        /*001e*/ 	.short	(.L_1311 - .L_1310)
.L_1310:
        /*0020*/ 	.word	0x00000000
        /*0024*/ 	.short	0x0000
        /*0026*/ 	.short	0x0000
        /*0028*/ 	.byte	0x00, 0xf0, 0xa1, 0x03


	//----- nvinfo : EIATTR_MAXREG_COUNT
	.align		4
.L_1311:
        /*002c*/ 	.byte	0x03, 0x1b
        /*002e*/ 	.short	0x0080


	//----- nvinfo : EIATTR_NUM_BARRIERS
	.align		4
        /*0030*/ 	.byte	0x02, 0x4c
        /*0032*/ 	.byte	0x01
	.zero		1


	//----- nvinfo : EIATTR_EXTERNS
	.align		4
        /*0034*/ 	.byte	0x04, 0x0f
        /*0036*/ 	.short	(.L_1313 - .L_1312)


	//   ....[0]....
	.align		4
.L_1312:
        /*0038*/ 	.word	index@(__assertfail)


	//----- nvinfo : EIATTR_MERCURY_ISA_VERSION
	.align		4
.L_1313:
        /*003c*/ 	.byte	0x03, 0x5f
        /*003e*/ 	.short	0x0000


	//----- nvinfo : EIATTR_COOP_GROUP_MASK_REGIDS
	.align		4
        /*0040*/ 	.byte	0x04, 0x29
        /*0042*/ 	.short	(.L_1315 - .L_1314)


	//   ....[0]....
.L_1314:
        /*0044*/ 	.word	0xffffffff


	//   ....[1]....
        /*0048*/ 	.word	0xffffffff


	//   ....[2]....
        /*004c*/ 	.word	0xffffffff


	//   ....[3]....
        /*0050*/ 	.word	0xffffffff


	//   ....[4]....
        /*0054*/ 	.word	0xffffffff


	//   ....[5]....
        /*0058*/ 	.word	0xffffffff


	//   ....[6]....
        /*005c*/ 	.word	0xffffffff


	//   ....[7]....
        /*0060*/ 	.word	0xffffffff


	//   ....[8]....
        /*0064*/ 	.word	0xffffffff


	//   ....[9]....
        /*0068*/ 	.word	0xffffffff


	//   ....[10]....
        /*006c*/ 	.word	0xffffffff


	//   ....[11]....
        /*0070*/ 	.word	0xffffffff


	//   ....[12]....
        /*0074*/ 	.word	0xffffffff


	//----- nvinfo : EIATTR_COOP_GROUP_INSTR_OFFSETS
	.align		4
.L_1315:
        /*0078*/ 	.byte	0x04, 0x28
        /*007a*/ 	.short	(.L_1317 - .L_1316)


	//   ....[0]....
.L_1316:
        /*007c*/ 	.word	0x00001bf0


	//   ....[1]....
        /*0080*/ 	.word	0x00001c40


	//   ....[2]....
        /*0084*/ 	.word	0x00001c70


	//   ....[3]....
        /*0088*/ 	.word	0x00001c90


	//   ....[4]....
        /*008c*/ 	.word	0x00002280


	//   ....[5]....
        /*0090*/ 	.word	0x000022c0


	//   ....[6]....
        /*0094*/ 	.word	0x000022e0


	//   ....[7]....
        /*0098*/ 	.word	0x00002310


	//   ....[8]....
        /*009c*/ 	.word	0x00002330


	//   ....[9]....
        /*00a0*/ 	.word	0x00002350


	//   ....[10]....
        /*00a4*/ 	.word	0x00002380


	//   ....[11]....
        /*00a8*/ 	.word	0x000023a0


	//   ....[12]....
        /*00ac*/ 	.word	0x00003680


	//----- nvinfo : EIATTR_SYSCALL_OFFSETS
	.align		4
.L_1317:
        /*00b0*/ 	.byte	0x04, 0x46
        /*00b2*/ 	.short	(.L_1319 - .L_1318)


	//   ....[0]....
.L_1318:
        /*00b4*/ 	.word	0x00000390


	//----- nvinfo : EIATTR_EXIT_INSTR_OFFSETS
	.align		4
.L_1319:
        /*00b8*/ 	.byte	0x04, 0x1c
        /*00ba*/ 	.short	(.L_1321 - .L_1320)


	//   ....[0]....
.L_1320:
        /*00bc*/ 	.word	0x00000220


	//   ....[1]....
        /*00c0*/ 	.word	0x00003510


	//   ....[2]....
        /*00c4*/ 	.word	0x00003660


	//----- nvinfo : EIATTR_CTAIDZ_USED
	.align		4
.L_1321:
        /*00c8*/ 	.byte	0x01, 0x04
	.zero		2


	//----- nvinfo : EIATTR_MAX_THREADS
	.align		4
        /*00cc*/ 	.byte	0x04, 0x05
        /*00ce*/ 	.short	(.L_1323 - .L_1322)
.L_1322:
        /*00d0*/ 	.word	0x00000100
        /*00d4*/ 	.word	0x00000001
        /*00d8*/ 	.word	0x00000001


	//----- nvinfo : EIATTR_CRS_STACK_SIZE
	.align		4
.L_1323:
        /*00dc*/ 	.byte	0x04, 0x1e
        /*00de*/ 	.short	(.L_1325 - .L_1324)
.L_1324:
        /*00e0*/ 	.word	0x00000000
.L_1325:


//--------------------- .nv.info._ZN7cutlass13device_kernelIN5flash19FlashAttnFwdCombineIN4cute5tupleIJNS3_1CILi16EEENS5_ILi64EEEEEELi7ELi256ELi1ELb0ELb0ENS_10bfloat16_tEfNS_4arch4Sm90EEEEEvNT_6ParamsE --------------------------
	.section	.nv.info._ZN7cutlass13device_kernelIN5flash19FlashAttnFwdCombineIN4cute5tupleIJNS3_1CILi16EEENS5_ILi64EEEEEELi7ELi256ELi1ELb0ELb0ENS_10bfloat16_tEfNS_4arch4Sm90EEEEEvNT_6ParamsE,"",@"SHT_CUDA_INFO"
	.sectionflags	@""
	.align	4


	//----- nvinfo : EIATTR_CUDA_API_VERSION
	.align		4
        /*0000*/ 	.byte	0x04, 0x37
        /*0002*/ 	.short	(.L_1327 - .L_1326)
.L_1326:
        /*0004*/ 	.word	0x00000082


	//----- nvinfo : EIATTR_SW2861232_WAR
	.align		4
.L_1327:
        /*0008*/ 	.byte	0x01, 0x35
	.zero		2


	//----- nvinfo : EIATTR_PARAM_CBANK
	.align		4
        /*000c*/ 	.byte	0x04, 0x0a
        /*000e*/ 	.short	(.L_1329 - .L_1328)
	.align		4
.L_1328:
        /*0010*/ 	.word	index@(.nv.constant0._ZN7cutlass13device_kernelIN5flash19FlashAttnFwdCombineIN4cute5tupleIJNS3_1CILi16EEENS5_ILi64EEEEEELi7ELi256ELi1ELb0ELb0ENS_10bfloat16_tEfNS_4arch4Sm90EEEEEvNT_6ParamsE)
        /*0014*/ 	.short	0x0160
        /*0016*/ 	.short	0x00e8


	//----- nvinfo : EIATTR_CBANK_PARAM_SIZE
	.align		4
.L_1329:
        /*0018*/ 	.byte	0x03, 0x19
        /*001a*/ 	.short	0x00e8


	//----- nvinfo : EIATTR_KPARAM_INFO
	.align		4
        /*001c*/ 	.byte	0x04, 0x17
        /*001e*/ 	.short	(.L_1331 - .L_1330)
.L_1330:
        /*0020*/ 	.word	0x00000000
        /*0024*/ 	.short	0x0000
        /*0026*/ 	.short	0x0000
        /*0028*/ 	.byte	0x00, 0xf0, 0xa1, 0x03


	//----- nvinfo : EIATTR_MAXREG_COUNT
	.align		4
.L_1331:
        /*002c*/ 	.byte	0x03, 0x1b
        /*002e*/ 	.short	0x0080


	//----- nvinfo : EIATTR_NUM_BARRIERS
	.align		4
        /*0030*/ 	.byte	0x02, 0x4c
        /*0032*/ 	.byte	0x01
	.zero		1


	//----- nvinfo : EIATTR_EXTERNS
	.align		4
        /*0034*/ 	.byte	0x04, 0x0f
        /*0036*/ 	.short	(.L_1333 - .L_1332)


	//   ....[0]....
	.align		4
.L_1332:
        /*0038*/ 	.word	index@(__assertfail)


	//----- nvinfo : EIATTR_MERCURY_ISA_VERSION
	.align		4
.L_1333:
        /*003c*/ 	.byte	0x03, 0x5f
        /*003e*/ 	.short	0x0000


	//----- nvinfo : EIATTR_COOP_GROUP_MASK_REGIDS
	.align		4
        /*0040*/ 	.byte	0x04, 0x29
        /*0042*/ 	.short	(.L_1335 - .L_1334)


	//   ....[0]....
.L_1334:
        /*0044*/ 	.word	0xffffffff


	//   ....[1]....
        /*0048*/ 	.word	0xffffffff


	//   ....[2]....
        /*004c*/ 	.word	0xffffffff


	//   ....[3]....
        /*0050*/ 	.word	0xffffffff


	//   ....[4]....
        /*0054*/ 	.word	0xffffffff


	//   ....[5]....
        /*0058*/ 	.word	0xffffffff


	//   ....[6]....
        /*005c*/ 	.word	0xffffffff


	//   ....[7]....
        /*0060*/ 	.word	0xffffffff


	//   ....[8]....
        /*0064*/ 	.word	0xffffffff


	//   ....[9]....
        /*0068*/ 	.word	0xffffffff


	//   ....[10]....
        /*006c*/ 	.word	0xffffffff


	//   ....[11]....
        /*0070*/ 	.word	0xffffffff


	//   ....[12]....
        /*0074*/ 	.word	0xffffffff


	//----- nvinfo : EIATTR_COOP_GROUP_INSTR_OFFSETS
	.align		4
.L_1335:
        /*0078*/ 	.byte	0x04, 0x28
        /*007a*/ 	.short	(.L_1337 - .L_1336)


	//   ....[0]....
.L_1336:
        /*007c*/ 	.word	0x00001330


	//   ....[1]....
        /*0080*/ 	.word	0x00001380


	//   ....[2]....
        /*0084*/ 	.word	0x000013b0


	//   ....[3]....
        /*0088*/ 	.word	0x000013d0


	//   ....[4]....
        /*008c*/ 	.word	0x00001670


	//   ....[5]....
        /*0090*/ 	.word	0x00001710


	//   ....[6]....
        /*0094*/ 	.word	0x00001730


	//   ....[7]....
        /*0098*/ 	.word	0x00001740


	//   ....[8]....
        /*009c*/ 	.word	0x00001780


	//   ....[9]....
        /*00a0*/ 	.word	0x00001790


	//   ....[10]....
        /*00a4*/ 	.word	0x000017d0


	//   ....[11]....
        /*00a8*/ 	.word	0x000017e0


	//   ....[12]....
        /*00ac*/ 	.word	0x000029e0


	//----- nvinfo : EIATTR_SYSCALL_OFFSETS
	.align		4
.L_1337:
        /*00b0*/ 	.byte	0x04, 0x46
        /*00b2*/ 	.short	(.L_1339 - .L_1338)


	//   ....[0]....
.L_1338:
        /*00b4*/ 	.word	0x00000390


	//----- nvinfo : EIATTR_EXIT_INSTR_OFFSETS
	.align		4
.L_1339:
        /*00b8*/ 	.byte	0x04, 0x1c
        /*00ba*/ 	.short	(.L_1341 - .L_1340)


	//   ....[0]....
.L_1340:
        /*00bc*/ 	.word	0x00000220


	//   ....[1]....
        /*00c0*/ 	.word	0x00002870


	//   ....[2]....
        /*00c4*/ 	.word	0x000029c0


	//----- nvinfo : EIATTR_CTAIDZ_USED
	.align		4
.L_1341:
        /*00c8*/ 	.byte	0x01, 0x04
	.zero		2


	//----- nvinfo : EIATTR_MAX_THREADS
	.align		4
        /*00cc*/ 	.byte	0x04, 0x05
        /*00ce*/ 	.short	(.L_1343 - .L_1342)
.L_1342:
        /*00d0*/ 	.word	0x00000100
        /*00d4*/ 	.word	0x00000001
        /*00d8*/ 	.word	0x00000001


	//----- nvinfo : EIATTR_CRS_STACK_SIZE
	.align		4
.L_1343:
        /*00dc*/ 	.byte	0x04, 0x1e
        /*00de*/ 	.short	(.L_1345 - .L_1344)
.L_1344:
        /*00e0*/ 	.word	0x00000000
.L_1345:


//--------------------- .nv.info._ZN7cutlass13device_kernelIN5flash19FlashAttnFwdCombineIN4cute5tupleIJNS3_1CILi16EEENS5_ILi64EEEEEELi6ELi256ELi1ELb0ELb0ENS_10bfloat16_tEfNS_4arch4Sm90EEEEEvNT_6ParamsE --------------------------
	.section	.nv.info._ZN7cutlass13device_kernelIN5flash19FlashAttnFwdCombineIN4cute5tupleIJNS3_1CILi16EEENS5_ILi64EEEEEELi6ELi256ELi1ELb0ELb0ENS_10bfloat16_tEfNS_4arch4Sm90EEEEEvNT_6ParamsE,"",@"SHT_CUDA_INFO"
	.sectionflags	@""
	.align	4


	//----- nvinfo : EIATTR_CUDA_API_VERSION
	.align		4
        /*0000*/ 	.byte	0x04, 0x37
        /*0002*/ 	.short	(.L_1347 - .L_1346)
.L_1346:
        /*0004*/ 	.word	0x00000082


	//----- nvinfo : EIATTR_SW2861232_WAR
	.align		4
.L_1347:
        /*0008*/ 	.byte	0x01, 0x35
	.zero		2


	//----- nvinfo : EIATTR_PARAM_CBANK
	.align		4
        /*000c*/ 	.byte	0x04, 0x0a
        /*000e*/ 	.short	(.L_1349 - .L_1348)
	.align		4
.L_1348:
        /*0010*/ 	.word	index@(.nv.constant0._ZN7cutlass13device_kernelIN5flash19FlashAttnFwdCombineIN4cute5tupleIJNS3_1CILi16EEENS5_ILi64EEEEEELi6ELi256ELi1ELb0ELb0ENS_10bfloat16_tEfNS_4arch4Sm90EEEEEvNT_6ParamsE)
        /*0014*/ 	.short	0x0160
        /*0016*/ 	.short	0x00e8


	//----- nvinfo : EIATTR_CBANK_PARAM_SIZE
	.align		4
.L_1349:
        /*0018*/ 	.byte	0x03, 0x19
        /*001a*/ 	.short	0x00e8


	//----- nvinfo : EIATTR_KPARAM_INFO
	.align		4
        /*001c*/ 	.byte	0x04, 0x17
        /*001e*/ 	.short	(.L_1351 - .L_1350)
.L_1350:
        /*0020*/ 	.word	0x00000000
        /*0024*/ 	.short	0x0000
        /*0026*/ 	.short	0x0000
        /*0028*/ 	.byte	0x00, 0xf0, 0xa1, 0x03


	//----- nvinfo : EIATTR_MAXREG_COUNT
	.align		4
.L_1351:
        /*002c*/ 	.byte	0x03, 0x1b
        /*002e*/ 	.short	0x0080


	//----- nvinfo : EIATTR_NUM_BARRIERS
	.align		4
        /*0030*/ 	.byte	0x02, 0x4c
        /*0032*/ 	.byte	0x01
	.zero		1


	//----- nvinfo : EIATTR_EXTERNS
	.align		4
        /*0034*/ 	.byte	0x04, 0x0f
        /*0036*/ 	.short	(.L_1353 - .L_1352)


	//   ....[0]....
	.align		4
.L_1352:
        /*0038*/ 	.word	index@(__assertfail)


	//----- nvinfo : EIATTR_MERCURY_ISA_VERSION
	.align		4
.L_1353:
        /*003c*/ 	.byte	0x03, 0x5f
        /*003e*/ 	.short	0x0000


	//----- nvinfo : EIATTR_COOP_GROUP_MASK_REGIDS
	.align		4
        /*0040*/ 	.byte	0x04, 0x29
        /*0042*/ 	.short	(.L_1355 - .L_1354)


	//   ....[0]....
.L_1354:
        /*0044*/ 	.word	0xffffffff


	//   ....[1]....
        /*0048*/ 	.word	0xffffffff


	//   ....[2]....
        /*004c*/ 	.word	0xffffffff


	//   ....[3]....
        /*0050*/ 	.word	0xffffffff


	//   ....[4]....
        /*0054*/ 	.word	0xffffffff


	//   ....[5]....
        /*0058*/ 	.word	0xffffffff


	//   ....[6]....
        /*005c*/ 	.word	0xffffffff


	//   ....[7]....
        /*0060*/ 	.word	0xffffffff


	//   ....[8]....
        /*0064*/ 	.word	0xffffffff


	//   ....[9]....
        /*0068*/ 	.word	0xffffffff


	//   ....[10]....
        /*006c*/ 	.word	0xffffffff


	//   ....[11]....
        /*0070*/ 	.word	0xffffffff


	//   ....[12]....
        /*0074*/ 	.word	0xffffffff


	//----- nvinfo : EIATTR_COOP_GROUP_INSTR_OFFSETS
	.align		4
.L_1355:
        /*0078*/ 	.byte	0x04, 0x28
        /*007a*/ 	.short	(.L_1357 - .L_1356)


	//   ....[0]....
.L_1356:
        /*007c*/ 	.word	0x00000e70


	//   ....[1]....
        /*0080*/ 	.word	0x00000ed0


	//   ....[2]....
        /*0084*/ 	.word	0x00000f30


	//   ....[3]....
        /*0088*/ 	.word	0x00000f50


	//   ....[4]....
        /*008c*/ 	.word	0x00001090


	//   ....[5]....
        /*0090*/ 	.word	0x00001110


	//   ....[6]....
        /*0094*/ 	.word	0x00001120


	//   ....[7]....
        /*0098*/ 	.word	0x00001150


	//   ....[8]....
        /*009c*/ 	.word	0x00001160


	//   ....[9]....
        /*00a0*/ 	.word	0x00001190


	//   ....[10]....
        /*00a4*/ 	.word	0x000011a0


	//   ....[11]....
        /*00a8*/ 	.word	0x000011f0


	//   ....[12]....
        /*00ac*/ 	.word	0x000022d0


	//----- nvinfo : EIATTR_SYSCALL_OFFSETS
	.align		4
.L_1357:
        /*00b0*/ 	.byte	0x04, 0x46
        /*00b2*/ 	.short	(.L_1359 - .L_1358)


	//   ....[0]....
.L_1358:
        /*00b4*/ 	.word	0x00000390


	//----- nvinfo : EIATTR_EXIT_INSTR_OFFSETS
	.align		4
.L_1359:
        /*00b8*/ 	.byte	0x04, 0x1c
        /*00ba*/ 	.short	(.L_1361 - .L_1360)


	//   ....[0]....
.L_1360:
        /*00bc*/ 	.word	0x00000220


	//   ....[1]....
        /*00c0*/ 	.word	0x00002160


	//   ....[2]....
        /*00c4*/ 	.word	0x000022b0


	//----- nvinfo : EIATTR_CTAIDZ_USED
	.align		4
.L_1361:
        /*00c8*/ 	.byte	0x01, 0x04
	.zero		2


	//----- nvinfo : EIATTR_MAX_THREADS
	.align		4
        /*00cc*/ 	.byte	0x04, 0x05
        /*00ce*/ 	.short	(.L_1363 - .L_1362)
.L_1362:
        /*00d0*/ 	.word	0x00000100
        /*00d4*/ 	.word	0x00000001
        /*00d8*/ 	.word	0x00000001


	//----- nvinfo : EIATTR_CRS_STACK_SIZE
	.align		4
.L_1363:
        /*00dc*/ 	.byte	0x04, 0x1e
        /*00de*/ 	.short	(.L_1365 - .L_1364)
.L_1364:
        /*00e0*/ 	.word	0x00000000
.L_1365:


//--------------------- .nv.info._ZN7cutlass13device_kernelIN5flash19FlashAttnFwdCombineIN4cute5tupleIJNS3_1CILi16EEENS5_ILi64EEEEEELi5ELi256ELi1ELb0ELb0ENS_10bfloat16_tEfNS_4arch4Sm90EEEEEvNT_6ParamsE --------------------------
	.section	.nv.info._ZN7cutlass13device_kernelIN5flash19FlashAttnFwdCombineIN4cute5tupleIJNS3_1CILi16EEENS5_ILi64EEEEEELi5ELi256ELi1ELb0ELb0ENS_10bfloat16_tEfNS_4arch4Sm90EEEEEvNT_6ParamsE,"",@"SHT_CUDA_INFO"
	.sectionflags	@""
	.align	4


	//----- nvinfo : EIATTR_CUDA_API_VERSION
	.align		4
        /*0000*/ 	.byte	0x04, 0x37
        /*0002*/ 	.short	(.L_1367 - .L_1366)
.L_1366:
        /*0004*/ 	.word	0x00000082


	//----- nvinfo : EIATTR_SW2861232_WAR
	.align		4
.L_1367:
        /*0008*/ 	.byte	0x01, 0x35
	.zero		2


	//----- nvinfo : EIATTR_PARAM_CBANK
	.align		4
        /*000c*/ 	.byte	0x04, 0x0a
        /*000e*/ 	.short	(.L_1369 - .L_1368)
	.align		4
.L_1368:
        /*0010*/ 	.word	index@(.nv.constant0._ZN7cutlass13device_kernelIN5flash19FlashAttnFwdCombineIN4cute5tupleIJNS3_1CILi16EEENS5_ILi64EEEEEELi5ELi256ELi1ELb0ELb0ENS_10bfloat16_tEfNS_4arch4Sm90EEEEEvNT_6ParamsE)
        /*0014*/ 	.short	0x0160
        /*0016*/ 	.short	0x00e8


	//----- nvinfo : EIATTR_CBANK_PARAM_SIZE
	.align		4
.L_1369:
        /*0018*/ 	.byte	0x03, 0x19
        /*001a*/ 	.short	0x00e8


	//----- nvinfo : EIATTR_KPARAM_INFO
	.align		4
        /*001c*/ 	.byte	0x04, 0x17
        /*001e*/ 	.short	(.L_1371 - .L_1370)
.L_1370:
        /*0020*/ 	.word	0x00000000
        /*0024*/ 	.short	0x0000
        /*0026*/ 	.short	0x0000
        /*0028*/ 	.byte	0x00, 0xf0, 0xa1, 0x03


	//----- nvinfo : EIATTR_MAXREG_COUNT
	.align		4
.L_1371:
        /*002c*/ 	.byte	0x03, 0x1b
        /*002e*/ 	.short	0x0080


	//----- nvinfo : EIATTR_NUM_BARRIERS
	.align		4
        /*0030*/ 	.byte	0x02, 0x4c
        /*0032*/ 	.byte	0x01
	.zero		1


	//----- nvinfo : EIATTR_EXTERNS
	.align		4
        /*0034*/ 	.byte	0x04, 0x0f
        /*0036*/ 	.short	(.L_1373 - .L_1372)


	//   ....[0]....
	.align		4
.L_1372:
        /*0038*/ 	.word	index@(__assertfail)


	//----- nvinfo : EIATTR_MERCURY_ISA_VERSION
	.align		4
.L_1373:
        /*003c*/ 	.byte	0x03, 0x5f
        /*003e*/ 	.short	0x0000


	//----- nvinfo : EIATTR_COOP_GROUP_MASK_REGIDS
	.align		4
        /*0040*/ 	.byte	0x04, 0x29
        /*0042*/ 	.short	(.L_1375 - .L_1374)


	//   ....[0]....
.L_1374:
        /*0044*/ 	.word	0xffffffff


	//   ....[1]....
        /*0048*/ 	.word	0xffffffff


	//   ....[2]....
        /*004c*/ 	.word	0xffffffff


	//   ....[3]....
        /*0050*/ 	.word	0xffffffff


	//   ....[4]....
        /*0054*/ 	.word	0xffffffff


	//   ....[5]....
        /*0058*/ 	.word	0xffffffff


	//   ....[6]....
        /*005c*/ 	.word	0xffffffff


	//   ....[7]....
        /*0060*/ 	.word	0xffffffff


	//   ....[8]....
        /*0064*/ 	.word	0xffffffff


	//   ....[9]....
        /*0068*/ 	.word	0xffffffff


	//   ....[10]....
        /*006c*/ 	.word	0xffffffff


	//   ....[11]....
        /*0070*/ 	.word	0xffffffff


	//   ....[12]....
        /*0074*/ 	.word	0xffffffff


	//----- nvinfo : EIATTR_COOP_GROUP_INSTR_OFFSETS
	.align		4
.L_1375:
        /*0078*/ 	.byte	0x04, 0x28
        /*007a*/ 	.short	(.L_1377 - .L_1376)


	//   ....[0]....
.L_1376:
        /*007c*/ 	.word	0x00000c30


	//   ....[1]....
        /*0080*/ 	.word	0x00000c70


	//   ....[2]....
        /*0084*/ 	.word	0x00000cb0


	//   ....[3]....
        /*0088*/ 	.word	0x00000cd0


	//   ....[4]....
        /*008c*/ 	.word	0x00000d90


	//   ....[5]....
        /*0090*/ 	.word	0x00000dd0


	//   ....[6]....
        /*0094*/ 	.word	0x00000df0


	//   ....[7]....
        /*0098*/ 	.word	0x00000e10


	//   ....[8]....
        /*009c*/ 	.word	0x00000e30


	//   ....[9]....
        /*00a0*/ 	.word	0x00000e60


	//   ....[10]....
        /*00a4*/ 	.word	0x00000e90


	//   ....[11]....
        /*00a8*/ 	.word	0x00000ea0


	//   ....[12]....
        /*00ac*/ 	.word	0x00001fe0


	//----- nvinfo : EIATTR_SYSCALL_OFFSETS
	.align		4
.L_1377:
        /*00b0*/ 	.byte	0x04, 0x46
        /*00b2*/ 	.short	(.L_1379 - .L_1378)


	//   ....[0]....
.L_1378:
        /*00b4*/ 	.word	0x00000390


	//----- nvinfo : EIATTR_EXIT_INSTR_OFFSETS
	.align		4
.L_1379:
        /*00b8*/ 	.byte	0x04, 0x1c
        /*00ba*/ 	.short	(.L_1381 - .L_1380)


	//   ....[0]....
.L_1380:
        /*00bc*/ 	.word	0x00000220


	//   ....[1]....
        /*00c0*/ 	.word	0x00001e70


	//   ....[2]....
        /*00c4*/ 	.word	0x00001fc0


	//----- nvinfo : EIATTR_CTAIDZ_USED
	.align		4
.L_1381:
        /*00c8*/ 	.byte	0x01, 0x04
	.zero		2


	//----- nvinfo : EIATTR_MAX_THREADS
	.align		4
        /*00cc*/ 	.byte	0x04, 0x05
        /*00ce*/ 	.short	(.L_1383 - .L_1382)
.L_1382:
        /*00d0*/ 	.word	0x00000100
        /*00d4*/ 	.word	0x00000001
        /*00d8*/ 	.word	0x00000001


	//----- nvinfo : EIATTR_CRS_STACK_SIZE
	.align		4
.L_1383:
        /*00dc*/ 	.byte	0x04, 0x1e
        /*00de*/ 	.short	(.L_1385 - .L_1384)
.L_1384:
        /*00e0*/ 	.word	0x00000000
.L_1385:


//--------------------- .nv.info._ZN7cutlass13device_kernelIN5flash19FlashAttnFwdCombineIN4cute5tupleIJNS3_1CILi16EEENS5_ILi64EEEEEELi4ELi256ELi1ELb0ELb0ENS_10bfloat16_tEfNS_4arch4Sm90EEEEEvNT_6ParamsE --------------------------
	.section	.nv.info._ZN7cutlass13device_kernelIN5flash19FlashAttnFwdCombineIN4cute5tupleIJNS3_1CILi16EEENS5_ILi64EEEEEELi4ELi256ELi1ELb0ELb0ENS_10bfloat16_tEfNS_4arch4Sm90EEEEEvNT_6ParamsE,"",@"SHT_CUDA_INFO"
	.sectionflags	@""
	.align	4


	//----- nvinfo : EIATTR_CUDA_API_VERSION
	.align		4
        /*0000*/ 	.byte	0x04, 0x37
        /*0002*/ 	.short	(.L_1387 - .L_1386)
.L_1386:
        /*0004*/ 	.word	0x00000082


	//----- nvinfo : EIATTR_SW2861232_WAR
	.align		4
.L_1387:
        /*0008*/ 	.byte	0x01, 0x35
	.zero		2


	//----- nvinfo : EIATTR_PARAM_CBANK
	.align		4
        /*000c*/ 	.byte	0x04, 0x0a
        /*000e*/ 	.short	(.L_1389 - .L_1388)
	.align		4
.L_1388:
        /*0010*/ 	.word	index@(.nv.constant0._ZN7cutlass13device_kernelIN5flash19FlashAttnFwdCombineIN4cute5tupleIJNS3_1CILi16EEENS5_ILi64EEEEEELi4ELi256ELi1ELb0ELb0ENS_10bfloat16_tEfNS_4arch4Sm90EEEEEvNT_6ParamsE)
        /*0014*/ 	.short	0x0160
        /*0016*/ 	.short	0x00e8


	//----- nvinfo : EIATTR_CBANK_PARAM_SIZE
	.align		4
.L_1389:
        /*0018*/ 	.byte	0x03, 0x19
        /*001a*/ 	.short	0x00e8


	//----- nvinfo : EIATTR_KPARAM_INFO
	.align		4
        /*001c*/ 	.byte	0x04, 0x17
        /*001e*/ 	.short	(.L_1391 - .L_1390)
.L_1390:
        /*0020*/ 	.word	0x00000000
        /*0024*/ 	.short	0x0000
        /*0026*/ 	.short	0x0000
        /*0028*/ 	.byte	0x00, 0xf0, 0xa1, 0x03


	//----- nvinfo : EIATTR_MAXREG_COUNT
	.align		4
.L_1391:
        /*002c*/ 	.byte	0x03, 0x1b
        /*002e*/ 	.short	0x0080


	//----- nvinfo : EIATTR_NUM_BARRIERS
	.align		4
        /*0030*/ 	.byte	0x02, 0x4c
        /*0032*/ 	.byte	0x01
	.zero		1


	//----- nvinfo : EIATTR_EXTERNS
	.align		4
        /*0034*/ 	.byte	0x04, 0x0f
        /*0036*/ 	.short	(.L_1393 - .L_1392)


	//   ....[0]....
	.align		4
.L_1392:
        /*0038*/ 	.word	index@(__assertfail)


	//----- nvinfo : EIATTR_MERCURY_ISA_VERSION
	.align		4
.L_1393:
        /*003c*/ 	.byte	0x03, 0x5f
        /*003e*/ 	.short	0x0000


	//----- nvinfo : EIATTR_COOP_GROUP_MASK_REGIDS
	.align		4
        /*0040*/ 	.byte	0x04, 0x29
        /*0042*/ 	.short	(.L_1395 - .L_1394)


	//   ....[0]....
.L_1394:
        /*0044*/ 	.word	0xffffffff


	//   ....[1]....
        /*0048*/ 	.word	0xffffffff


	//   ....[2]....
        /*004c*/ 	.word	0xffffffff


	//   ....[3]....
        /*0050*/ 	.word	0xffffffff


	//   ....[4]....
        /*0054*/ 	.word	0xffffffff


	//   ....[5]....
        /*0058*/ 	.word	0xffffffff


	//   ....[6]....
        /*005c*/ 	.word	0xffffffff


	//   ....[7]....
        /*0060*/ 	.word	0xffffffff


	//   ....[8]....
        /*0064*/ 	.word	0xffffffff


	//   ....[9]....
        /*0068*/ 	.word	0xffffffff


	//   ....[10]....
        /*006c*/ 	.word	0xffffffff


	//   ....[11]....
        /*0070*/ 	.word	0xffffffff


	//   ....[12]....
        /*0074*/ 	.word	0xffffffff


	//----- nvinfo : EIATTR_COOP_GROUP_INSTR_OFFSETS
	.align		4
.L_1395:
        /*0078*/ 	.byte	0x04, 0x28
        /*007a*/ 	.short	(.L_1397 - .L_1396)


	//   ....[0]....
.L_1396:
        /*007c*/ 	.word	0x00000b10


	//   ....[1]....
        /*0080*/ 	.word	0x00000b50


	//   ....[2]....
        /*0084*/ 	.word	0x00000b70


	//   ....[3]....
        /*0088*/ 	.word	0x00000b90


	//   ....[4]....
        /*008c*/ 	.word	0x00000c10


	//   ....[5]....
        /*0090*/ 	.word	0x00000c50


	//   ....[6]....
        /*0094*/ 	.word	0x00000c60


	//   ....[7]....
        /*0098*/ 	.word	0x00000c90


	//   ....[8]....
        /*009c*/ 	.word	0x00000ca0


	//   ....[9]....
        /*00a0*/ 	.word	0x00000ce0


	//   ....[10]....
        /*00a4*/ 	.word	0x00000cf0


	//   ....[11]....
        /*00a8*/ 	.word	0x00000d30


	//   ....[12]....
        /*00ac*/ 	.word	0x00001e40


	//----- nvinfo : EIATTR_SYSCALL_OFFSETS
	.align		4
.L_1397:
        /*00b0*/ 	.byte	0x04, 0x46
        /*00b2*/ 	.short	(.L_1399 - .L_1398)


	//   ....[0]....
.L_1398:
        /*00b4*/ 	.word	0x00000390


	//----- nvinfo : EIATTR_EXIT_INSTR_OFFSETS
	.align		4
.L_1399:
        /*00b8*/ 	.byte	0x04, 0x1c
        /*00ba*/ 	.short	(.L_1401 - .L_1400)


	//   ....[0]....
.L_1400:
        /*00bc*/ 	.word	0x00000220


	//   ....[1]....
        /*00c0*/ 	.word	0x00001cd0


	//   ....[2]....
        /*00c4*/ 	.word	0x00001e20


	//----- nvinfo : EIATTR_CTAIDZ_USED
	.align		4
.L_1401:
        /*00c8*/ 	.byte	0x01, 0x04
	.zero		2


	//----- nvinfo : EIATTR_MAX_THREADS
	.align		4
        /*00cc*/ 	.byte	0x04, 0x05
        /*00ce*/ 	.short	(.L_1403 - .L_1402)
.L_1402:
        /*00d0*/ 	.word	0x00000100
        /*00d4*/ 	.word	0x00000001
        /*00d8*/ 	.word	0x00000001


	//----- nvinfo : EIATTR_CRS_STACK_SIZE
	.align		4
.L_1403:
        /*00dc*/ 	.byte	0x04, 0x1e
        /*00de*/ 	.short	(.L_1405 - .L_1404)
.L_1404:
        /*00e0*/ 	.word	0x00000000
.L_1405:


//--------------------- .nv.info._ZN7cutlass13device_kernelIN5flash19FlashAttnFwdCombineIN4cute5tupleIJNS3_1CILi16EEENS5_ILi64EEEEEELi8ELi256ELi1ELb0ELb1ENS_10bfloat16_tEfNS_4arch4Sm90EEEEEvNT_6ParamsE --------------------------
	.section	.nv.info._ZN7cutlass13device_kernelIN5flash19FlashAttnFwdCombineIN4cute5tupleIJNS3_1CILi16EEENS5_ILi64EEEEEELi8ELi256ELi1ELb0ELb1ENS_10bfloat16_tEfNS_4arch4Sm90EEEEEvNT_6ParamsE,"",@"SHT_CUDA_INFO"
	.sectionflags	@""
	.align	4


	//----- nvinfo : EIATTR_CUDA_API_VERSION
	.align		4
        /*0000*/ 	.byte	0x04, 0x37
        /*0002*/ 	.short	(.L_1407 - .L_1406)
.L_1406:
        /*0004*/ 	.word	0x00000082


	//----- nvinfo : EIATTR_SW2861232_WAR
	.align		4
.L_1407:
        /*0008*/ 	.byte	0x01, 0x35
	.zero		2


	//----- nvinfo : EIATTR_PARAM_CBANK
	.align		4
        /*000c*/ 	.byte	0x04, 0x0a
        /*000e*/ 	.short	(.L_1409 - .L_1408)
	.align		4
.L_1408:
        /*0010*/ 	.word	index@(.nv.constant0._ZN7cutlass13device_kernelIN5flash19FlashAttnFwdCombineIN4cute5tupleIJNS3_1CILi16EEENS5_ILi64EEEEEELi8ELi256ELi1ELb0ELb1ENS_10bfloat16_tEfNS_4arch4Sm90EEEEEvNT_6ParamsE)
        /*0014*/ 	.short	0x0160
        /*0016*/ 	.short	0x00e8


	//----- nvinfo : EIATTR_CBANK_PARAM_SIZE
	.align		4
.L_1409:
        /*0018*/ 	.byte	0x03, 0x19
        /*001a*/ 	.short	0x00e8


	//----- nvinfo : EIATTR_KPARAM_INFO
	.align		4
        /*001c*/ 	.byte	0x04, 0x17
        /*001e*/ 	.short	(.L_1411 - .L_1410)
.L_1410:
        /*0020*/ 	.word	0x00000000
        /*0024*/ 	.short	0x0000
        /*0026*/ 	.short	0x0000
        /*0028*/ 	.byte	0x00, 0xf0, 0xa1, 0x03


	//----- nvinfo : EIATTR_MAXREG_COUNT
	.align		4
.L_1411:
        /*002c*/ 	.byte	0x03, 0x1b
        /*002e*/ 	.short	0x0080


	//----- nvinfo : EIATTR_NUM_BARRIERS
	.align		4
        /*0030*/ 	.byte	0x02, 0x4c
        /*0032*/ 	.byte	0x01
	.zero		1


	//----- nvinfo : EIATTR_EXTERNS
	.align		4
        /*0034*/ 	.byte	0x04, 0x0f
        /*0036*/ 	.short	(.L_1413 - .L_1412)


	//   ....[0]....
	.align		4
.L_1412:
        /*0038*/ 	.word	index@(__assertfail)


	//----- nvinfo : EIATTR_MERCURY_ISA_VERSION
	.align		4
.L_1413:
        /*003c*/ 	.byte	0x03, 0x5f
        /*003e*/ 	.short	0x0000


	//----- nvinfo : EIATTR_COOP_GROUP_MASK_REGIDS
	.align		4
        /*0040*/ 	.byte	0x04, 0x29
        /*0042*/ 	.short	(.L_1415 - .L_1414)


	//   ....[0]....
.L_1414:
        /*0044*/ 	.word	0xffffffff


	//   ....[1]....
        /*0048*/ 	.word	0xffffffff


	//   ....[2]....
        /*004c*/ 	.word	0xffffffff


	//   ....[3]....
        /*0050*/ 	.word	0xffffffff


	//   ....[4]....
        /*0054*/ 	.word	0xffffffff


	//   ....[5]....
        /*0058*/ 	.word	0xffffffff


	//   ....[6]....
        /*005c*/ 	.word	0xffffffff


	//   ....[7]....
        /*0060*/ 	.word	0xffffffff


	//   ....[8]....
        /*0064*/ 	.word	0xffffffff


	//   ....[9]....
        /*0068*/ 	.word	0xffffffff


	//   ....[10]....
        /*006c*/ 	.word	0xffffffff


	//   ....[11]....
        /*0070*/ 	.word	0xffffffff


	//   ....[12]....
        /*0074*/ 	.word	0xffffffff


	//----- nvinfo : EIATTR_COOP_GROUP_INSTR_OFFSETS
	.align		4
.L_1415:
        /*0078*/ 	.byte	0x04, 0x28
        /*007a*/ 	.short	(.L_1417 - .L_1416)


	//   ....[0]....
.L_1416:
        /*007c*/ 	.word	0x00002560


	//   ....[1]....
        /*0080*/ 	.word	0x000025b0


	//   ....[2]....
        /*0084*/ 	.word	0x000025e0


	//   ....[3]....
        /*0088*/ 	.word	0x00002600


	//   ....[4]....
        /*008c*/ 	.word	0x00002bf0


	//   ....[5]....
        /*0090*/ 	.word	0x00002c40


	//   ....[6]....
        /*0094*/ 	.word	0x00002c50


	//   ....[7]....
        /*0098*/ 	.word	0x00002c90


	//   ....[8]....
        /*009c*/ 	.word	0x00002ca0


	//   ....[9]....
        /*00a0*/ 	.word	0x00002cd0


	//   ....[10]....
        /*00a4*/ 	.word	0x00002cf0


	//   ....[11]....
        /*00a8*/ 	.word	0x00002d20


	//   ....[12]....
        /*00ac*/ 	.word	0x00003f40


	//----- nvinfo : EIATTR_SYSCALL_OFFSETS
	.align		4
.L_1417:
        /*00b0*/ 	.byte	0x04, 0x46
        /*00b2*/ 	.short	(.L_1419 - .L_1418)


	//   ....[0]....
.L_1418:
        /*00b4*/ 	.word	0x000004b0


	//----- nvinfo : EIATTR_EXIT_INSTR_OFFSETS
	.align		4
.L_1419:
        /*00b8*/ 	.byte	0x04, 0x1c
        /*00ba*/ 	.short	(.L_1421 - .L_1420)


	//   ....[0]....
.L_1420:
        /*00bc*/ 	.word	0x00000200


	//   ....[1]....
        /*00c0*/ 	.word	0x00000360


	//   ....[2]....
        /*00c4*/ 	.word	0x00003e10


	//   ....[3]....
        /*00c8*/ 	.word	0x00003f20


	//----- nvinfo : EIATTR_CTAIDZ_USED
	.align		4
.L_1421:
        /*00cc*/ 	.byte	0x01, 0x04
	.zero		2


	//----- nvinfo : EIATTR_MAX_THREADS
	.align		4
        /*00d0*/ 	.byte	0x04, 0x05
        /*00d2*/ 	.short	(.L_1423 - .L_1422)
.L_1422:
        /*00d4*/ 	.word	0x00000100
        /*00d8*/ 	.word	0x00000001
        /*00dc*/ 	.word	0x00000001


	//----- nvinfo : EIATTR_CRS_STACK_SIZE
	.align		4
.L_1423:
        /*00e0*/ 	.byte	0x04, 0x1e
        /*00e2*/ 	.short	(.L_1425 - .L_1424)
.L_1424:
        /*00e4*/ 	.word	0x00000000
.L_1425:


//--------------------- .nv.info._ZN7cutlass13device_kernelIN5flash19FlashAttnFwdCombineIN4cute5tupleIJNS3_1CILi16EEENS5_ILi64EEEEEELi7ELi256ELi1ELb0ELb1ENS_10bfloat16_tEfNS_4arch4Sm90EEEEEvNT_6ParamsE --------------------------
	.section	.nv.info._ZN7cutlass13device_kernelIN5flash19FlashAttnFwdCombineIN4cute5tupleIJNS3_1CILi16EEENS5_ILi64EEEEEELi7ELi256ELi1ELb0ELb1ENS_10bfloat16_tEfNS_4arch4Sm90EEEEEvNT_6ParamsE,"",@"SHT_CUDA_INFO"
	.sectionflags	@""
	.align	4


	//----- nvinfo : EIATTR_CUDA_API_VERSION
	.align		4
        /*0000*/ 	.byte	0x04, 0x37
        /*0002*/ 	.short	(.L_1427 - .L_1426)
.L_1426:
        /*0004*/ 	.word	0x00000082


	//----- nvinfo : EIATTR_SW2861232_WAR
	.align		4
.L_1427:
        /*0008*/ 	.byte	0x01, 0x35
	.zero		2


	//----- nvinfo : EIATTR_PARAM_CBANK
	.align		4
        /*000c*/ 	.byte	0x04, 0x0a
        /*000e*/ 	.short	(.L_1429 - .L_1428)
	.align		4
.L_1428:
        /*0010*/ 	.word	index@(.nv.constant0._ZN7cutlass13device_kernelIN5flash19FlashAttnFwdCombineIN4cute5tupleIJNS3_1CILi16EEENS5_ILi64EEEEEELi7ELi256ELi1ELb0ELb1ENS_10bfloat16_tEfNS_4arch4Sm90EEEEEvNT_6ParamsE)
        /*0014*/ 	.short	0x0160
        /*0016*/ 	.short	0x00e8


	//----- nvinfo : EIATTR_CBANK_PARAM_SIZE
	.align		4
.L_1429:
        /*0018*/ 	.byte	0x03, 0x19
        /*001a*/ 	.short	0x00e8


	//----- nvinfo : EIATTR_KPARAM_INFO
	.align		4
        /*001c*/ 	.byte	0x04, 0x17
        /*001e*/ 	.short	(.L_1431 - .L_1430)
.L_1430:
        /*0020*/ 	.word	0x00000000
        /*0024*/ 	.short	0x0000
        /*0026*/ 	.short	0x0000
        /*0028*/ 	.byte	0x00, 0xf0, 0xa1, 0x03


	//----- nvinfo : EIATTR_MAXREG_COUNT
	.align		4
.L_1431:
        /*002c*/ 	.byte	0x03, 0x1b
        /*002e*/ 	.short	0x0080


	//----- nvinfo : EIATTR_NUM_BARRIERS
	.align		4
        /*0030*/ 	.byte	0x02, 0x4c
        /*0032*/ 	.byte	0x01
	.zero		1


	//----- nvinfo : EIATTR_EXTERNS
	.align		4
        /*0034*/ 	.byte	0x04, 0x0f
        /*0036*/ 	.short	(.L_1433 - .L_1432)


	//   ....[0]....
	.align		4
.L_1432:
        /*0038*/ 	.word	index@(__assertfail)


	//----- nvinfo : EIATTR_MERCURY_ISA_VERSION
	.align		4
.L_1433:
        /*003c*/ 	.byte	0x03, 0x5f
        /*003e*/ 	.short	0x0000


	//----- nvinfo : EIATTR_COOP_GROUP_MASK_REGIDS
	.align		4
        /*0040*/ 	.byte	0x04, 0x29
        /*0042*/ 	.short	(.L_1435 - .L_1434)


	//   ....[0]....
.L_1434:
        /*0044*/ 	.word	0xffffffff


	//   ....[1]....
        /*0048*/ 	.word	0xffffffff


	//   ....[2]....
        /*004c*/ 	.word	0xffffffff


	//   ....[3]....
        /*0050*/ 	.word	0xffffffff


	//   ....[4]....
        /*0054*/ 	.word	0xffffffff


	//   ....[5]....
        /*0058*/ 	.word	0xffffffff


	//   ....[6]....
        /*005c*/ 	.word	0xffffffff


	//   ....[7]....
        /*0060*/ 	.word	0xffffffff


	//   ....[8]....
        /*0064*/ 	.word	0xffffffff


	//   ....[9]....
        /*0068*/ 	.word	0xffffffff


	//   ....[10]....
        /*006c*/ 	.word	0xffffffff


	//   ....[11]....
        /*0070*/ 	.word	0xffffffff


	//   ....[12]....
        /*0074*/ 	.word	0xffffffff


	//----- nvinfo : EIATTR_COOP_GROUP_INSTR_OFFSETS
	.align		4
.L_1435:
        /*0078*/ 	.byte	0x04, 0x28
        /*007a*/ 	.short	(.L_1437 - .L_1436)


	//   ....[0]....
.L_1436:
        /*007c*/ 	.word	0x00001be0


	//   ....[1]....
        /*0080*/ 	.word	0x00001c30


	//   ....[2]....
        /*0084*/ 	.word	0x00001c60


	//   ....[3]....
        /*0088*/ 	.word	0x00001c80


	//   ....[4]....
        /*008c*/ 	.word	0x00001f20


	//   ....[5]....
        /*0090*/ 	.word	0x00001fb0


	//   ....[6]....
        /*0094*/ 	.word	0x00001fd0


	//   ....[7]....
        /*0098*/ 	.word	0x00001ff0


	//   ....[8]....
        /*009c*/ 	.word	0x00002010


	//   ....[9]....
        /*00a0*/ 	.word	0x00002040


	//   ....[10]....
        /*00a4*/ 	.word	0x00002050


	//   ....[11]....
        /*00a8*/ 	.word	0x000020a0


	//   ....[12]....
        /*00ac*/ 	.word	0x000031c0


	//----- nvinfo : EIATTR_SYSCALL_OFFSETS
	.align		4
.L_1437:
        /*00b0*/ 	.byte	0x04, 0x46
        /*00b2*/ 	.short	(.L_1439 - .L_1438)


	//   ....[0]....
.L_1438:
        /*00b4*/ 	.word	0x000004b0


	//----- nvinfo : EIATTR_EXIT_INSTR_OFFSETS
	.align		4
.L_1439:
        /*00b8*/ 	.byte	0x04, 0x1c
        /*00ba*/ 	.short	(.L_1441 - .L_1440)


	//   ....[0]....
.L_1440:
        /*00bc*/ 	.word	0x00000200


	//   ....[1]....
        /*00c0*/ 	.word	0x00000360


	//   ....[2]....
        /*00c4*/ 	.word	0x00003090


	//   ....[3]....
        /*00c8*/ 	.word	0x000031a0


	//----- nvinfo : EIATTR_CTAIDZ_USED
	.align		4
.L_1441:
        /*00cc*/ 	.byte	0x01, 0x04
	.zero		2


	//----- nvinfo : EIATTR_MAX_THREADS
	.align		4
        /*00d0*/ 	.byte	0x04, 0x05
        /*00d2*/ 	.short	(.L_1443 - .L_1442)
.L_1442:
        /*00d4*/ 	.word	0x00000100
        /*00d8*/ 	.word	0x00000001
        /*00dc*/ 	.word	0x00000001


	//----- nvinfo : EIATTR_CRS_STACK_SIZE
	.align		4
.L_1443:
        /*00e0*/ 	.byte	0x04, 0x1e
        /*00e2*/ 	.short	(.L_1445 - .L_1444)
.L_1444:
        /*00e4*/ 	.word	0x00000000
.L_1445:


//--------------------- .nv.info._ZN7cutlass13device_kernelIN5flash19FlashAttnFwdCombineIN4cute5tupleIJNS3_1CILi16EEENS5_ILi64EEEEEELi6ELi256ELi1ELb0ELb1ENS_10bfloat16_tEfNS_4arch4Sm90EEEEEvNT_6ParamsE --------------------------
	.section	.nv.info._ZN7cutlass13device_kernelIN5flash19FlashAttnFwdCombineIN4cute5tupleIJNS3_1CILi16EEENS5_ILi64EEEEEELi6ELi256ELi1ELb0ELb1ENS_10bfloat16_tEfNS_4arch4Sm90EEEEEvNT_6ParamsE,"",@"SHT_CUDA_INFO"
	.sectionflags	@""
	.align	4


	//----- nvinfo : EIATTR_CUDA_API_VERSION
	.align		4
        /*0000*/ 	.byte	0x04, 0x37
        /*0002*/ 	.short	(.L_1447 - .L_1446)
.L_1446:
        /*0004*/ 	.word	0x00000082


	//----- nvinfo : EIATTR_SW2861232_WAR
	.align		4
.L_1447:
        /*0008*/ 	.byte	0x01, 0x35
	.zero		2


	//----- nvinfo : EIATTR_PARAM_CBANK
	.align		4
        /*000c*/ 	.byte	0x04, 0x0a
        /*000e*/ 	.short	(.L_1449 - .L_1448)
	.align		4
.L_1448:
        /*0010*/ 	.word	index@(.nv.constant0._ZN7cutlass13device_kernelIN5flash19FlashAttnFwdCombineIN4cute5tupleIJNS3_1CILi16EEENS5_ILi64EEEEEELi6ELi256ELi1ELb0ELb1ENS_10bfloat16_tEfNS_4arch4Sm90EEEEEvNT_6ParamsE)
        /*0014*/ 	.short	0x0160
        /*0016*/ 	.short	0x00e8


	//----- nvinfo : EIATTR_CBANK_PARAM_SIZE
	.align		4
.L_1449:
        /*0018*/ 	.byte	0x03, 0x19
        /*001a*/ 	.short	0x00e8


	//----- nvinfo : EIATTR_KPARAM_INFO
	.align		4
        /*001c*/ 	.byte	0x04, 0x17
        /*001e*/ 	.short	(.L_1451 - .L_1450)
.L_1450:
        /*0020*/ 	.word	0x00000000
        /*0024*/ 	.short	0x0000
        /*0026*/ 	.short	0x0000
        /*0028*/ 	.byte	0x00, 0xf0, 0xa1, 0x03


	//----- nvinfo : EIATTR_MAXREG_COUNT
	.align		4
.L_1451:
        /*002c*/ 	.byte	0x03, 0x1b
        /*002e*/ 	.short	0x0080


	//----- nvinfo : EIATTR_NUM_BARRIERS
	.align		4
        /*0030*/ 	.byte	0x02, 0x4c
        /*0032*/ 	.byte	0x01
	.zero		1


	//----- nvinfo : EIATTR_EXTERNS
	.align		4
        /*0034*/ 	.byte	0x04, 0x0f
        /*0036*/ 	.short	(.L_1453 - .L_1452)


	//   ....[0]....
	.align		4
.L_1452:
        /*0038*/ 	.word	index@(__assertfail)


	//----- nvinfo : EIATTR_MERCURY_ISA_VERSION
	.align		4
.L_1453:
        /*003c*/ 	.byte	0x03, 0x5f
        /*003e*/ 	.short	0x0000


	//----- nvinfo : EIATTR_COOP_GROUP_MASK_REGIDS
	.align		4
        /*0040*/ 	.byte	0x04, 0x29
        /*0042*/ 	.short	(.L_1455 - .L_1454)


	//   ....[0]....
.L_1454:
        /*0044*/ 	.word	0xffffffff


	//   ....[1]....
        /*0048*/ 	.word	0xffffffff


	//   ....[2]....
        /*004c*/ 	.word	0xffffffff


	//   ....[3]....
        /*0050*/ 	.word	0xffffffff


	//   ....[4]....
        /*0054*/ 	.word	0xffffffff


	//   ....[5]....
        /*0058*/ 	.word	0xffffffff


	//   ....[6]....
        /*005c*/ 	.word	0xffffffff


	//   ....[7]....
        /*0060*/ 	.word	0xffffffff


	//   ....[8]....
        /*0064*/ 	.word	0xffffffff


	//   ....[9]....
        /*0068*/ 	.word	0xffffffff


	//   ....[10]....
        /*006c*/ 	.word	0xffffffff


	//   ....[11]....
        /*0070*/ 	.word	0xffffffff


	//   ....[12]....
        /*0074*/ 	.word	0xffffffff


	//----- nvinfo : EIATTR_COOP_GROUP_INSTR_OFFSETS
	.align		4
.L_1455:
        /*0078*/ 	.byte	0x04, 0x28
        /*007a*/ 	.short	(.L_1457 - .L_1456)


	//   ....[0]....
.L_1456:
        /*007c*/ 	.word	0x000017a0


	//   ....[1]....
        /*0080*/ 	.word	0x000017f0


	//   ....[2]....
        /*0084*/ 	.word	0x00001820


	//   ....[3]....
        /*0088*/ 	.word	0x00001840


	//   ....[4]....
        /*008c*/ 	.word	0x00001980


	//   ....[5]....
        /*0090*/ 	.word	0x00001a00


	//   ....[6]....
        /*0094*/ 	.word	0x00001a10


	//   ....[7]....
        /*0098*/ 	.word	0x00001a40


	//   ....[8]....
        /*009c*/ 	.word	0x00001a50


	//   ....[9]....
        /*00a0*/ 	.word	0x00001a90


	//   ....[10]....
        /*00a4*/ 	.word	0x00001aa0


	//   ....[11]....
        /*00a8*/ 	.word	0x00001ad0


	//   ....[12]....
        /*00ac*/ 	.word	0x00002ba0


	//----- nvinfo : EIATTR_SYSCALL_OFFSETS
	.align		4
.L_1457:
        /*00b0*/ 	.byte	0x04, 0x46
        /*00b2*/ 	.short	(.L_1459 - .L_1458)


	//   ....[0]....
.L_1458:
        /*00b4*/ 	.word	0x000004b0


	//----- nvinfo : EIATTR_EXIT_INSTR_OFFSETS
	.align		4
.L_1459:
        /*00b8*/ 	.byte	0x04, 0x1c
        /*00ba*/ 	.short	(.L_1461 - .L_1460)


	//   ....[0]....
.L_1460:
        /*00bc*/ 	.word	0x00000200


	//   ....[1]....
        /*00c0*/ 	.word	0x00000360


	//   ....[2]....
        /*00c4*/ 	.word	0x00002a70


	//   ....[3]....
        /*00c8*/ 	.word	0x00002b80


	//----- nvinfo : EIATTR_CTAIDZ_USED
	.align		4
.L_1461:
        /*00cc*/ 	.byte	0x01, 0x04
	.zero		2


	//----- nvinfo : EIATTR_MAX_THREADS
	.align		4
        /*00d0*/ 	.byte	0x04, 0x05
        /*00d2*/ 	.short	(.L_1463 - .L_1462)
.L_1462:
        /*00d4*/ 	.word	0x00000100
        /*00d8*/ 	.word	0x00000001
        /*00dc*/ 	.word	0x00000001


	//----- nvinfo : EIATTR_CRS_STACK_SIZE
	.align		4
.L_1463:
        /*00e0*/ 	.byte	0x04, 0x1e
        /*00e2*/ 	.short	(.L_1465 - .L_1464)
.L_1464:
        /*00e4*/ 	.word	0x00000000
.L_1465:


//--------------------- .nv.info._ZN7cutlass13device_kernelIN5flash19FlashAttnFwdCombineIN4cute5tupleIJNS3_1CILi16EEENS5_ILi64EEEEEELi5ELi256ELi1ELb0ELb1ENS_10bfloat16_tEfNS_4arch4Sm90EEEEEvNT_6ParamsE --------------------------
	.section	.nv.info._ZN7cutlass13device_kernelIN5flash19FlashAttnFwdCombineIN4cute5tupleIJNS3_1CILi16EEENS5_ILi64EEEEEELi5ELi256ELi1ELb0ELb1ENS_10bfloat16_tEfNS_4arch4Sm90EEEEEvNT_6ParamsE,"",@"SHT_CUDA_INFO"
	.sectionflags	@""
	.align	4


	//----- nvinfo : EIATTR_CUDA_API_VERSION
	.align		4
        /*0000*/ 	.byte	0x04, 0x37
        /*0002*/ 	.short	(.L_1467 - .L_1466)
.L_1466:
        /*0004*/ 	.word	0x00000082


	//----- nvinfo : EIATTR_SW2861232_WAR
	.align		4
.L_1467:
        /*0008*/ 	.byte	0x01, 0x35
	.zero		2


	//----- nvinfo : EIATTR_PARAM_CBANK
	.align		4
        /*000c*/ 	.byte	0x04, 0x0a
        /*000e*/ 	.short	(.L_1469 - .L_1468)
	.align		4
.L_1468:
        /*0010*/ 	.word	index@(.nv.constant0._ZN7cutlass13device_kernelIN5flash19FlashAttnFwdCombineIN4cute5tupleIJNS3_1CILi16EEENS5_ILi64EEEEEELi5ELi256ELi1ELb0ELb1ENS_10bfloat16_tEfNS_4arch4Sm90EEEEEvNT_6ParamsE)
        /*0014*/ 	.short	0x0160
        /*0016*/ 	.short	0x00e8


	//----- nvinfo : EIATTR_CBANK_PARAM_SIZE
	.align		4
.L_1469:
        /*0018*/ 	.byte	0x03, 0x19
        /*001a*/ 	.short	0x00e8


	//----- nvinfo : EIATTR_KPARAM_INFO
	.align		4
        /*001c*/ 	.byte	0x04, 0x17
        /*001e*/ 	.short	(.L_1471 - .L_1470)
.L_1470:
        /*0020*/ 	.word	0x00000000
        /*0024*/ 	.short	0x0000
        /*0026*/ 	.short	0x0000
        /*0028*/ 	.byte	0x00, 0xf0, 0xa1, 0x03


	//----- nvinfo : EIATTR_MAXREG_COUNT
	.align		4
.L_1471:
        /*002c*/ 	.byte	0x03, 0x1b
        /*002e*/ 	.short	0x0080


	//----- nvinfo : EIATTR_NUM_BARRIERS
	.align		4
        /*0030*/ 	.byte	0x02, 0x4c
        /*0032*/ 	.byte	0x01
	.zero		1


	//----- nvinfo : EIATTR_EXTERNS
	.align		4
        /*0034*/ 	.byte	0x04, 0x0f
        /*0036*/ 	.short	(.L_1473 - .L_1472)


	//   ....[0]....
	.align		4
.L_1472:
        /*0038*/ 	.word	index@(__assertfail)


	//----- nvinfo : EIATTR_MERCURY_ISA_VERSION
	.align		4
.L_1473:
        /*003c*/ 	.byte	0x03, 0x5f
        /*003e*/ 	.short	0x0000


	//----- nvinfo : EIATTR_COOP_GROUP_MASK_REGIDS
	.align		4
        /*0040*/ 	.byte	0x04, 0x29
        /*0042*/ 	.short	(.L_1475 - .L_1474)


	//   ....[0]....
.L_1474:
        /*0044*/ 	.word	0xffffffff


	//   ....[1]....
        /*0048*/ 	.word	0xffffffff


	//   ....[2]....
        /*004c*/ 	.word	0xffffffff


	//   ....[3]....
        /*0050*/ 	.word	0xffffffff


	//   ....[4]....
        /*0054*/ 	.word	0xffffffff


	//   ....[5]....
        /*0058*/ 	.word	0xffffffff


	//   ....[6]....
        /*005c*/ 	.word	0xffffffff


	//   ....[7]....
        /*0060*/ 	.word	0xffffffff


	//   ....[8]....
        /*0064*/ 	.word	0xffffffff


	//   ....[9]....
        /*0068*/ 	.word	0xffffffff


	//   ....[10]....
        /*006c*/ 	.word	0xffffffff


	//   ....[11]....
        /*0070*/ 	.word	0xffffffff


	//   ....[12]....
        /*0074*/ 	.word	0xffffffff


	//----- nvinfo : EIATTR_COOP_GROUP_INSTR_OFFSETS
	.align		4
.L_1475:
        /*0078*/ 	.byte	0x04, 0x28
        /*007a*/ 	.short	(.L_1477 - .L_1476)


	//   ....[0]....
.L_1476:
        /*007c*/ 	.word	0x00001560


	//   ....[1]....
        /*0080*/ 	.word	0x000015a0


	//   ....[2]....
        /*0084*/ 	.word	0x000015c0


	//   ....[3]....
        /*0088*/ 	.word	0x000015e0


	//   ....[4]....
        /*008c*/ 	.word	0x000016b0


	//   ....[5]....
        /*0090*/ 	.word	0x000016f0


	//   ....[6]....
        /*0094*/ 	.word	0x00001710


	//   ....[7]....
        /*0098*/ 	.word	0x00001730


	//   ....[8]....
        /*009c*/ 	.word	0x00001750


	//   ....[9]....
        /*00a0*/ 	.word	0x00001770


	//   ....[10]....
        /*00a4*/ 	.word	0x000017a0


	//   ....[11]....
        /*00a8*/ 	.word	0x000017c0


	//   ....[12]....
        /*00ac*/ 	.word	0x00002860


	//----- nvinfo : EIATTR_SYSCALL_OFFSETS
	.align		4
.L_1477:
        /*00b0*/ 	.byte	0x04, 0x46
        /*00b2*/ 	.short	(.L_1479 - .L_1478)


	//   ....[0]....
.L_1478:
        /*00b4*/ 	.word	0x000004b0


	//----- nvinfo : EIATTR_EXIT_INSTR_OFFSETS
	.align		4
.L_1479:
        /*00b8*/ 	.byte	0x04, 0x1c
        /*00ba*/ 	.short	(.L_1481 - .L_1480)


	//   ....[0]....
.L_1480:
        /*00bc*/ 	.word	0x00000200


	//   ....[1]....
        /*00c0*/ 	.word	0x00000360


	//   ....[2]....
        /*00c4*/ 	.word	0x00002730


	//   ....[3]....
        /*00c8*/ 	.word	0x00002840


	//----- nvinfo : EIATTR_CTAIDZ_USED
	.align		4
.L_1481:
        /*00cc*/ 	.byte	0x01, 0x04
	.zero		2


	//----- nvinfo : EIATTR_MAX_THREADS
	.align		4
        /*00d0*/ 	.byte	0x04, 0x05
        /*00d2*/ 	.short	(.L_1483 - .L_1482)
.L_1482:
        /*00d4*/ 	.word	0x00000100
        /*00d8*/ 	.word	0x00000001
        /*00dc*/ 	.word	0x00000001


	//----- nvinfo : EIATTR_CRS_STACK_SIZE
	.align		4
.L_1483:
        /*00e0*/ 	.byte	0x04, 0x1e
        /*00e2*/ 	.short	(.L_1485 - .L_1484)
.L_1484:
        /*00e4*/ 	.word	0x00000000
.L_1485:


//--------------------- .nv.info._ZN7cutlass13device_kernelIN5flash19FlashAttnFwdCombineIN4cute5tupleIJNS3_1CILi16EEENS5_ILi64EEEEEELi4ELi256ELi1ELb0ELb1ENS_10bfloat16_tEfNS_4arch4Sm90EEEEEvNT_6ParamsE --------------------------
	.section	.nv.info._ZN7cutlass13device_kernelIN5flash19FlashAttnFwdCombineIN4cute5tupleIJNS3_1CILi16EEENS5_ILi64EEEEEELi4ELi256ELi1ELb0ELb1ENS_10bfloat16_tEfNS_4arch4Sm90EEEEEvNT_6ParamsE,"",@"SHT_CUDA_INFO"
	.sectionflags	@""
	.align	4


	//----- nvinfo : EIATTR_CUDA_API_VERSION
	.align		4
        /*0000*/ 	.byte	0x04, 0x37
        /*0002*/ 	.short	(.L_1487 - .L_1486)
.L_1486:
        /*0004*/ 	.word	0x00000082


	//----- nvinfo : EIATTR_SW2861232_WAR
	.align		4
.L_1487:
        /*0008*/ 	.byte	0x01, 0x35
	.zero		2


	//----- nvinfo : EIATTR_PARAM_CBANK
	.align		4
        /*000c*/ 	.byte	0x04, 0x0a
        /*000e*/ 	.short	(.L_1489 - .L_1488)
	.align		4
.L_1488:
        /*0010*/ 	.word	index@(.nv.constant0._ZN7cutlass13device_kernelIN5flash19FlashAttnFwdCombineIN4cute5tupleIJNS3_1CILi16EEENS5_ILi64EEEEEELi4ELi256ELi1ELb0ELb1ENS_10bfloat16_tEfNS_4arch4Sm90EEEEEvNT_6ParamsE)
        /*0014*/ 	.short	0x0160
        /*0016*/ 	.short	0x00e8


	//----- nvinfo : EIATTR_CBANK_PARAM_SIZE
	.align		4
.L_1489:
        /*0018*/ 	.byte	0x03, 0x19
        /*001a*/ 	.short	0x00e8


	//----- nvinfo : EIATTR_KPARAM_INFO
	.align		4
        /*001c*/ 	.byte	0x04, 0x17
        /*001e*/ 	.short	(.L_1491 - .L_1490)
.L_1490:
        /*0020*/ 	.word	0x00000000
        /*0024*/ 	.short	0x0000
        /*0026*/ 	.short	0x0000
        /*0028*/ 	.byte	0x00, 0xf0, 0xa1, 0x03


	//----- nvinfo : EIATTR_MAXREG_COUNT
	.align		4
.L_1491:
        /*002c*/ 	.byte	0x03, 0x1b
        /*002e*/ 	.short	0x0080


	//----- nvinfo : EIATTR_NUM_BARRIERS
	.align		4
        /*0030*/ 	.byte	0x02, 0x4c
        /*0032*/ 	.byte	0x01
	.zero		1


	//----- nvinfo : EIATTR_EXTERNS
	.align		4
        /*0034*/ 	.byte	0x04, 0x0f
        /*0036*/ 	.short	(.L_1493 - .L_1492)


	//   ....[0]....
	.align		4
.L_1492:
        /*0038*/ 	.word	index@(__assertfail)


	//----- nvinfo : EIATTR_MERCURY_ISA_VERSION
	.align		4
.L_1493:
        /*003c*/ 	.byte	0x03, 0x5f
        /*003e*/ 	.short	0x0000


	//----- nvinfo : EIATTR_COOP_GROUP_MASK_REGIDS
	.align		4
        /*0040*/ 	.byte	0x04, 0x29
        /*0042*/ 	.short	(.L_1495 - .L_1494)


	//   ....[0]....
.L_1494:
        /*0044*/ 	.word	0xffffffff


	//   ....[1]....
        /*0048*/ 	.word	0xffffffff


	//   ....[2]....
        /*004c*/ 	.word	0xffffffff


	//   ....[3]....
        /*0050*/ 	.word	0xffffffff


	//   ....[4]....
        /*0054*/ 	.word	0xffffffff


	//   ....[5]....
        /*0058*/ 	.word	0xffffffff


	//   ....[6]....
        /*005c*/ 	.word	0xffffffff


	//   ....[7]....
        /*0060*/ 	.word	0xffffffff


	//   ....[8]....
        /*0064*/ 	.word	0xffffffff


	//   ....[9]....
        /*0068*/ 	.word	0xffffffff


	//   ....[10]....
        /*006c*/ 	.word	0xffffffff


	//   ....[11]....
        /*0070*/ 	.word	0xffffffff


	//   ....[12]....
        /*0074*/ 	.word	0xffffffff


	//----- nvinfo : EIATTR_COOP_GROUP_INSTR_OFFSETS
	.align		4
.L_1495:
        /*0078*/ 	.byte	0x04, 0x28
        /*007a*/ 	.short	(.L_1497 - .L_1496)


	//   ....[0]....
.L_1496:
        /*007c*/ 	.word	0x00001440


	//   ....[1]....
        /*0080*/ 	.word	0x00001480


	//   ....[2]....
        /*0084*/ 	.word	0x000014a0


	//   ....[3]....
        /*0088*/ 	.word	0x000014c0


	//   ....[4]....
        /*008c*/ 	.word	0x00001550


	//   ....[5]....
        /*0090*/ 	.word	0x00001580


	//   ....[6]....
        /*0094*/ 	.word	0x00001590


	//   ....[7]....
        /*0098*/ 	.word	0x000015c0


	//   ....[8]....
        /*009c*/ 	.word	0x000015d0


	//   ....[9]....
        /*00a0*/ 	.word	0x00001600


	//   ....[10]....
        /*00a4*/ 	.word	0x00001610


	//   ....[11]....
        /*00a8*/ 	.word	0x00001670


	//   ....[12]....
        /*00ac*/ 	.word	0x000026c0


	//----- nvinfo : EIATTR_SYSCALL_OFFSETS
	.align		4
.L_1497:
        /*00b0*/ 	.byte	0x04, 0x46
        /*00b2*/ 	.short	(.L_1499 - .L_1498)


	//   ....[0]....
.L_1498:
        /*00b4*/ 	.word	0x000004b0


	//----- nvinfo : EIATTR_EXIT_INSTR_OFFSETS
	.align		4
.L_1499:
        /*00b8*/ 	.byte	0x04, 0x1c
        /*00ba*/ 	.short	(.L_1501 - .L_1500)


	//   ....[0]....
.L_1500:
        /*00bc*/ 	.word	0x00000200


	//   ....[1]....
        /*00c0*/ 	.word	0x00000360


	//   ....[2]....
        /*00c4*/ 	.word	0x00002590


	//   ....[3]....
        /*00c8*/ 	.word	0x000026a0


	//----- nvinfo : EIATTR_CTAIDZ_USED
	.align		4
.L_1501:
        /*00cc*/ 	.byte	0x01, 0x04
	.zero		2


	//----- nvinfo : EIATTR_MAX_THREADS
	.align		4
        /*00d0*/ 	.byte	0x04, 0x05
        /*00d2*/ 	.short	(.L_1503 - .L_1502)
.L_1502:
        /*00d4*/ 	.word	0x00000100
        /*00d8*/ 	.word	0x00000001
        /*00dc*/ 	.word	0x00000001


	//----- nvinfo : EIATTR_CRS_STACK_SIZE
	.align		4
.L_1503:
        /*00e0*/ 	.byte	0x04, 0x1e
        /*00e2*/ 	.short	(.L_1505 - .L_1504)
.L_1504:
        /*00e4*/ 	.word	0x00000000
.L_1505:


//--------------------- .nv.info._ZN7cutlass13device_kernelIN5flash19FlashAttnFwdCombineIN4cute5tupleIJNS3_1CILi16EEENS5_ILi64EEEEEELi8ELi256ELi1ELb0ELb0ENS_10bfloat16_tEfNS_4arch4Sm80EEEEEvNT_6ParamsE --------------------------
	.section	.nv.info._ZN7cutlass13device_kernelIN5flash19FlashAttnFwdCombineIN4cute5tupleIJNS3_1CILi16EEENS5_ILi64EEEEEELi8ELi256ELi1ELb0ELb0ENS_10bfloat16_tEfNS_4arch4Sm80EEEEEvNT_6ParamsE,"",@"SHT_CUDA_INFO"
	.sectionflags	@""
	.align	4


	//----- nvinfo : EIATTR_CUDA_API_VERSION
	.align		4
        /*0000*/ 	.byte	0x04, 0x37
        /*0002*/ 	.short	(.L_1507 - .L_1506)
.L_1506:
        /*0004*/ 	.word	0x00000082


	//----- nvinfo : EIATTR_SW2861232_WAR
	.align		4
.L_1507:
        /*0008*/ 	.byte	0x01, 0x35
	.zero		2


	//----- nvinfo : EIATTR_PARAM_CBANK
	.align		4
        /*000c*/ 	.byte	0x04, 0x0a
        /*000e*/ 	.short	(.L_1509 - .L_1508)
	.align		4
.L_1508:
        /*0010*/ 	.word	index@(.nv.constant0._ZN7cutlass13device_kernelIN5flash19FlashAttnFwdCombineIN4cute5tupleIJNS3_1CILi16EEENS5_ILi64EEEEEELi8ELi256ELi1ELb0ELb0ENS_10bfloat16_tEfNS_4arch4Sm80EEEEEvNT_6ParamsE)
        /*0014*/ 	.short	0x0160
        /*0016*/ 	.short	0x00e8


	//----- nvinfo : EIATTR_CBANK_PARAM_SIZE
	.align		4
.L_1509:
        /*0018*/ 	.byte	0x03, 0x19
        /*001a*/ 	.short	0x00e8


	//----- nvinfo : EIATTR_KPARAM_INFO
	.align		4
        /*001c*/ 	.byte	0x04, 0x17
        /*001e*/ 	.short	(.L_1511 - .L_1510)
.L_1510:
        /*0020*/ 	.word	0x00000000
        /*0024*/ 	.short	0x0000
        /*0026*/ 	.short	0x0000
        /*0028*/ 	.byte	0x00, 0xf0, 0xa1, 0x03


	//----- nvinfo : EIATTR_MAXREG_COUNT
	.align		4
.L_1511:
        /*002c*/ 	.byte	0x03, 0x1b
        /*002e*/ 	.short	0x0080


	//----- nvinfo : EIATTR_NUM_BARRIERS
	.align		4
        /*0030*/ 	.byte	0x02, 0x4c
        /*0032*/ 	.byte	0x01
	.zero		1


	//----- nvinfo : EIATTR_EXTERNS
	.align		4
        /*0034*/ 	.byte	0x04, 0x0f
        /*0036*/ 	.short	(.L_1513 - .L_1512)


	//   ....[0]....
	.align		4
.L_1512:
        /*0038*/ 	.word	index@(__assertfail)


	//----- nvinfo : EIATTR_MERCURY_ISA_VERSION
	.align		4
.L_1513:
        /*003c*/ 	.byte	0x03, 0x5f
        /*003e*/ 	.short	0x0000


	//----- nvinfo : EIATTR_COOP_GROUP_MASK_REGIDS
	.align		4
        /*0040*/ 	.byte	0x04, 0x29
        /*0042*/ 	.short	(.L_1515 - .L_1514)


	//   ....[0]....
.L_1514:
        /*0044*/ 	.word	0xffffffff


	//   ....[1]....
        /*0048*/ 	.word	0xffffffff


	//   ....[2]....
        /*004c*/ 	.word	0xffffffff


	//   ....[3]....
        /*0050*/ 	.word	0xffffffff


	//   ....[4]....
        /*0054*/ 	.word	0xffffffff


	//   ....[5]....
        /*0058*/ 	.word	0xffffffff


	//   ....[6]....
        /*005c*/ 	.word	0xffffffff


	//   ....[7]....
        /*0060*/ 	.word	0xffffffff


	//   ....[8]....
        /*0064*/ 	.word	0xffffffff


	//   ....[9]....
        /*0068*/ 	.word	0xffffffff


	//   ....[10]....
        /*006c*/ 	.word	0xffffffff


	//   ....[11]....
        /*0070*/ 	.word	0xffffffff


	//   ....[12]....
        /*0074*/ 	.word	0xffffffff


	//----- nvinfo : EIATTR_COOP_GROUP_INSTR_OFFSETS
	.align		4
.L_1515:
        /*0078*/ 	.byte	0x04, 0x28
        /*007a*/ 	.short	(.L_1517 - .L_1516)


	//   ....[0]....
.L_1516:
        /*007c*/ 	.word	0x00001bf0


	//   ....[1]....
        /*0080*/ 	.word	0x00001c40


	//   ....[2]....
        /*0084*/ 	.word	0x00001c70


	//   ....[3]....
        /*0088*/ 	.word	0x00001c90


	//   ....[4]....
        /*008c*/ 	.word	0x00002280


	//   ....[5]....
        /*0090*/ 	.word	0x000022c0


	//   ....[6]....
        /*0094*/ 	.word	0x000022e0


	//   ....[7]....
        /*0098*/ 	.word	0x00002310


	//   ....[8]....
        /*009c*/ 	.word	0x00002330


	//   ....[9]....
        /*00a0*/ 	.word	0x00002350


	//   ....[10]....
        /*00a4*/ 	.word	0x00002380


	//   ....[11]....
        /*00a8*/ 	.word	0x000023a0


	//   ....[12]....
        /*00ac*/ 	.word	0x00003680


	//----- nvinfo : EIATTR_SYSCALL_OFFSETS
	.align		4
.L_1517:
        /*00b0*/ 	.byte	0x04, 0x46
        /*00b2*/ 	.short	(.L_1519 - .L_1518)


	//   ....[0]....
.L_1518:
        /*00b4*/ 	.word	0x00000390


	//----- nvinfo : EIATTR_EXIT_INSTR_OFFSETS
	.align		4
.L_1519:
        /*00b8*/ 	.byte	0x04, 0x1c
        /*00ba*/ 	.short	(.L_1521 - .L_1520)


	//   ....[0]....
.L_1520:
        /*00bc*/ 	.word	0x00000220


	//   ....[1]....
        /*00c0*/ 	.word	0x00003510


	//   ....[2]....
        /*00c4*/ 	.word	0x00003660


	//----- nvinfo : EIATTR_CTAIDZ_USED
	.align		4
.L_1521:
        /*00c8*/ 	.byte	0x01, 0x04
	.zero		2


	//----- nvinfo : EIATTR_MAX_THREADS
	.align		4
        /*00cc*/ 	.byte	0x04, 0x05
        /*00ce*/ 	.short	(.L_1523 - .L_1522)
.L_1522:
        /*00d0*/ 	.word	0x00000100
        /*00d4*/ 	.word	0x00000001
        /*00d8*/ 	.word	0x00000001


	//----- nvinfo : EIATTR_CRS_STACK_SIZE
	.align		4
.L_1523:
        /*00dc*/ 	.byte	0x04, 0x1e
        /*00de*/ 	.short	(.L_1525 - .L_1524)
.L_1524:
        /*00e0*/ 	.word	0x00000000
.L_1525:


//--------------------- .nv.info._ZN7cutlass13device_kernelIN5flash19FlashAttnFwdCombineIN4cute5tupleIJNS3_1CILi16EEENS5_ILi64EEEEEELi7ELi256ELi1ELb0ELb0ENS_10bfloat16_tEfNS_4arch4Sm80EEEEEvNT_6ParamsE --------------------------
	.section	.nv.info._ZN7cutlass13device_kernelIN5flash19FlashAttnFwdCombineIN4cute5tupleIJNS3_1CILi16EEENS5_ILi64EEEEEELi7ELi256ELi1ELb0ELb0ENS_10bfloat16_tEfNS_4arch4Sm80EEEEEvNT_6ParamsE,"",@"SHT_CUDA_INFO"
	.sectionflags	@""
	.align	4


	//----- nvinfo : EIATTR_CUDA_API_VERSION
	.align		4
        /*0000*/ 	.byte	0x04, 0x37
        /*0002*/ 	.short	(.L_1527 - .L_1526)
.L_1526:
        /*0004*/ 	.word	0x00000082


	//----- nvinfo : EIATTR_SW2861232_WAR
	.align		4
.L_1527:
        /*0008*/ 	.byte	0x01, 0x35
	.zero		2


	//----- nvinfo : EIATTR_PARAM_CBANK
	.align		4
        /*000c*/ 	.byte	0x04, 0x0a
        /*000e*/ 	.short	(.L_1529 - .L_1528)
	.align		4
.L_1528:
        /*0010*/ 	.word	index@(.nv.constant0._ZN7cutlass13device_kernelIN5flash19FlashAttnFwdCombineIN4cute5tupleIJNS3_1CILi16EEENS5_ILi64EEEEEELi7ELi256ELi1ELb0ELb0ENS_10bfloat16_tEfNS_4arch4Sm80EEEEEvNT_6ParamsE)
        /*0014*/ 	.short	0x0160
        /*0016*/ 	.short	0x00e8


	//----- nvinfo : EIATTR_CBANK_PARAM_SIZE
	.align		4
.L_1529:
        /*0018*/ 	.byte	0x03, 0x19
        /*001a*/ 	.short	0x00e8


	//----- nvinfo : EIATTR_KPARAM_INFO
	.align		4
        /*001c*/ 	.byte	0x04, 0x17
        /*001e*/ 	.short	(.L_1531 - .L_1530)
.L_1530:
        /*0020*/ 	.word	0x00000000
        /*0024*/ 	.short	0x0000
        /*0026*/ 	.short	0x0000
        /*0028*/ 	.byte	0x00, 0xf0, 0xa1, 0x03


	//----- nvinfo : EIATTR_MAXREG_COUNT
	.align		4
.L_1531:
        /*002c*/ 	.byte	0x03, 0x1b
        /*002e*/ 	.short	0x0080


	//----- nvinfo : EIATTR_NUM_BARRIERS
	.align		4
        /*0030*/ 	.byte	0x02, 0x4c
        /*0032*/ 	.byte	0x01
	.zero		1


	//----- nvinfo : EIATTR_EXTERNS
	.align		4
        /*0034*/ 	.byte	0x04, 0x0f
        /*0036*/ 	.short	(.L_1533 - .L_1532)


	//   ....[0]....
	.align		4
.L_1532:
        /*0038*/ 	.word	index@(__assertfail)


	//----- nvinfo : EIATTR_MERCURY_ISA_VERSION
	.align		4
.L_1533:
        /*003c*/ 	.byte	0x03, 0x5f
        /*003e*/ 	.short	0x0000


	//----- nvinfo : EIATTR_COOP_GROUP_MASK_REGIDS
	.align		4
        /*0040*/ 	.byte	0x04, 0x29
        /*0042*/ 	.short	(.L_1535 - .L_1534)


	//   ....[0]....
.L_1534:
        /*0044*/ 	.word	0xffffffff


	//   ....[1]....
        /*0048*/ 	.word	0xffffffff


	//   ....[2]....
        /*004c*/ 	.word	0xffffffff


	//   ....[3]....
        /*0050*/ 	.word	0xffffffff


	//   ....[4]....
        /*0054*/ 	.word	0xffffffff


	//   ....[5]....
        /*0058*/ 	.word	0xffffffff


	//   ....[6]....
        /*005c*/ 	.word	0xffffffff


	//   ....[7]....
        /*0060*/ 	.word	0xffffffff


	//   ....[8]....
        /*0064*/ 	.word	0xffffffff


	//   ....[9]....
        /*0068*/ 	.word	0xffffffff


	//   ....[10]....
        /*006c*/ 	.word	0xffffffff


	//   ....[11]....
        /*0070*/ 	.word	0xffffffff


	//   ....[12]....
        /*0074*/ 	.word	0xffffffff


	//----- nvinfo : EIATTR_COOP_GROUP_INSTR_OFFSETS
	.align		4
.L_1535:
        /*0078*/ 	.byte	0x04, 0x28
        /*007a*/ 	.short	(.L_1537 - .L_1536)


	//   ....[0]....
.L_1536:
        /*007c*/ 	.word	0x00001330


	//   ....[1]....
        /*0080*/ 	.word	0x00001380


	//   ....[2]....
        /*0084*/ 	.word	0x000013b0


	//   ....[3]....
        /*0088*/ 	.word	0x000013d0


	//   ....[4]....
        /*008c*/ 	.word	0x00001670


	//   ....[5]....
        /*0090*/ 	.word	0x00001710


	//   ....[6]....
        /*0094*/ 	.word	0x00001730


	//   ....[7]....
        /*0098*/ 	.word	0x00001740


	//   ....[8]....
        /*009c*/ 	.word	0x00001780


	//   ....[9]....
        /*00a0*/ 	.word	0x00001790


	//   ....[10]....
        /*00a4*/ 	.word	0x000017d0


	//   ....[11]....
        /*00a8*/ 	.word	0x000017e0


	//   ....[12]....
        /*00ac*/ 	.word	0x000029e0


	//----- nvinfo : EIATTR_SYSCALL_OFFSETS
	.align		4
.L_1537:
        /*00b0*/ 	.byte	0x04, 0x46
        /*00b2*/ 	.short	(.L_1539 - .L_1538)


	//   ....[0]....
.L_1538:
        /*00b4*/ 	.word	0x00000390


	//----- nvinfo : EIATTR_EXIT_INSTR_OFFSETS
	.align		4
.L_1539:
        /*00b8*/ 	.byte	0x04, 0x1c
        /*00ba*/ 	.short	(.L_1541 - .L_1540)


	//   ....[0]....
.L_1540:
        /*00bc*/ 	.word	0x00000220


	//   ....[1]....
        /*00c0*/ 	.word	0x00002870


	//   ....[2]....
        /*00c4*/ 	.word	0x000029c0


	//----- nvinfo : EIATTR_CTAIDZ_USED
	.align		4
.L_1541:
        /*00c8*/ 	.byte	0x01, 0x04
	.zero		2


	//----- nvinfo : EIATTR_MAX_THREADS
	.align		4
        /*00cc*/ 	.byte	0x04, 0x05
        /*00ce*/ 	.short	(.L_1543 - .L_1542)
.L_1542:
        /*00d0*/ 	.word	0x00000100
        /*00d4*/ 	.word	0x00000001
        /*00d8*/ 	.word	0x00000001


	//----- nvinfo : EIATTR_CRS_STACK_SIZE
	.align		4
.L_1543:
        /*00dc*/ 	.byte	0x04, 0x1e
        /*00de*/ 	.short	(.L_1545 - .L_1544)
.L_1544:
        /*00e0*/ 	.word	0x00000000
.L_1545:


//--------------------- .nv.info._ZN7cutlass13device_kernelIN5flash19FlashAttnFwdCombineIN4cute5tupleIJNS3_1CILi16EEENS5_ILi64EEEEEELi6ELi256ELi1ELb0ELb0ENS_10bfloat16_tEfNS_4arch4Sm80EEEEEvNT_6ParamsE --------------------------
	.section	.nv.info._ZN7cutlass13device_kernelIN5flash19FlashAttnFwdCombineIN4cute5tupleIJNS3_1CILi16EEENS5_ILi64EEEEEELi6ELi256ELi1ELb0ELb0ENS_10bfloat16_tEfNS_4arch4Sm80EEEEEvNT_6ParamsE,"",@"SHT_CUDA_INFO"
	.sectionflags	@""
	.align	4


	//----- nvinfo : EIATTR_CUDA_API_VERSION
	.align		4
        /*0000*/ 	.byte	0x04, 0x37
        /*0002*/ 	.short	(.L_1547 - .L_1546)
.L_1546:
        /*0004*/ 	.word	0x00000082


	//----- nvinfo : EIATTR_SW2861232_WAR
	.align		4
.L_1547:
        /*0008*/ 	.byte	0x01, 0x35
	.zero		2


	//----- nvinfo : EIATTR_PARAM_CBANK
	.align		4
        /*000c*/ 	.byte	0x04, 0x0a
        /*000e*/ 	.short	(.L_1549 - .L_1548)
	.align		4
.L_1548:
        /*0010*/ 	.word	index@(.nv.constant0._ZN7cutlass13device_kernelIN5flash19FlashAttnFwdCombineIN4cute5tupleIJNS3_1CILi16EEENS5_ILi64EEEEEELi6ELi256ELi1ELb0ELb0ENS_10bfloat16_tEfNS_4arch4Sm80EEEEEvNT_6ParamsE)
        /*0014*/ 	.short	0x0160
        /*0016*/ 	.short	0x00e8


	//----- nvinfo : EIATTR_CBANK_PARAM_SIZE
	.align		4
.L_1549:
        /*0018*/ 	.byte	0x03, 0x19
        /*001a*/ 	.short	0x00e8


	//----- nvinfo : EIATTR_KPARAM_INFO
	.align		4
        /*001c*/ 	.byte	0x04, 0x17
        /*001e*/ 	.short	(.L_1551 - .L_1550)
.L_1550:
        /*0020*/ 	.word	0x00000000
        /*0024*/ 	.short	0x0000
        /*0026*/ 	.short	0x0000
        /*0028*/ 	.byte	0x00, 0xf0, 0xa1, 0x03


	//----- nvinfo : EIATTR_MAXREG_COUNT
	.align		4
.L_1551:
        /*002c*/ 	.byte	0x03, 0x1b
        /*002e*/ 	.short	0x0080


	//----- nvinfo : EIATTR_NUM_BARRIERS
	.align		4
        /*0030*/ 	.byte	0x02, 0x4c
        /*0032*/ 	.byte	0x01
	.zero		1


	//----- nvinfo : EIATTR_EXTERNS
	.align		4
        /*0034*/ 	.byte	0x04, 0x0f
        /*0036*/ 	.short	(.L_1553 - .L_1552)


	//   ....[0]....
	.align		4
.L_1552:
        /*0038*/ 	.word	index@(__assertfail)


	//----- nvinfo : EIATTR_MERCURY_ISA_VERSION
	.align		4
.L_1553:
        /*003c*/ 	.byte	0x03, 0x5f
        /*003e*/ 	.short	0x0000


	//----- nvinfo : EIATTR_COOP_GROUP_MASK_REGIDS
	.align		4
        /*0040*/ 	.byte	0x04, 0x29
        /*0042*/ 	.short	(.L_1555 - .L_1554)


	//   ....[0]....
.L_1554:
        /*0044*/ 	.word	0xffffffff


	//   ....[1]....
        /*0048*/ 	.word	0xffffffff


	//   ....[2]....
        /*004c*/ 	.word	0xffffffff


	//   ....[3]....
        /*0050*/ 	.word	0xffffffff


	//   ....[4]....
        /*0054*/ 	.word	0xffffffff


	//   ....[5]....
        /*0058*/ 	.word	0xffffffff


	//   ....[6]....
        /*005c*/ 	.word	0xffffffff


	//   ....[7]....
        /*0060*/ 	.word	0xffffffff


	//   ....[8]....
        /*0064*/ 	.word	0xffffffff


	//   ....[9]....
        /*0068*/ 	.word	0xffffffff


	//   ....[10]....
        /*006c*/ 	.word	0xffffffff


	//   ....[11]....
        /*0070*/ 	.word	0xffffffff


	//   ....[12]....
        /*0074*/ 	.word	0xffffffff


	//----- nvinfo : EIATTR_COOP_GROUP_INSTR_OFFSETS
	.align		4
.L_1555:
        /*0078*/ 	.byte	0x04, 0x28
        /*007a*/ 	.short	(.L_1557 - .L_1556)


	//   ....[0]....
.L_1556:
        /*007c*/ 	.word	0x00000e70


	//   ....[1]....
        /*0080*/ 	.word	0x00000ed0


	//   ....[2]....
        /*0084*/ 	.word	0x00000f30


	//   ....[3]....
        /*0088*/ 	.word	0x00000f50


	//   ....[4]....
        /*008c*/ 	.word	0x00001090


	//   ....[5]....
        /*0090*/ 	.word	0x00001110


	//   ....[6]....
        /*0094*/ 	.word	0x00001120


	//   ....[7]....
        /*0098*/ 	.word	0x00001150


	//   ....[8]....
        /*009c*/ 	.word	0x00001160


	//   ....[9]....
        /*00a0*/ 	.word	0x00001190


	//   ....[10]....
        /*00a4*/ 	.word	0x000011a0


	//   ....[11]....
        /*00a8*/ 	.word	0x000011f0


	//   ....[12]....
        /*00ac*/ 	.word	0x000022d0


	//----- nvinfo : EIATTR_SYSCALL_OFFSETS
	.align		4
.L_1557:
        /*00b0*/ 	.byte	0x04, 0x46
        /*00b2*/ 	.short	(.L_1559 - .L_1558)


	//   ....[0]....
.L_1558:
        /*00b4*/ 	.word	0x00000390


	//----- nvinfo : EIATTR_EXIT_INSTR_OFFSETS
	.align		4
.L_1559:
        /*00b8*/ 	.byte	0x04, 0x1c
        /*00ba*/ 	.short	(.L_1561 - .L_1560)


	//   ....[0]....
.L_1560:
        /*00bc*/ 	.word	0x00000220


	//   ....[1]....
        /*00c0*/ 	.word	0x00002160


	//   ....[2]....
        /*00c4*/ 	.word	0x000022b0


	//----- nvinfo : EIATTR_CTAIDZ_USED
	.align		4
.L_1561:
        /*00c8*/ 	.byte	0x01, 0x04
	.zero		2


	//----- nvinfo : EIATTR_MAX_THREADS
	.align		4
        /*00cc*/ 	.byte	0x04, 0x05
        /*00ce*/ 	.short	(.L_1563 - .L_1562)
.L_1562:
        /*00d0*/ 	.word	0x00000100
        /*00d4*/ 	.word	0x00000001
        /*00d8*/ 	.word	0x00000001


	//----- nvinfo : EIATTR_CRS_STACK_SIZE
	.align		4
.L_1563:
        /*00dc*/ 	.byte	0x04, 0x1e
        /*00de*/ 	.short	(.L_1565 - .L_1564)
.L_1564:
        /*00e0*/ 	.word	0x00000000
.L_1565:


//--------------------- .nv.info._ZN7cutlass13device_kernelIN5flash19FlashAttnFwdCombineIN4cute5tupleIJNS3_1CILi16EEENS5_ILi64EEEEEELi5ELi256ELi1ELb0ELb0ENS_10bfloat16_tEfNS_4arch4Sm80EEEEEvNT_6ParamsE --------------------------
	.section	.nv.info._ZN7cutlass13device_kernelIN5flash19FlashAttnFwdCombineIN4cute5tupleIJNS3_1CILi16EEENS5_ILi64EEEEEELi5ELi256ELi1ELb0ELb0ENS_10bfloat16_tEfNS_4arch4Sm80EEEEEvNT_6ParamsE,"",@"SHT_CUDA_INFO"
	.sectionflags	@""
	.align	4


	//----- nvinfo : EIATTR_CUDA_API_VERSION
	.align		4
        /*0000*/ 	.byte	0x04, 0x37
        /*0002*/ 	.short	(.L_1567 - .L_1566)
.L_1566:
        /*0004*/ 	.word	0x00000082


	//----- nvinfo : EIATTR_SW2861232_WAR
	.align		4
.L_1567:
        /*0008*/ 	.byte	0x01, 0x35
	.zero		2


	//----- nvinfo : EIATTR_PARAM_CBANK
	.align		4
        /*000c*/ 	.byte	0x04, 0x0a
        /*000e*/ 	.short	(.L_1569 - .L_1568)
	.align		4
.L_1568:
        /*0010*/ 	.word	index@(.nv.constant0._ZN7cutlass13device_kernelIN5flash19FlashAttnFwdCombineIN4cute5tupleIJNS3_1CILi16EEENS5_ILi64EEEEEELi5ELi256ELi1ELb0ELb0ENS_10bfloat16_tEfNS_4arch4Sm80EEEEEvNT_6ParamsE)
        /*0014*/ 	.short	0x0160
        /*0016*/ 	.short	0x00e8


	//----- nvinfo : EIATTR_CBANK_PARAM_SIZE
	.align		4
.L_1569:
        /*0018*/ 	.byte	0x03, 0x19
        /*001a*/ 	.short	0x00e8


	//----- nvinfo : EIATTR_KPARAM_INFO
	.align		4
        /*001c*/ 	.byte	0x04, 0x17
        /*001e*/ 	.short	(.L_1571 - .L_1570)
.L_1570:
        /*0020*/ 	.word	0x00000000
        /*0024*/ 	.short	0x0000
        /*0026*/ 	.short	0x0000
        /*0028*/ 	.byte	0x00, 0xf0, 0xa1, 0x03


	//----- nvinfo : EIATTR_MAXREG_COUNT
	.align		4
.L_1571:
        /*002c*/ 	.byte	0x03, 0x1b
        /*002e*/ 	.short	0x0080


	//----- nvinfo : EIATTR_NUM_BARRIERS
	.align		4
        /*0030*/ 	.byte	0x02, 0x4c
        /*0032*/ 	.byte	0x01
	.zero		1


	//----- nvinfo : EIATTR_EXTERNS
	.align		4
        /*0034*/ 	.byte	0x04, 0x0f
        /*0036*/ 	.short	(.L_1573 - .L_1572)


	//   ....[0]....
	.align		4
.L_1572:
        /*0038*/ 	.word	index@(__assertfail)


	//----- nvinfo : EIATTR_MERCURY_ISA_VERSION
	.align		4
.L_1573:
        /*003c*/ 	.byte	0x03, 0x5f
        /*003e*/ 	.short	0x0000


	//----- nvinfo : EIATTR_COOP_GROUP_MASK_REGIDS
	.align		4
        /*0040*/ 	.byte	0x04, 0x29
        /*0042*/ 	.short	(.L_1575 - .L_1574)


	//   ....[0]....
.L_1574:
        /*0044*/ 	.word	0xffffffff


	//   ....[1]....
        /*0048*/ 	.word	0xffffffff


	//   ....[2]....
        /*004c*/ 	.word	0xffffffff


	//   ....[3]....
        /*0050*/ 	.word	0xffffffff


	//   ....[4]....
        /*0054*/ 	.word	0xffffffff


	//   ....[5]....
        /*0058*/ 	.word	0xffffffff


	//   ....[6]....
        /*005c*/ 	.word	0xffffffff


	//   ....[7]....
        /*0060*/ 	.word	0xffffffff


	//   ....[8]....
        /*0064*/ 	.word	0xffffffff


	//   ....[9]....
        /*0068*/ 	.word	0xffffffff


	//   ....[10]....
        /*006c*/ 	.word	0xffffffff


	//   ....[11]....
        /*0070*/ 	.word	0xffffffff


	//   ....[12]....
        /*0074*/ 	.word	0xffffffff


	//----- nvinfo : EIATTR_COOP_GROUP_INSTR_OFFSETS
	.align		4
.L_1575:
        /*0078*/ 	.byte	0x04, 0x28
        /*007a*/ 	.short	(.L_1577 - .L_1576)


	//   ....[0]....
.L_1576:
        /*007c*/ 	.word	0x00000c30


	//   ....[1]....
        /*0080*/ 	.word	0x00000c70


	//   ....[2]....
        /*0084*/ 	.word	0x00000cb0


	//   ....[3]....
        /*0088*/ 	.word	0x00000cd0


	//   ....[4]....
        /*008c*/ 	.word	0x00000d90


	//   ....[5]....
        /*0090*/ 	.word	0x00000dd0


	//   ....[6]....
        /*0094*/ 	.word	0x00000df0


	//   ....[7]....
        /*0098*/ 	.word	0x00000e10


	//   ....[8]....
        /*009c*/ 	.word	0x00000e30


	//   ....[9]....
        /*00a0*/ 	.word	0x00000e60


	//   ....[10]....
        /*00a4*/ 	.word	0x00000e90


	//   ....[11]....
        /*00a8*/ 	.word	0x00000ea0


	//   ....[12]....
        /*00ac*/ 	.word	0x00001fe0


	//----- nvinfo : EIATTR_SYSCALL_OFFSETS
	.align		4
.L_1577:
        /*00b0*/ 	.byte	0x04, 0x46
        /*00b2*/ 	.short	(.L_1579 - .L_1578)


	//   ....[0]....
.L_1578:
        /*00b4*/ 	.word	0x00000390


	//----- nvinfo : EIATTR_EXIT_INSTR_OFFSETS
	.align		4
.L_1579:
        /*00b8*/ 	.byte	0x04, 0x1c
        /*00ba*/ 	.short	(.L_1581 - .L_1580)


	//   ....[0]....
.L_1580:
        /*00bc*/ 	.word	0x00000220


	//   ....[1]....
        /*00c0*/ 	.word	0x00001e70


	//   ....[2]....
        /*00c4*/ 	.word	0x00001fc0


	//----- nvinfo : EIATTR_CTAIDZ_USED
	.align		4
.L_1581:
        /*00c8*/ 	.byte	0x01, 0x04
	.zero		2


	//----- nvinfo : EIATTR_MAX_THREADS
	.align		4
        /*00cc*/ 	.byte	0x04, 0x05
        /*00ce*/ 	.short	(.L_1583 - .L_1582)
.L_1582:
        /*00d0*/ 	.word	0x00000100
        /*00d4*/ 	.word	0x00000001
        /*00d8*/ 	.word	0x00000001


	//----- nvinfo : EIATTR_CRS_STACK_SIZE
	.align		4
.L_1583:
        /*00dc*/ 	.byte	0x04, 0x1e
        /*00de*/ 	.short	(.L_1585 - .L_1584)
.L_1584:
        /*00e0*/ 	.word	0x00000000
.L_1585:


//--------------------- .nv.info._ZN7cutlass13device_kernelIN5flash19FlashAttnFwdCombineIN4cute5tupleIJNS3_1CILi16EEENS5_ILi64EEEEEELi4ELi256ELi1ELb0ELb0ENS_10bfloat16_tEfNS_4arch4Sm80EEEEEvNT_6ParamsE --------------------------
	.section	.nv.info._ZN7cutlass13device_kernelIN5flash19FlashAttnFwdCombineIN4cute5tupleIJNS3_1CILi16EEENS5_ILi64EEEEEELi4ELi256ELi1ELb0ELb0ENS_10bfloat16_tEfNS_4arch4Sm80EEEEEvNT_6ParamsE,"",@"SHT_CUDA_INFO"
	.sectionflags	@""
	.align	4


	//----- nvinfo : EIATTR_CUDA_API_VERSION
	.align		4
        /*0000*/ 	.byte	0x04, 0x37
        /*0002*/ 	.short	(.L_1587 - .L_1586)
.L_1586:
        /*0004*/ 	.word	0x00000082


	//----- nvinfo : EIATTR_SW2861232_WAR
	.align		4
.L_1587:
        /*0008*/ 	.byte	0x01, 0x35
	.zero		2


	//----- nvinfo : EIATTR_PARAM_CBANK
	.align		4
        /*000c*/ 	.byte	0x04, 0x0a
        /*000e*/ 	.short	(.L_1589 - .L_1588)
	.align		4
.L_1588:
        /*0010*/ 	.word	index@(.nv.constant0._ZN7cutlass13device_kernelIN5flash19FlashAttnFwdCombineIN4cute5tupleIJNS3_1CILi16EEENS5_ILi64EEEEEELi4ELi256ELi1ELb0ELb0ENS_10bfloat16_tEfNS_4arch4Sm80EEEEEvNT_6ParamsE)
        /*0014*/ 	.short	0x0160
        /*0016*/ 	.short	0x00e8


	//----- nvinfo : EIATTR_CBANK_PARAM_SIZE
	.align		4
.L_1589:
        /*0018*/ 	.byte	0x03, 0x19
        /*001a*/ 	.short	0x00e8


	//----- nvinfo : EIATTR_KPARAM_INFO
	.align		4
        /*001c*/ 	.byte	0x04, 0x17
        /*001e*/ 	.short	(.L_1591 - .L_1590)
.L_1590:
        /*0020*/ 	.word	0x00000000
        /*0024*/ 	.short	0x0000
        /*0026*/ 	.short	0x0000
        /*0028*/ 	.byte	0x00, 0xf0, 0xa1, 0x03


	//----- nvinfo : EIATTR_MAXREG_COUNT
	.align		4
.L_1591:
        /*002c*/ 	.byte	0x03, 0x1b
        /*002e*/ 	.short	0x0080


	//----- nvinfo : EIATTR_NUM_BARRIERS
	.align		4
        /*0030*/ 	.byte	0x02, 0x4c
        /*0032*/ 	.byte	0x01
	.zero		1


	//----- nvinfo : EIATTR_EXTERNS
	.align		4
        /*0034*/ 	.byte	0x04, 0x0f
        /*0036*/ 	.short	(.L_1593 - .L_1592)


	//   ....[0]....
	.align		4
.L_1592:
        /*0038*/ 	.word	index@(__assertfail)


	//----- nvinfo : EIATTR_MERCURY_ISA_VERSION
	.align		4
.L_1593:
        /*003c*/ 	.byte	0x03, 0x5f
        /*003e*/ 	.short	0x0000


	//----- nvinfo : EIATTR_COOP_GROUP_MASK_REGIDS
	.align		4
        /*0040*/ 	.byte	0x04, 0x29
        /*0042*/ 	.short	(.L_1595 - .L_1594)


	//   ....[0]....
.L_1594:
        /*0044*/ 	.word	0xffffffff


	//   ....[1]....
        /*0048*/ 	.word	0xffffffff


	//   ....[2]....
        /*004c*/ 	.word	0xffffffff


	//   ....[3]....
        /*0050*/ 	.word	0xffffffff


	//   ....[4]....
        /*0054*/ 	.word	0xffffffff


	//   ....[5]....
        /*0058*/ 	.word	0xffffffff


	//   ....[6]....
        /*005c*/ 	.word	0xffffffff


	//   ....[7]....
        /*0060*/ 	.word	0xffffffff


	//   ....[8]....
        /*0064*/ 	.word	0xffffffff


	//   ....[9]....
        /*0068*/ 	.word	0xffffffff


	//   ....[10]....
        /*006c*/ 	.word	0xffffffff


	//   ....[11]....
        /*0070*/ 	.word	0xffffffff


	//   ....[12]....
        /*0074*/ 	.word	0xffffffff


	//----- nvinfo : EIATTR_COOP_GROUP_INSTR_OFFSETS
	.align		4
.L_1595:
        /*0078*/ 	.byte	0x04, 0x28
        /*007a*/ 	.short	(.L_1597 - .L_1596)


	//   ....[0]....
.L_1596:
        /*007c*/ 	.word	0x00000b10


	//   ....[1]....
        /*0080*/ 	.word	0x00000b50


	//   ....[2]....
        /*0084*/ 	.word	0x00000b70


	//   ....[3]....
        /*0088*/ 	.word	0x00000b90


	//   ....[4]....
        /*008c*/ 	.word	0x00000c10


	//   ....[5]....
        /*0090*/ 	.word	0x00000c50


	//   ....[6]....
        /*0094*/ 	.word	0x00000c60


	//   ....[7]....
        /*0098*/ 	.word	0x00000c90


	//   ....[8]....
        /*009c*/ 	.word	0x00000ca0


	//   ....[9]....
        /*00a0*/ 	.word	0x00000ce0


	//   ....[10]....
        /*00a4*/ 	.word	0x00000cf0


	//   ....[11]....
        /*00a8*/ 	.word	0x00000d30


	//   ....[12]....
        /*00ac*/ 	.word	0x00001e40


	//----- nvinfo : EIATTR_SYSCALL_OFFSETS
	.align		4
.L_1597:
        /*00b0*/ 	.byte	0x04, 0x46
        /*00b2*/ 	.short	(.L_1599 - .L_1598)


	//   ....[0]....
.L_1598:
        /*00b4*/ 	.word	0x00000390


	//----- nvinfo : EIATTR_EXIT_INSTR_OFFSETS
	.align		4
.L_1599:
        /*00b8*/ 	.byte	0x04, 0x1c
        /*00ba*/ 	.short	(.L_1601 - .L_1600)


	//   ....[0]....
.L_1600:
        /*00bc*/ 	.word	0x00000220


	//   ....[1]....
        /*00c0*/ 	.word	0x00001cd0


	//   ....[2]....
        /*00c4*/ 	.word	0x00001e20


	//----- nvinfo : EIATTR_CTAIDZ_USED
	.align		4
.L_1601:
        /*00c8*/ 	.byte	0x01, 0x04
	.zero		2


	//----- nvinfo : EIATTR_MAX_THREADS
	.align		4
        /*00cc*/ 	.byte	0x04, 0x05
        /*00ce*/ 	.short	(.L_1603 - .L_1602)
.L_1602:
        /*00d0*/ 	.word	0x00000100
        /*00d4*/ 	.word	0x00000001
        /*00d8*/ 	.word	0x00000001


	//----- nvinfo : EIATTR_CRS_STACK_SIZE
	.align		4
.L_1603:
        /*00dc*/ 	.byte	0x04, 0x1e
        /*00de*/ 	.short	(.L_1605 - .L_1604)
.L_1604:
        /*00e0*/ 	.word	0x00000000
.L_1605:


//--------------------- .nv.info._ZN7cutlass13device_kernelIN5flash19FlashAttnFwdCombineIN4cute5tupleIJNS3_1CILi16EEENS5_ILi64EEEEEELi8ELi256ELi1ELb0ELb1ENS_10bfloat16_tEfNS_4arch4Sm80EEEEEvNT_6ParamsE --------------------------
	.section	.nv.info._ZN7cutlass13device_kernelIN5flash19FlashAttnFwdCombineIN4cute5tupleIJNS3_1CILi16EEENS5_ILi64EEEEEELi8ELi256ELi1ELb0ELb1ENS_10bfloat16_tEfNS_4arch4Sm80EEEEEvNT_6ParamsE,"",@"SHT_CUDA_INFO"
	.sectionflags	@""
	.align	4


	//----- nvinfo : EIATTR_CUDA_API_VERSION
	.align		4
        /*0000*/ 	.byte	0x04, 0x37
        /*0002*/ 	.short	(.L_1607 - .L_1606)
.L_1606:
        /*0004*/ 	.word	0x00000082


	//----- nvinfo : EIATTR_SW2861232_WAR
	.align		4
.L_1607:
        /*0008*/ 	.byte	0x01, 0x35
	.zero		2


	//----- nvinfo : EIATTR_PARAM_CBANK
	.align		4
        /*000c*/ 	.byte	0x04, 0x0a
        /*000e*/ 	.short	(.L_1609 - .L_1608)
	.align		4
.L_1608:
        /*0010*/ 	.word	index@(.nv.constant0._ZN7cutlass13device_kernelIN5flash19FlashAttnFwdCombineIN4cute5tupleIJNS3_1CILi16EEENS5_ILi64EEEEEELi8ELi256ELi1ELb0ELb1ENS_10bfloat16_tEfNS_4arch4Sm80EEEEEvNT_6ParamsE)
        /*0014*/ 	.short	0x0160
        /*0016*/ 	.short	0x00e8


	//----- nvinfo : EIATTR_CBANK_PARAM_SIZE
	.align		4
.L_1609:
        /*0018*/ 	.byte	0x03, 0x19
        /*001a*/ 	.short	0x00e8


	//----- nvinfo : EIATTR_KPARAM_INFO
	.align		4
        /*001c*/ 	.byte	0x04, 0x17
        /*001e*/ 	.short	(.L_1611 - .L_1610)
.L_1610:
        /*0020*/ 	.word	0x00000000
        /*0024*/ 	.short	0x0000
        /*0026*/ 	.short	0x0000
        /*0028*/ 	.byte	0x00, 0xf0, 0xa1, 0x03


	//----- nvinfo : EIATTR_MAXREG_COUNT
	.align		4
.L_1611:
        /*002c*/ 	.byte	0x03, 0x1b
        /*002e*/ 	.short	0x0080


	//----- nvinfo : EIATTR_NUM_BARRIERS
	.align		4
        /*0030*/ 	.byte	0x02, 0x4c
        /*0032*/ 	.byte	0x01
	.zero		1


	//----- nvinfo : EIATTR_EXTERNS
	.align		4
        /*0034*/ 	.byte	0x04, 0x0f
        /*0036*/ 	.short	(.L_1613 - .L_1612)


	//   ....[0]....
	.align		4
.L_1612:
        /*0038*/ 	.word	index@(__assertfail)


	//----- nvinfo : EIATTR_MERCURY_ISA_VERSION
	.align		4
.L_1613:
        /*003c*/ 	.byte	0x03, 0x5f
        /*003e*/ 	.short	0x0000


	//----- nvinfo : EIATTR_COOP_GROUP_MASK_REGIDS
	.align		4
        /*0040*/ 	.byte	0x04, 0x29
        /*0042*/ 	.short	(.L_1615 - .L_1614)


	//   ....[0]....
.L_1614:
        /*0044*/ 	.word	0xffffffff


	//   ....[1]....
        /*0048*/ 	.word	0xffffffff


	//   ....[2]....
        /*004c*/ 	.word	0xffffffff


	//   ....[3]....
        /*0050*/ 	.word	0xffffffff


	//   ....[4]....
        /*0054*/ 	.word	0xffffffff


	//   ....[5]....
        /*0058*/ 	.word	0xffffffff


	//   ....[6]....
        /*005c*/ 	.word	0xffffffff


	//   ....[7]....
        /*0060*/ 	.word	0xffffffff


	//   ....[8]....
        /*0064*/ 	.word	0xffffffff


	//   ....[9]....
        /*0068*/ 	.word	0xffffffff


	//   ....[10]....
        /*006c*/ 	.word	0xffffffff


	//   ....[11]....
        /*0070*/ 	.word	0xffffffff


	//   ....[12]....
        /*0074*/ 	.word	0xffffffff


	//----- nvinfo : EIATTR_COOP_GROUP_INSTR_OFFSETS
	.align		4
.L_1615:
        /*0078*/ 	.byte	0x04, 0x28
        /*007a*/ 	.short	(.L_1617 - .L_1616)


	//   ....[0]....
.L_1616:
        /*007c*/ 	.word	0x00002560


	//   ....[1]....
        /*0080*/ 	.word	0x000025b0


	//   ....[2]....
        /*0084*/ 	.word	0x000025e0


	//   ....[3]....
        /*0088*/ 	.word	0x00002600


	//   ....[4]....
        /*008c*/ 	.word	0x00002bf0


	//   ....[5]....
        /*0090*/ 	.word	0x00002c40


	//   ....[6]....
        /*0094*/ 	.word	0x00002c50


	//   ....[7]....
        /*0098*/ 	.word	0x00002c90


	//   ....[8]....
        /*009c*/ 	.word	0x00002ca0


	//   ....[9]....
        /*00a0*/ 	.word	0x00002cd0


	//   ....[10]....
        /*00a4*/ 	.word	0x00002cf0


	//   ....[11]....
        /*00a8*/ 	.word	0x00002d20


	//   ....[12]....
        /*00ac*/ 	.word	0x00003f40


	//----- nvinfo : EIATTR_SYSCALL_OFFSETS
	.align		4
.L_1617:
        /*00b0*/ 	.byte	0x04, 0x46
        /*00b2*/ 	.short	(.L_1619 - .L_1618)


	//   ....[0]....
.L_1618:
        /*00b4*/ 	.word	0x000004b0


	//----- nvinfo : EIATTR_EXIT_INSTR_OFFSETS
	.align		4
.L_1619:
        /*00b8*/ 	.byte	0x04, 0x1c
        /*00ba*/ 	.short	(.L_1621 - .L_1620)


	//   ....[0]....
.L_1620:
        /*00bc*/ 	.word	0x00000200


	//   ....[1]....
        /*00c0*/ 	.word	0x00000360


	//   ....[2]....
        /*00c4*/ 	.word	0x00003e10


	//   ....[3]....
        /*00c8*/ 	.word	0x00003f20


	//----- nvinfo : EIATTR_CTAIDZ_USED
	.align		4
.L_1621:
        /*00cc*/ 	.byte	0x01, 0x04
	.zero		2


	//----- nvinfo : EIATTR_MAX_THREADS
	.align		4
        /*00d0*/ 	.byte	0x04, 0x05
        /*00d2*/ 	.short	(.L_1623 - .L_1622)
.L_1622:
        /*00d4*/ 	.word	0x00000100
        /*00d8*/ 	.word	0x00000001
        /*00dc*/ 	.word	0x00000001


	//----- nvinfo : EIATTR_CRS_STACK_SIZE
	.align		4
.L_1623:
        /*00e0*/ 	.byte	0x04, 0x1e
        /*00e2*/ 	.short	(.L_1625 - .L_1624)
.L_1624:
        /*00e4*/ 	.word	0x00000000
.L_1625:


//--------------------- .nv.info._ZN7cutlass13device_kernelIN5flash19FlashAttnFwdCombineIN4cute5tupleIJNS3_1CILi16EEENS5_ILi64EEEEEELi7ELi256ELi1ELb0ELb1ENS_10bfloat16_tEfNS_4arch4Sm80EEEEEvNT_6ParamsE --------------------------
	.section	.nv.info._ZN7cutlass13device_kernelIN5flash19FlashAttnFwdCombineIN4cute5tupleIJNS3_1CILi16EEENS5_ILi64EEEEEELi7ELi256ELi1ELb0ELb1ENS_10bfloat16_tEfNS_4arch4Sm80EEEEEvNT_6ParamsE,"",@"SHT_CUDA_INFO"
	.sectionflags	@""
	.align	4


	//----- nvinfo : EIATTR_CUDA_API_VERSION
	.align		4
        /*0000*/ 	.byte	0x04, 0x37
        /*0002*/ 	.short	(.L_1627 - .L_1626)
.L_1626:
        /*0004*/ 	.word	0x00000082


	//----- nvinfo : EIATTR_SW2861232_WAR
	.align		4
.L_1627:
        /*0008*/ 	.byte	0x01, 0x35
	.zero		2


	//----- nvinfo : EIATTR_PARAM_CBANK
	.align		4
        /*000c*/ 	.byte	0x04, 0x0a
        /*000e*/ 	.short	(.L_1629 - .L_1628)
	.align		4
.L_1628:
        /*0010*/ 	.word	index@(.nv.constant0._ZN7cutlass13device_kernelIN5flash19FlashAttnFwdCombineIN4cute5tupleIJNS3_1CILi16EEENS5_ILi64EEEEEELi7ELi256ELi1ELb0ELb1ENS_10bfloat16_tEfNS_4arch4Sm80EEEEEvNT_6ParamsE)
        /*0014*/ 	.short	0x0160
        /*0016*/ 	.short	0x00e8


	//----- nvinfo : EIATTR_CBANK_PARAM_SIZE
	.align		4
.L_1629:
        /*0018*/ 	.byte	0x03, 0x19
        /*001a*/ 	.short	0x00e8


	//----- nvinfo : EIATTR_KPARAM_INFO
	.align		4
        /*001c*/ 	.byte	0x04, 0x17
        /*001e*/ 	.short	(.L_1631 - .L_1630)
.L_1630:
        /*0020*/ 	.word	0x00000000
        /*0024*/ 	.short	0x0000
        /*0026*/ 	.short	0x0000
        /*0028*/ 	.byte	0x00, 0xf0, 0xa1, 0x03


	//----- nvinfo : EIATTR_MAXREG_COUNT
	.align		4
.L_1631:
        /*002c*/ 	.byte	0x03, 0x1b
        /*002e*/ 	.short	0x0080


	//----- nvinfo : EIATTR_NUM_BARRIERS
	.align		4
        /*0030*/ 	.byte	0x02, 0x4c
        /*0032*/ 	.byte	0x01
	.zero		1


	//----- nvinfo : EIATTR_EXTERNS
	.align		4
        /*0034*/ 	.byte	0x04, 0x0f
        /*0036*/ 	.short	(.L_1633 - .L_1632)


	//   ....[0]....
	.align		4
.L_1632:
        /*0038*/ 	.word	index@(__assertfail)


	//----- nvinfo : EIATTR_MERCURY_ISA_VERSION
	.align		4
.L_1633:
        /*003c*/ 	.byte	0x03, 0x5f
        /*003e*/ 	.short	0x0000


	//----- nvinfo : EIATTR_COOP_GROUP_MASK_REGIDS
	.align		4
        /*0040*/ 	.byte	0x04, 0x29
        /*0042*/ 	.short	(.L_1635 - .L_1634)


	//   ....[0]....
.L_1634:
        /*0044*/ 	.word	0xffffffff


	//   ....[1]....
        /*0048*/ 	.word	0xffffffff


	//   ....[2]....
        /*004c*/ 	.word	0xffffffff


	//   ....[3]....
        /*0050*/ 	.word	0xffffffff


	//   ....[4]....
        /*0054*/ 	.word	0xffffffff


	//   ....[5]....
        /*0058*/ 	.word	0xffffffff


	//   ....[6]....
        /*005c*/ 	.word	0xffffffff


	//   ....[7]....
        /*0060*/ 	.word	0xffffffff


	//   ....[8]....
        /*0064*/ 	.word	0xffffffff


	//   ....[9]....
        /*0068*/ 	.word	0xffffffff


	//   ....[10]....
        /*006c*/ 	.word	0xffffffff


	//   ....[11]....
        /*0070*/ 	.word	0xffffffff


	//   ....[12]....
        /*0074*/ 	.word	0xffffffff


	//----- nvinfo : EIATTR_COOP_GROUP_INSTR_OFFSETS
	.align		4
.L_1635:
        /*0078*/ 	.byte	0x04, 0x28
        /*007a*/ 	.short	(.L_1637 - .L_1636)


	//   ....[0]....
.L_1636:
        /*007c*/ 	.word	0x00001be0


	//   ....[1]....
        /*0080*/ 	.word	0x00001c30


	//   ....[2]....
        /*0084*/ 	.word	0x00001c60


	//   ....[3]....
        /*0088*/ 	.word	0x00001c80


	//   ....[4]....
        /*008c*/ 	.word	0x00001f20


	//   ....[5]....
        /*0090*/ 	.word	0x00001fb0


	//   ....[6]....
        /*0094*/ 	.word	0x00001fd0


	//   ....[7]....
        /*0098*/ 	.word	0x00001ff0


	//   ....[8]....
        /*009c*/ 	.word	0x00002010


	//   ....[9]....
        /*00a0*/ 	.word	0x00002040


	//   ....[10]....
        /*00a4*/ 	.word	0x00002050


	//   ....[11]....
        /*00a8*/ 	.word	0x000020a0


	//   ....[12]....
        /*00ac*/ 	.word	0x000031c0


	//----- nvinfo : EIATTR_SYSCALL_OFFSETS
	.align		4
.L_1637:
        /*00b0*/ 	.byte	0x04, 0x46
        /*00b2*/ 	.short	(.L_1639 - .L_1638)


	//   ....[0]....
.L_1638:
        /*00b4*/ 	.word	0x000004b0


	//----- nvinfo : EIATTR_EXIT_INSTR_OFFSETS
	.align		4
.L_1639:
        /*00b8*/ 	.byte	0x04, 0x1c
        /*00ba*/ 	.short	(.L_1641 - .L_1640)


	//   ....[0]....
.L_1640:
        /*00bc*/ 	.word	0x00000200


	//   ....[1]....
        /*00c0*/ 	.word	0x00000360


	//   ....[2]....
        /*00c4*/ 	.word	0x00003090


	//   ....[3]....
        /*00c8*/ 	.word	0x000031a0


	//----- nvinfo : EIATTR_CTAIDZ_USED
	.align		4
.L_1641:
        /*00cc*/ 	.byte	0x01, 0x04
	.zero		2


	//----- nvinfo : EIATTR_MAX_THREADS
	.align		4
        /*00d0*/ 	.byte	0x04, 0x05
        /*00d2*/ 	.short	(.L_1643 - .L_1642)
.L_1642:
        /*00d4*/ 	.word	0x00000100
        /*00d8*/ 	.word	0x00000001
        /*00dc*/ 	.word	0x00000001


	//----- nvinfo : EIATTR_CRS_STACK_SIZE
	.align		4
.L_1643:
        /*00e0*/ 	.byte	0x04, 0x1e
        /*00e2*/ 	.short	(.L_1645 - .L_1644)
.L_1644:
        /*00e4*/ 	.word	0x00000000
.L_1645:


//--------------------- .nv.info._ZN7cutlass13device_kernelIN5flash19FlashAttnFwdCombineIN4cute5tupleIJNS3_1CILi16EEENS5_ILi64EEEEEELi6ELi256ELi1ELb0ELb1ENS_10bfloat16_tEfNS_4arch4Sm80EEEEEvNT_6ParamsE --------------------------
	.section	.nv.info._ZN7cutlass13device_kernelIN5flash19FlashAttnFwdCombineIN4cute5tupleIJNS3_1CILi16EEENS5_ILi64EEEEEELi6ELi256ELi1ELb0ELb1ENS_10bfloat16_tEfNS_4arch4Sm80EEEEEvNT_6ParamsE,"",@"SHT_CUDA_INFO"
	.sectionflags	@""
	.align	4


	//----- nvinfo : EIATTR_CUDA_API_VERSION
	.align		4
        /*0000*/ 	.byte	0x04, 0x37
        /*0002*/ 	.short	(.L_1647 - .L_1646)
.L_1646:
        /*0004*/ 	.word	0x00000082


	//----- nvinfo : EIATTR_SW2861232_WAR
	.align		4
.L_1647:
        /*0008*/ 	.byte	0x01, 0x35
	.zero		2


	//----- nvinfo : EIATTR_PARAM_CBANK
	.align		4
        /*000c*/ 	.byte	0x04, 0x0a
        /*000e*/ 	.short	(.L_1649 - .L_1648)
	.align		4
.L_1648:
        /*0010*/ 	.word	index@(.nv.constant0._ZN7cutlass13device_kernelIN5flash19FlashAttnFwdCombineIN4cute5tupleIJNS3_1CILi16EEENS5_ILi64EEEEEELi6ELi256ELi1ELb0ELb1ENS_10bfloat16_tEfNS_4arch4Sm80EEEEEvNT_6ParamsE)
        /*0014*/ 	.short	0x0160
        /*0016*/ 	.short	0x00e8


	//----- nvinfo : EIATTR_CBANK_PARAM_SIZE
	.align		4
.L_1649:
        /*0018*/ 	.byte	0x03, 0x19
        /*001a*/ 	.short	0x00e8


	//----- nvinfo : EIATTR_KPARAM_INFO
	.align		4
        /*001c*/ 	.byte	0x04, 0x17
        /*001e*/ 	.short	(.L_1651 - .L_1650)
.L_1650:
        /*0020*/ 	.word	0x00000000
        /*0024*/ 	.short	0x0000
        /*0026*/ 	.short	0x0000
        /*0028*/ 	.byte	0x00, 0xf0, 0xa1, 0x03


	//----- nvinfo : EIATTR_MAXREG_COUNT
	.align		4
.L_1651:
        /*002c*/ 	.byte	0x03, 0x1b
        /*002e*/ 	.short	0x0080


	//----- nvinfo : EIATTR_NUM_BARRIERS
	.align		4
        /*0030*/ 	.byte	0x02, 0x4c
        /*0032*/ 	.byte	0x01
	.zero		1


	//----- nvinfo : EIATTR_EXTERNS
	.align		4
        /*0034*/ 	.byte	0x04, 0x0f
        /*0036*/ 	.short	(.L_1653 - .L_1652)


	//   ....[0]....
	.align		4
.L_1652:
        /*0038*/ 	.word	index@(__assertfail)


	//----- nvinfo : EIATTR_MERCURY_ISA_VERSION
	.align		4
.L_1653:
        /*003c*/ 	.byte	0x03, 0x5f
        /*003e*/ 	.short	0x0000


	//----- nvinfo : EIATTR_COOP_GROUP_MASK_REGIDS
	.align		4
        /*0040*/ 	.byte	0x04, 0x29
        /*0042*/ 	.short	(.L_1655 - .L_1654)


	//   ....[0]....
.L_1654:
        /*0044*/ 	.word	0xffffffff


	//   ....[1]....
        /*0048*/ 	.word	0xffffffff


	//   ....[2]....
        /*004c*/ 	.word	0xffffffff


	//   ....[3]....
        /*0050*/ 	.word	0xffffffff


	//   ....[4]....
        /*0054*/ 	.word	0xffffffff


	//   ....[5]....
        /*0058*/ 	.word	0xffffffff


	//   ....[6]....
        /*005c*/ 	.word	0xffffffff


	//   ....[7]....
        /*0060*/ 	.word	0xffffffff


	//   ....[8]....
        /*0064*/ 	.word	0xffffffff


	//   ....[9]....
        /*0068*/ 	.word	0xffffffff


	//   ....[10]....
        /*006c*/ 	.word	0xffffffff


	//   ....[11]....
        /*0070*/ 	.word	0xffffffff


	//   ....[12]....
        /*0074*/ 	.word	0xffffffff


	//----- nvinfo : EIATTR_COOP_GROUP_INSTR_OFFSETS
	.align		4
.L_1655:
        /*0078*/ 	.byte	0x04, 0x28
        /*007a*/ 	.short	(.L_1657 - .L_1656)


	//   ....[0]....
.L_1656:
        /*007c*/ 	.word	0x000017a0


	//   ....[1]....
        /*0080*/ 	.word	0x000017f0


	//   ....[2]....
        /*0084*/ 	.word	0x00001820


	//   ....[3]....
        /*0088*/ 	.word	0x00001840


	//   ....[4]....
        /*008c*/ 	.word	0x00001980


	//   ....[5]....
        /*0090*/ 	.word	0x00001a00


	//   ....[6]....
        /*0094*/ 	.word	0x00001a10


	//   ....[7]....
        /*0098*/ 	.word	0x00001a40


	//   ....[8]....
        /*009c*/ 	.word	0x00001a50


	//   ....[9]....
        /*00a0*/ 	.word	0x00001a90


	//   ....[10]....
        /*00a4*/ 	.word	0x00001aa0


	//   ....[11]....
        /*00a8*/ 	.word	0x00001ad0


	//   ....[12]....
        /*00ac*/ 	.word	0x00002ba0


	//----- nvinfo : EIATTR_SYSCALL_OFFSETS
	.align		4
.L_1657:
        /*00b0*/ 	.byte	0x04, 0x46
        /*00b2*/ 	.short	(.L_1659 - .L_1658)


	//   ....[0]....
.L_1658:
        /*00b4*/ 	.word	0x000004b0


	//----- nvinfo : EIATTR_EXIT_INSTR_OFFSETS
	.align		4
.L_1659:
        /*00b8*/ 	.byte	0x04, 0x1c
        /*00ba*/ 	.short	(.L_1661 - .L_1660)


	//   ....[0]....
.L_1660:
        /*00bc*/ 	.word	0x00000200


	//   ....[1]....
        /*00c0*/ 	.word	0x00000360


	//   ....[2]....
        /*00c4*/ 	.word	0x00002a70


	//   ....[3]....
        /*00c8*/ 	.word	0x00002b80


	//----- nvinfo : EIATTR_CTAIDZ_USED
	.align		4
.L_1661:
        /*00cc*/ 	.byte	0x01, 0x04
	.zero		2


	//----- nvinfo : EIATTR_MAX_THREADS
	.align		4
        /*00d0*/ 	.byte	0x04, 0x05
        /*00d2*/ 	.short	(.L_1663 - .L_1662)
.L_1662:
        /*00d4*/ 	.word	0x00000100
        /*00d8*/ 	.word	0x00000001
        /*00dc*/ 	.word	0x00000001


	//----- nvinfo : EIATTR_CRS_STACK_SIZE
	.align		4
.L_1663:
        /*00e0*/ 	.byte	0x04, 0x1e
        /*00e2*/ 	.short	(.L_1665 - .L_1664)
.L_1664:
        /*00e4*/ 	.word	0x00000000
.L_1665:


//--------------------- .nv.info._ZN7cutlass13device_kernelIN5flash19FlashAttnFwdCombineIN4cute5tupleIJNS3_1CILi16EEENS5_ILi64EEEEEELi5ELi256ELi1ELb0ELb1ENS_10bfloat16_tEfNS_4arch4Sm80EEEEEvNT_6ParamsE --------------------------
	.section	.nv.info._ZN7cutlass13device_kernelIN5flash19FlashAttnFwdCombineIN4cute5tupleIJNS3_1CILi16EEENS5_ILi64EEEEEELi5ELi256ELi1ELb0ELb1ENS_10bfloat16_tEfNS_4arch4Sm80EEEEEvNT_6ParamsE,"",@"SHT_CUDA_INFO"
	.sectionflags	@""
	.align	4


	//----- nvinfo : EIATTR_CUDA_API_VERSION
	.align		4
        /*0000*/ 	.byte	0x04, 0x37
        /*0002*/ 	.short	(.L_1667 - .L_1666)
.L_1666:
        /*0004*/ 	.word	0x00000082


	//----- nvinfo : EIATTR_SW2861232_WAR
	.align		4
.L_1667:
        /*0008*/ 	.byte	0x01, 0x35
	.zero		2


	//----- nvinfo : EIATTR_PARAM_CBANK
	.align		4
        /*000c*/ 	.byte	0x04, 0x0a
        /*000e*/ 	.short	(.L_1669 - .L_1668)
	.align		4
.L_1668:
        /*0010*/ 	.word	index@(.nv.constant0._ZN7cutlass13device_kernelIN5flash19FlashAttnFwdCombineIN4cute5tupleIJNS3_1CILi16EEENS5_ILi64EEEEEELi5ELi256ELi1ELb0ELb1ENS_10bfloat16_tEfNS_4arch4Sm80EEEEEvNT_6ParamsE)
        /*0014*/ 	.short	0x0160
        /*0016*/ 	.short	0x00e8


	//----- nvinfo : EIATTR_CBANK_PARAM_SIZE
	.align		4
.L_1669:
        /*0018*/ 	.byte	0x03, 0x19
        /*001a*/ 	.short	0x00e8


	//----- nvinfo : EIATTR_KPARAM_INFO
	.align		4
        /*001c*/ 	.byte	0x04, 0x17
        /*001e*/ 	.short	(.L_1671 - .L_1670)
.L_1670:
        /*0020*/ 	.word	0x00000000
        /*0024*/ 	.short	0x0000
        /*0026*/ 	.short	0x0000
        /*0028*/ 	.byte	0x00, 0xf0, 0xa1, 0x03


	//----- nvinfo : EIATTR_MAXREG_COUNT
	.align		4
.L_1671:
        /*002c*/ 	.byte	0x03, 0x1b
        /*002e*/ 	.short	0x0080


	//----- nvinfo : EIATTR_NUM_BARRIERS
	.align		4
        /*0030*/ 	.byte	0x02, 0x4c
        /*0032*/ 	.byte	0x01
	.zero		1


	//----- nvinfo : EIATTR_EXTERNS
	.align		4
        /*0034*/ 	.byte	0x04, 0x0f
        /*0036*/ 	.short	(.L_1673 - .L_1672)


	//   ....[0]....
	.align		4
.L_1672:
        /*0038*/ 	.word	index@(__assertfail)


	//----- nvinfo : EIATTR_MERCURY_ISA_VERSION
	.align		4
.L_1673:
        /*003c*/ 	.byte	0x03, 0x5f
        /*003e*/ 	.short	0x0000


	//----- nvinfo : EIATTR_COOP_GROUP_MASK_REGIDS
	.align		4
        /*0040*/ 	.byte	0x04, 0x29
        /*0042*/ 	.short	(.L_1675 - .L_1674)


	//   ....[0]....
.L_1674:
        /*0044*/ 	.word	0xffffffff


	//   ....[1]....
        /*0048*/ 	.word	0xffffffff


	//   ....[2]....
        /*004c*/ 	.word	0xffffffff


	//   ....[3]....
        /*0050*/ 	.word	0xffffffff


	//   ....[4]....
        /*0054*/ 	.word	0xffffffff


	//   ....[5]....
        /*0058*/ 	.word	0xffffffff


	//   ....[6]....
        /*005c*/ 	.word	0xffffffff


	//   ....[7]....
        /*0060*/ 	.word	0xffffffff


	//   ....[8]....
        /*0064*/ 	.word	0xffffffff


	//   ....[9]....
        /*0068*/ 	.word	0xffffffff


	//   ....[10]....
        /*006c*/ 	.word	0xffffffff


	//   ....[11]....
        /*0070*/ 	.word	0xffffffff


	//   ....[12]....
        /*0074*/ 	.word	0xffffffff


	//----- nvinfo : EIATTR_COOP_GROUP_INSTR_OFFSETS
	.align		4
.L_1675:
        /*0078*/ 	.byte	0x04, 0x28
        /*007a*/ 	.short	(.L_1677 - .L_1676)


	//   ....[0]....
.L_1676:
        /*007c*/ 	.word	0x00001560


	//   ....[1]....
        /*0080*/ 	.word	0x000015a0


	//   ....[2]....
        /*0084*/ 	.word	0x000015c0


	//   ....[3]....
        /*0088*/ 	.word	0x000015e0


	//   ....[4]....
        /*008c*/ 	.word	0x000016b0


	//   ....[5]....
        /*0090*/ 	.word	0x000016f0


	//   ....[6]....
        /*0094*/ 	.word	0x00001710


	//   ....[7]....
        /*0098*/ 	.word	0x00001730


	//   ....[8]....
        /*009c*/ 	.word	0x00001750


	//   ....[9]....
        /*00a0*/ 	.word	0x00001770


	//   ....[10]....
        /*00a4*/ 	.word	0x000017a0


	//   ....[11]....
        /*00a8*/ 	.word	0x000017c0


	//   ....[12]....
        /*00ac*/ 	.word	0x00002860


	//----- nvinfo : EIATTR_SYSCALL_OFFSETS
	.align		4
.L_1677:
        /*00b0*/ 	.byte	0x04, 0x46
        /*00b2*/ 	.short	(.L_1679 - .L_1678)


	//   ....[0]....
.L_1678:
        /*00b4*/ 	.word	0x000004b0


	//----- nvinfo : EIATTR_EXIT_INSTR_OFFSETS
	.align		4
.L_1679:
        /*00b8*/ 	.byte	0x04, 0x1c
        /*00ba*/ 	.short	(.L_1681 - .L_1680)


	//   ....[0]....
.L_1680:
        /*00bc*/ 	.word	0x00000200


	//   ....[1]....
        /*00c0*/ 	.word	0x00000360


	//   ....[2]....
        /*00c4*/ 	.word	0x00002730


	//   ....[3]....
        /*00c8*/ 	.word	0x00002840


	//----- nvinfo : EIATTR_CTAIDZ_USED
	.align		4
.L_1681:
        /*00cc*/ 	.byte	0x01, 0x04
	.zero		2


	//----- nvinfo : EIATTR_MAX_THREADS
	.align		4
        /*00d0*/ 	.byte	0x04, 0x05
        /*00d2*/ 	.short	(.L_1683 - .L_1682)
.L_1682:
        /*00d4*/ 	.word	0x00000100
        /*00d8*/ 	.word	0x00000001
        /*00dc*/ 	.word	0x00000001


	//----- nvinfo : EIATTR_CRS_STACK_SIZE
	.align		4
.L_1683:
        /*00e0*/ 	.byte	0x04, 0x1e
        /*00e2*/ 	.short	(.L_1685 - .L_1684)
.L_1684:
        /*00e4*/ 	.word	0x00000000
.L_1685:


//--------------------- .nv.info._ZN7cutlass13device_kernelIN5flash19FlashAttnFwdCombineIN4cute5tupleIJNS3_1CILi16EEENS5_ILi64EEEEEELi4ELi256ELi1ELb0ELb1ENS_10bfloat16_tEfNS_4arch4Sm80EEEEEvNT_6ParamsE --------------------------
	.section	.nv.info._ZN7cutlass13device_kernelIN5flash19FlashAttnFwdCombineIN4cute5tupleIJNS3_1CILi16EEENS5_ILi64EEEEEELi4ELi256ELi1ELb0ELb1ENS_10bfloat16_tEfNS_4arch4Sm80EEEEEvNT_6ParamsE,"",@"SHT_CUDA_INFO"
	.sectionflags	@""
	.align	4


	//----- nvinfo : EIATTR_CUDA_API_VERSION
	.align		4
        /*0000*/ 	.byte	0x04, 0x37
        /*0002*/ 	.short	(.L_1687 - .L_1686)
.L_1686:
        /*0004*/ 	.word	0x00000082


	//----- nvinfo : EIATTR_SW2861232_WAR
	.align		4
.L_1687:
        /*0008*/ 	.byte	0x01, 0x35
	.zero		2


	//----- nvinfo : EIATTR_PARAM_CBANK
	.align		4
        /*000c*/ 	.byte	0x04, 0x0a
        /*000e*/ 	.short	(.L_1689 - .L_1688)
	.align		4
.L_1688:
        /*0010*/ 	.word	index@(.nv.constant0._ZN7cutlass13device_kernelIN5flash19FlashAttnFwdCombineIN4cute5tupleIJNS3_1CILi16EEENS5_ILi64EEEEEELi4ELi256ELi1ELb0ELb1ENS_10bfloat16_tEfNS_4arch4Sm80EEEEEvNT_6ParamsE)
        /*0014*/ 	.short	0x0160
        /*0016*/ 	.short	0x00e8


	//----- nvinfo : EIATTR_CBANK_PARAM_SIZE
	.align		4
.L_1689:
        /*0018*/ 	.byte	0x03, 0x19
        /*001a*/ 	.short	0x00e8


	//----- nvinfo : EIATTR_KPARAM_INFO
	.align		4
        /*001c*/ 	.byte	0x04, 0x17
        /*001e*/ 	.short	(.L_1691 - .L_1690)
.L_1690:
        /*0020*/ 	.word	0x00000000
        /*0024*/ 	.short	0x0000
        /*0026*/ 	.short	0x0000
        /*0028*/ 	.byte	0x00, 0xf0, 0xa1, 0x03


	//----- nvinfo : EIATTR_MAXREG_COUNT
	.align		4
.L_1691:
        /*002c*/ 	.byte	0x03, 0x1b
        /*002e*/ 	.short	0x0080


	//----- nvinfo : EIATTR_NUM_BARRIERS
	.align		4
        /*0030*/ 	.byte	0x02, 0x4c
        /*0032*/ 	.byte	0x01
	.zero		1


	//----- nvinfo : EIATTR_EXTERNS
	.align		4
        /*0034*/ 	.byte	0x04, 0x0f
        /*0036*/ 	.short	(.L_1693 - .L_1692)


	//   ....[0]....
	.align		4
.L_1692:
        /*0038*/ 	.word	index@(__assertfail)


	//----- nvinfo : EIATTR_MERCURY_ISA_VERSION
	.align		4
.L_1693:
        /*003c*/ 	.byte	0x03, 0x5f
        /*003e*/ 	.short	0x0000


	//----- nvinfo : EIATTR_COOP_GROUP_MASK_REGIDS
	.align		4
        /*0040*/ 	.byte	0x04, 0x29
        /*0042*/ 	.short	(.L_1695 - .L_1694)


	//   ....[0]....
.L_1694:
        /*0044*/ 	.word	0xffffffff


	//   ....[1]....
        /*0048*/ 	.word	0xffffffff


	//   ....[2]....
        /*004c*/ 	.word	0xffffffff


	//   ....[3]....
        /*0050*/ 	.word	0xffffffff


	//   ....[4]....
        /*0054*/ 	.word	0xffffffff


	//   ....[5]....
        /*0058*/ 	.word	0xffffffff


	//   ....[6]....
        /*005c*/ 	.word	0xffffffff


	//   ....[7]....
        /*0060*/ 	.word	0xffffffff


	//   ....[8]....
        /*0064*/ 	.word	0xffffffff


	//   ....[9]....
        /*0068*/ 	.word	0xffffffff


	//   ....[10]....
        /*006c*/ 	.word	0xffffffff


	//   ....[11]....
        /*0070*/ 	.word	0xffffffff


	//   ....[12]....
        /*0074*/ 	.word	0xffffffff


	//----- nvinfo : EIATTR_COOP_GROUP_INSTR_OFFSETS
	.align		4
.L_1695:
        /*0078*/ 	.byte	0x04, 0x28
        /*007a*/ 	.short	(.L_1697 - .L_1696)


	//   ....[0]....
.L_1696:
        /*007c*/ 	.word	0x00001440


	//   ....[1]....
        /*0080*/ 	.word	0x00001480


	//   ....[2]....
        /*0084*/ 	.word	0x000014a0


	//   ....[3]....
        /*0088*/ 	.word	0x000014c0


	//   ....[4]....
        /*008c*/ 	.word	0x00001550


	//   ....[5]....
        /*0090*/ 	.word	0x00001580


	//   ....[6]....
        /*0094*/ 	.word	0x00001590


	//   ....[7]....
        /*0098*/ 	.word	0x000015c0


	//   ....[8]....
        /*009c*/ 	.word	0x000015d0


	//   ....[9]....
        /*00a0*/ 	.word	0x00001600


	//   ....[10]....
        /*00a4*/ 	.word	0x00001610


	//   ....[11]....
        /*00a8*/ 	.word	0x00001670


	//   ....[12]....
        /*00ac*/ 	.word	0x000026c0


	//----- nvinfo : EIATTR_SYSCALL_OFFSETS
	.align		4
.L_1697:
        /*00b0*/ 	.byte	0x04, 0x46
        /*00b2*/ 	.short	(.L_1699 - .L_1698)


	//   ....[0]....
.L_1698:
        /*00b4*/ 	.word	0x000004b0


	//----- nvinfo : EIATTR_EXIT_INSTR_OFFSETS
	.align		4
.L_1699:
        /*00b8*/ 	.byte	0x04, 0x1c
        /*00ba*/ 	.short	(.L_1701 - .L_1700)


	//   ....[0]....
.L_1700:
        /*00bc*/ 	.word	0x00000200


	//   ....[1]....
        /*00c0*/ 	.word	0x00000360


	//   ....[2]....
        /*00c4*/ 	.word	0x00002590


	//   ....[3]....
        /*00c8*/ 	.word	0x000026a0


	//----- nvinfo : EIATTR_CTAIDZ_USED
	.align		4
.L_1701:
        /*00cc*/ 	.byte	0x01, 0x04
	.zero		2


	//----- nvinfo : EIATTR_MAX_THREADS
	.align		4
        /*00d0*/ 	.byte	0x04, 0x05
        /*00d2*/ 	.short	(.L_1703 - .L_1702)
.L_1702:
        /*00d4*/ 	.word	0x00000100
        /*00d8*/ 	.word	0x00000001
        /*00dc*/ 	.word	0x00000001


	//----- nvinfo : EIATTR_CRS_STACK_SIZE
	.align		4
.L_1703:
        /*00e0*/ 	.byte	0x04, 0x1e
        /*00e2*/ 	.short	(.L_1705 - .L_1704)
.L_1704:
        /*00e4*/ 	.word	0x00000000
.L_1705:


//--------------------- .nv.info._ZN7cutlass13device_kernelIN5flash19FlashAttnFwdCombineIN4cute5tupleIJNS3_1CILi8EEENS5_ILi128EEEEEELi8ELi256ELi1ELb0ELb0ENS_6half_tEfNS_4arch4Sm90EEEEEvNT_6ParamsE --------------------------
	.section	.nv.info._ZN7cutlass13device_kernelIN5flash19FlashAttnFwdCombineIN4cute5tupleIJNS3_1CILi8EEENS5_ILi128EEEEEELi8ELi256ELi1ELb0ELb0ENS_6half_tEfNS_4arch4Sm90EEEEEvNT_6ParamsE,"",@"SHT_CUDA_INFO"
	.sectionflags	@""
	.align	4


	//----- nvinfo : EIATTR_CUDA_API_VERSION
	.align		4
        /*0000*/ 	.byte	0x04, 0x37
        /*0002*/ 	.short	(.L_1707 - .L_1706)
.L_1706:
        /*0004*/ 	.word	0x00000082


	//----- nvinfo : EIATTR_SW2861232_WAR
	.align		4
.L_1707:
        /*0008*/ 	.byte	0x01, 0x35
	.zero		2


	//----- nvinfo : EIATTR_PARAM_CBANK
	.align		4
        /*000c*/ 	.byte	0x04, 0x0a
        /*000e*/ 	.short	(.L_1709 - .L_1708)
	.align		4
.L_1708:
        /*0010*/ 	.word	index@(.nv.constant0._ZN7cutlass13device_kernelIN5flash19FlashAttnFwdCombineIN4cute5tupleIJNS3_1CILi8EEENS5_ILi128EEEEEELi8ELi256ELi1ELb0ELb0ENS_6half_tEfNS_4arch4Sm90EEEEEvNT_6ParamsE)
        /*0014*/ 	.short	0x0160
        /*0016*/ 	.short	0x00e8


	//----- nvinfo : EIATTR_CBANK_PARAM_SIZE
	.align		4
.L_1709:
        /*0018*/ 	.byte	0x03, 0x19
        /*001a*/ 	.short	0x00e8


	//----- nvinfo : EIATTR_KPARAM_INFO
	.align		4
        /*001c*/ 	.byte	0x04, 0x17
        /*001e*/ 	.short	(.L_1711 - .L_1710)
.L_1710:
        /*0020*/ 	.word	0x00000000
        /*0024*/ 	.short	0x0000
        /*0026*/ 	.short	0x0000
        /*0028*/ 	.byte	0x00, 0xf0, 0xa1, 0x03


	//----- nvinfo : EIATTR_MAXREG_COUNT
	.align		4
.L_1711:
        /*002c*/ 	.byte	0x03, 0x1b
        /*002e*/ 	.short	0x0080


	//----- nvinfo : EIATTR_NUM_BARRIERS
	.align		4
        /*0030*/ 	.byte	0x02, 0x4c
        /*0032*/ 	.byte	0x01
	.zero		1


	//----- nvinfo : EIATTR_EXTERNS
	.align		4
        /*0034*/ 	.byte	0x04, 0x0f
        /*0036*/ 	.short	(.L_1713 - .L_1712)


	//   ....[0]....
	.align		4
.L_1712:
        /*0038*/ 	.word	index@(__assertfail)


	//----- nvinfo : EIATTR_MERCURY_ISA_VERSION
	.align		4
.L_1713:
        /*003c*/ 	.byte	0x03, 0x5f
        /*003e*/ 	.short	0x0000


	//----- nvinfo : EIATTR_COOP_GROUP_MASK_REGIDS
	.align		4
        /*0040*/ 	.byte	0x04, 0x29
        /*0042*/ 	.short	(.L_1715 - .L_1714)


	//   ....[0]....
.L_1714:
        /*0044*/ 	.word	0xffffffff


	//   ....[1]....
        /*0048*/ 	.word	0xffffffff


	//   ....[2]....
        /*004c*/ 	.word	0xffffffff


	//   ....[3]....
        /*0050*/ 	.word	0xffffffff


	//   ....[4]....
        /*0054*/ 	.word	0xffffffff


	//   ....[5]....
        /*0058*/ 	.word	0xffffffff


	//   ....[6]....
        /*005c*/ 	.word	0xffffffff


	//   ....[7]....
        /*0060*/ 	.word	0xffffffff


	//   ....[8]....
        /*0064*/ 	.word	0xffffffff


	//   ....[9]....
        /*0068*/ 	.word	0xffffffff


	//   ....[10]....
        /*006c*/ 	.word	0xffffffff


	//   ....[11]....
        /*0070*/ 	.word	0xffffffff


	//   ....[12]....
        /*0074*/ 	.word	0xffffffff


	//   ....[13]....
        /*0078*/ 	.word	0xffffffff


	//   ....[14]....
        /*007c*/ 	.word	0xffffffff


	//   ....[15]....
        /*0080*/ 	.word	0xffffffff


	//----- nvinfo : EIATTR_COOP_GROUP_INSTR_OFFSETS
	.align		4
.L_1715:
        /*0084*/ 	.byte	0x04, 0x28
        /*0086*/ 	.short	(.L_1717 - .L_1716)


	//   ....[0]....
.L_1716:
        /*0088*/ 	.word	0x00001530


	//   ....[1]....
        /*008c*/ 	.word	0x00001580


	//   ....[2]....
        /*0090*/ 	.word	0x000015b0


	//   ....[3]....
        /*0094*/ 	.word	0x000015d0


	//   ....[4]....
        /*0098*/ 	.word	0x000015f0


	//   ....[5]....
        /*009c*/ 	.word	0x000018d0


	//   ....[6]....
        /*00a0*/ 	.word	0x00001930


	//   ....[7]....
        /*00a4*/ 	.word	0x00001940


	//   ....[8]....
        /*00a8*/ 	.word	0x00001980


	//   ....[9]....
        /*00ac*/ 	.word	0x00001990


	//   ....[10]....
        /*00b0*/ 	.word	0x000019c0


	//   ....[11]....
        /*00b4*/ 	.word	0x000019d0


	//   ....[12]....
        /*00b8*/ 	.word	0x00001a10


	//   ....[13]....
        /*00bc*/ 	.word	0x00001a20


	//   ....[14]....
        /*00c0*/ 	.word	0x00001a50


	//   ....[15]....
        /*00c4*/ 	.word	0x00002c40


	//----- nvinfo : EIATTR_SYSCALL_OFFSETS
	.align		4
.L_1717:
        /*00c8*/ 	.byte	0x04, 0x46
        /*00ca*/ 	.short	(.L_1719 - .L_1718)


	//   ....[0]....
.L_1718:
        /*00cc*/ 	.word	0x00000390


	//----- nvinfo : EIATTR_EXIT_INSTR_OFFSETS
	.align		4
.L_1719:
        /*00d0*/ 	.byte	0x04, 0x1c
        /*00d2*/ 	.short	(.L_1721 - .L_1720)


	//   ....[0]....
.L_1720:
        /*00d4*/ 	.word	0x00000220


	//   ....[1]....
        /*00d8*/ 	.word	0x00002ad0


	//   ....[2]....
        /*00dc*/ 	.word	0x00002c20


	//----- nvinfo : EIATTR_CTAIDZ_USED
	.align		4
.L_1721:
        /*00e0*/ 	.byte	0x01, 0x04
	.zero		2


	//----- nvinfo : EIATTR_MAX_THREADS
	.align		4
        /*00e4*/ 	.byte	0x04, 0x05
        /*00e6*/ 	.short	(.L_1723 - .L_1722)
.L_1722:
        /*00e8*/ 	.word	0x00000100
        /*00ec*/ 	.word	0x00000001
        /*00f0*/ 	.word	0x00000001


	//----- nvinfo : EIATTR_CRS_STACK_SIZE
	.align		4
.L_1723:
        /*00f4*/ 	.byte	0x04, 0x1e
        /*00f6*/ 	.short	(.L_1725 - .L_1724)
.L_1724:
        /*00f8*/ 	.word	0x00000000
.L_1725:


//--------------------- .nv.info._ZN7cutlass13device_kernelIN5flash19FlashAttnFwdCombineIN4cute5tupleIJNS3_1CILi8EEENS5_ILi128EEEEEELi7ELi256ELi1ELb0ELb0ENS_6half_tEfNS_4arch4Sm90EEEEEvNT_6ParamsE --------------------------
	.section	.nv.info._ZN7cutlass13device_kernelIN5flash19FlashAttnFwdCombineIN4cute5tupleIJNS3_1CILi8EEENS5_ILi128EEEEEELi7ELi256ELi1ELb0ELb0ENS_6half_tEfNS_4arch4Sm90EEEEEvNT_6ParamsE,"",@"SHT_CUDA_INFO"
	.sectionflags	@""
	.align	4


	//----- nvinfo : EIATTR_CUDA_API_VERSION
	.align		4
        /*0000*/ 	.byte	0x04, 0x37
        /*0002*/ 	.short	(.L_1727 - .L_1726)
.L_1726:
        /*0004*/ 	.word	0x00000082


	//----- nvinfo : EIATTR_SW2861232_WAR
	.align		4
.L_1727:
        /*0008*/ 	.byte	0x01, 0x35
	.zero		2


	//----- nvinfo : EIATTR_PARAM_CBANK
	.align		4
        /*000c*/ 	.byte	0x04, 0x0a
        /*000e*/ 	.short	(.L_1729 - .L_1728)
	.align		4
.L_1728:
        /*0010*/ 	.word	index@(.nv.constant0._ZN7cutlass13device_kernelIN5flash19FlashAttnFwdCombineIN4cute5tupleIJNS3_1CILi8EEENS5_ILi128EEEEEELi7ELi256ELi1ELb0ELb0ENS_6half_tEfNS_4arch4Sm90EEEEEvNT_6ParamsE)
        /*0014*/ 	.short	0x0160
        /*0016*/ 	.short	0x00e8


	//----- nvinfo : EIATTR_CBANK_PARAM_SIZE
	.align		4
.L_1729:
        /*0018*/ 	.byte	0x03, 0x19
        /*001a*/ 	.short	0x00e8


	//----- nvinfo : EIATTR_KPARAM_INFO
	.align		4
        /*001c*/ 	.byte	0x04, 0x17
        /*001e*/ 	.short	(.L_1731 - .L_1730)
.L_1730:
        /*0020*/ 	.word	0x00000000
        /*0024*/ 	.short	0x0000
        /*0026*/ 	.short	0x0000
        /*0028*/ 	.byte	0x00, 0xf0, 0xa1, 0x03


	//----- nvinfo : EIATTR_MAXREG_COUNT
	.align		4
.L_1731:
        /*002c*/ 	.byte	0x03, 0x1b
        /*002e*/ 	.short	0x0080


	//----- nvinfo : EIATTR_NUM_BARRIERS
	.align		4
        /*0030*/ 	.byte	0x02, 0x4c
        /*0032*/ 	.byte	0x01
	.zero		1


	//----- nvinfo : EIATTR_EXTERNS
	.align		4
        /*0034*/ 	.byte	0x04, 0x0f
        /*0036*/ 	.short	(.L_1733 - .L_1732)


	//   ....[0]....
	.align		4
.L_1732:
        /*0038*/ 	.word	index@(__assertfail)


	//----- nvinfo : EIATTR_MERCURY_ISA_VERSION
	.align		4
.L_1733:
        /*003c*/ 	.byte	0x03, 0x5f
        /*003e*/ 	.short	0x0000


	//----- nvinfo : EIATTR_COOP_GROUP_MASK_REGIDS
	.align		4
        /*0040*/ 	.byte	0x04, 0x29
        /*0042*/ 	.short	(.L_1735 - .L_1734)


	//   ....[0]....
.L_1734:
        /*0044*/ 	.word	0xffffffff


	//   ....[1]....
        /*0048*/ 	.word	0xffffffff


	//   ....[2]....
        /*004c*/ 	.word	0xffffffff


	//   ....[3]....
        /*0050*/ 	.word	0xffffffff


	//   ....[4]....
        /*0054*/ 	.word	0xffffffff


	//   ....[5]....
        /*0058*/ 	.word	0xffffffff


	//   ....[6]....
        /*005c*/ 	.word	0xffffffff


	//   ....[7]....
        /*0060*/ 	.word	0xffffffff


	//   ....[8]....
        /*0064*/ 	.word	0xffffffff


	//   ....[9]....
        /*0068*/ 	.word	0xffffffff


	//   ....[10]....
        /*006c*/ 	.word	0xffffffff


	//   ....[11]....
        /*0070*/ 	.word	0xffffffff


	//   ....[12]....
        /*0074*/ 	.word	0xffffffff


	//   ....[13]....
        /*0078*/ 	.word	0xffffffff


	//   ....[14]....
        /*007c*/ 	.word	0xffffffff


	//   ....[15]....
        /*0080*/ 	.word	0xffffffff


	//----- nvinfo : EIATTR_COOP_GROUP_INSTR_OFFSETS
	.align		4
.L_1735:
        /*0084*/ 	.byte	0x04, 0x28
        /*0086*/ 	.short	(.L_1737 - .L_1736)


	//   ....[0]....
.L_1736:
        /*0088*/ 	.word	0x00001050


	//   ....[1]....
        /*008c*/ 	.word	0x000010a0


	//   ....[2]....
        /*0090*/ 	.word	0x000010d0


	//   ....[3]....
        /*0094*/ 	.word	0x000010f0


	//   ....[4]....
        /*0098*/ 	.word	0x00001110


	//   ....[5]....
        /*009c*/ 	.word	0x000012b0


	//   ....[6]....
        /*00a0*/ 	.word	0x000012d0


	//   ....[7]....
        /*00a4*/ 	.word	0x000012e0


	//   ....[8]....
        /*00a8*/ 	.word	0x00001310


	//   ....[9]....
        /*00ac*/ 	.word	0x00001320


	//   ....[10]....
        /*00b0*/ 	.word	0x00001350


	//   ....[11]....
        /*00b4*/ 	.word	0x00001360


	//   ....[12]....
        /*00b8*/ 	.word	0x000013a0


	//   ....[13]....
        /*00bc*/ 	.word	0x000013c0


	//   ....[14]....
        /*00c0*/ 	.word	0x000013f0


	//   ....[15]....
        /*00c4*/ 	.word	0x00002560


	//----- nvinfo : EIATTR_SYSCALL_OFFSETS
	.align		4
.L_1737:
        /*00c8*/ 	.byte	0x04, 0x46
        /*00ca*/ 	.short	(.L_1739 - .L_1738)


	//   ....[0]....
.L_1738:
        /*00cc*/ 	.word	0x00000390


	//----- nvinfo : EIATTR_EXIT_INSTR_OFFSETS
	.align		4
.L_1739:
        /*00d0*/ 	.byte	0x04, 0x1c
        /*00d2*/ 	.short	(.L_1741 - .L_1740)


	//   ....[0]....
.L_1740:
        /*00d4*/ 	.word	0x00000220


	//   ....[1]....
        /*00d8*/ 	.word	0x000023f0


	//   ....[2]....
        /*00dc*/ 	.word	0x00002540


	//----- nvinfo : EIATTR_CTAIDZ_USED
	.align		4
.L_1741:
        /*00e0*/ 	.byte	0x01, 0x04
	.zero		2


	//----- nvinfo : EIATTR_MAX_THREADS
	.align		4
        /*00e4*/ 	.byte	0x04, 0x05
        /*00e6*/ 	.short	(.L_1743 - .L_1742)
.L_1742:
        /*00e8*/ 	.word	0x00000100
        /*00ec*/ 	.word	0x00000001
        /*00f0*/ 	.word	0x00000001


	//----- nvinfo : EIATTR_CRS_STACK_SIZE
	.align		4
.L_1743:
        /*00f4*/ 	.byte	0x04, 0x1e
        /*00f6*/ 	.short	(.L_1745 - .L_1744)
.L_1744:
        /*00f8*/ 	.word	0x00000000
.L_1745:


//--------------------- .nv.info._ZN7cutlass13device_kernelIN5flash19FlashAttnFwdCombineIN4cute5tupleIJNS3_1CILi8EEENS5_ILi128EEEEEELi6ELi256ELi1ELb0ELb0ENS_6half_tEfNS_4arch4Sm90EEEEEvNT_6ParamsE --------------------------
	.section	.nv.info._ZN7cutlass13device_kernelIN5flash19FlashAttnFwdCombineIN4cute5tupleIJNS3_1CILi8EEENS5_ILi128EEEEEELi6ELi256ELi1ELb0ELb0ENS_6half_tEfNS_4arch4Sm90EEEEEvNT_6ParamsE,"",@"SHT_CUDA_INFO"
	.sectionflags	@""
	.align	4


	//----- nvinfo : EIATTR_CUDA_API_VERSION
	.align		4
        /*0000*/ 	.byte	0x04, 0x37
        /*0002*/ 	.short	(.L_1747 - .L_1746)
.L_1746:
        /*0004*/ 	.word	0x00000082


	//----- nvinfo : EIATTR_SW2861232_WAR
	.align		4
.L_1747:
        /*0008*/ 	.byte	0x01, 0x35
	.zero		2


	//----- nvinfo : EIATTR_PARAM_CBANK
	.align		4
        /*000c*/ 	.byte	0x04, 0x0a
        /*000e*/ 	.short	(.L_1749 - .L_1748)
	.align		4
.L_1748:
        /*0010*/ 	.word	index@(.nv.constant0._ZN7cutlass13device_kernelIN5flash19FlashAttnFwdCombineIN4cute5tupleIJNS3_1CILi8EEENS5_ILi128EEEEEELi6ELi256ELi1ELb0ELb0ENS_6half_tEfNS_4arch4Sm90EEEEEvNT_6ParamsE)
        /*0014*/ 	.short	0x0160
        /*0016*/ 	.short	0x00e8


	//----- nvinfo : EIATTR_CBANK_PARAM_SIZE
	.align		4
.L_1749:
        /*0018*/ 	.byte	0x03, 0x19
        /*001a*/ 	.short	0x00e8


	//----- nvinfo : EIATTR_KPARAM_INFO
	.align		4
        /*001c*/ 	.byte	0x04, 0x17
        /*001e*/ 	.short	(.L_1751 - .L_1750)
.L_1750:
        /*0020*/ 	.word	0x00000000
        /*0024*/ 	.short	0x0000
        /*0026*/ 	.short	0x0000
        /*0028*/ 	.byte	0x00, 0xf0, 0xa1, 0x03


	//----- nvinfo : EIATTR_MAXREG_COUNT
	.align		4
.L_1751:
        /*002c*/ 	.byte	0x03, 0x1b
        /*002e*/ 	.short	0x0080


	//----- nvinfo : EIATTR_NUM_BARRIERS
	.align		4
        /*0030*/ 	.byte	0x02, 0x4c
        /*0032*/ 	.byte	0x01
	.zero		1


	//----- nvinfo : EIATTR_EXTERNS
	.align		4
        /*0034*/ 	.byte	0x04, 0x0f
        /*0036*/ 	.short	(.L_1753 - .L_1752)


	//   ....[0]....
	.align		4
.L_1752:
        /*0038*/ 	.word	index@(__assertfail)


	//----- nvinfo : EIATTR_MERCURY_ISA_VERSION
	.align		4
.L_1753:
        /*003c*/ 	.byte	0x03, 0x5f
        /*003e*/ 	.short	0x0000


	//----- nvinfo : EIATTR_COOP_GROUP_MASK_REGIDS
	.align		4
        /*0040*/ 	.byte	0x04, 0x29
        /*0042*/ 	.short	(.L_1755 - .L_1754)


	//   ....[0]....
.L_1754:
        /*0044*/ 	.word	0xffffffff


	//   ....[1]....
        /*0048*/ 	.word	0xffffffff


	//   ....[2]....
        /*004c*/ 	.word	0xffffffff


	//   ....[3]....
        /*0050*/ 	.word	0xffffffff


	//   ....[4]....
        /*0054*/ 	.word	0xffffffff


	//   ....[5]....
        /*0058*/ 	.word	0xffffffff


	//   ....[6]....
        /*005c*/ 	.word	0xffffffff


	//   ....[7]....
        /*0060*/ 	.word	0xffffffff


	//   ....[8]....
        /*0064*/ 	.word	0xffffffff


	//   ....[9]....
        /*0068*/ 	.word	0xffffffff


	//   ....[10]....
        /*006c*/ 	.word	0xffffffff


	//   ....[11]....
        /*0070*/ 	.word	0xffffffff


	//   ....[12]....
        /*0074*/ 	.word	0xffffffff


	//   ....[13]....
        /*0078*/ 	.word	0xffffffff


	//   ....[14]....
        /*007c*/ 	.word	0xffffffff


	//   ....[15]....
        /*0080*/ 	.word	0xffffffff


	//----- nvinfo : EIATTR_COOP_GROUP_INSTR_OFFSETS
	.align		4
.L_1755:
        /*0084*/ 	.byte	0x04, 0x28
        /*0086*/ 	.short	(.L_1757 - .L_1756)


	//   ....[0]....
.L_1756:
        /*0088*/ 	.word	0x00000d30


	//   ....[1]....
        /*008c*/ 	.word	0x00000d70


	//   ....[2]....
        /*0090*/ 	.word	0x00000d90


	//   ....[3]....
        /*0094*/ 	.word	0x00000db0


	//   ....[4]....
        /*0098*/ 	.word	0x00000dd0


	//   ....[5]....
        /*009c*/ 	.word	0x00000ea0


	//   ....[6]....
        /*00a0*/ 	.word	0x00000ee0


	//   ....[7]....
        /*00a4*/ 	.word	0x00000f10


	//   ....[8]....
        /*00a8*/ 	.word	0x00000f30


	//   ....[9]....
        /*00ac*/ 	.word	0x00000f50


	//   ....[10]....
        /*00b0*/ 	.word	0x00000f70


	//   ....[11]....
        /*00b4*/ 	.word	0x00000f90


	//   ....[12]....
        /*00b8*/ 	.word	0x00000fc0


	//   ....[13]....
        /*00bc*/ 	.word	0x00000ff0


	//   ....[14]....
        /*00c0*/ 	.word	0x00001000


	//   ....[15]....
        /*00c4*/ 	.word	0x00002140


	//----- nvinfo : EIATTR_SYSCALL_OFFSETS
	.align		4
.L_1757:
        /*00c8*/ 	.byte	0x04, 0x46
        /*00ca*/ 	.short	(.L_1759 - .L_1758)


	//   ....[0]....
.L_1758:
        /*00cc*/ 	.word	0x00000390


	//----- nvinfo : EIATTR_EXIT_INSTR_OFFSETS
	.align		4
.L_1759:
        /*00d0*/ 	.byte	0x04, 0x1c
        /*00d2*/ 	.short	(.L_1761 - .L_1760)


	//   ....[0]....
.L_1760:
        /*00d4*/ 	.word	0x00000220


	//   ....[1]....
        /*00d8*/ 	.word	0x00001fd0


	//   ....[2]....
        /*00dc*/ 	.word	0x00002120


	//----- nvinfo : EIATTR_CTAIDZ_USED
	.align		4
.L_1761:
        /*00e0*/ 	.byte	0x01, 0x04
	.zero		2


	//----- nvinfo : EIATTR_MAX_THREADS
	.align		4
        /*00e4*/ 	.byte	0x04, 0x05
        /*00e6*/ 	.short	(.L_1763 - .L_1762)
.L_1762:
        /*00e8*/ 	.word	0x00000100
        /*00ec*/ 	.word	0x00000001
        /*00f0*/ 	.word	0x00000001


	//----- nvinfo : EIATTR_CRS_STACK_SIZE
	.align		4
.L_1763:
        /*00f4*/ 	.byte	0x04, 0x1e
        /*00f6*/ 	.short	(.L_1765 - .L_1764)
.L_1764:
        /*00f8*/ 	.word	0x00000000
.L_1765:


//--------------------- .nv.info._ZN7cutlass13device_kernelIN5flash19FlashAttnFwdCombineIN4cute5tupleIJNS3_1CILi8EEENS5_ILi128EEEEEELi5ELi256ELi1ELb0ELb0ENS_6half_tEfNS_4arch4Sm90EEEEEvNT_6ParamsE --------------------------
	.section	.nv.info._ZN7cutlass13device_kernelIN5flash19FlashAttnFwdCombineIN4cute5tupleIJNS3_1CILi8EEENS5_ILi128EEEEEELi5ELi256ELi1ELb0ELb0ENS_6half_tEfNS_4arch4Sm90EEEEEvNT_6ParamsE,"",@"SHT_CUDA_INFO"
	.sectionflags	@""
	.align	4


	//----- nvinfo : EIATTR_CUDA_API_VERSION
	.align		4
        /*0000*/ 	.byte	0x04, 0x37
        /*0002*/ 	.short	(.L_1767 - .L_1766)
.L_1766:
        /*0004*/ 	.word	0x00000082


	//----- nvinfo : EIATTR_SW2861232_WAR
	.align		4
.L_1767:
        /*0008*/ 	.byte	0x01, 0x35
	.zero		2


	//----- nvinfo : EIATTR_PARAM_CBANK
	.align		4
        /*000c*/ 	.byte	0x04, 0x0a
        /*000e*/ 	.short	(.L_1769 - .L_1768)
	.align		4
.L_1768:
        /*0010*/ 	.word	index@(.nv.constant0._ZN7cutlass13device_kernelIN5flash19FlashAttnFwdCombineIN4cute5tupleIJNS3_1CILi8EEENS5_ILi128EEEEEELi5ELi256ELi1ELb0ELb0ENS_6half_tEfNS_4arch4Sm90EEEEEvNT_6ParamsE)
        /*0014*/ 	.short	0x0160
        /*0016*/ 	.short	0x00e8


	//----- nvinfo : EIATTR_CBANK_PARAM_SIZE
	.align		4
.L_1769:
        /*0018*/ 	.byte	0x03, 0x19
        /*001a*/ 	.short	0x00e8


	//----- nvinfo : EIATTR_KPARAM_INFO
	.align		4
        /*001c*/ 	.byte	0x04, 0x17
        /*001e*/ 	.short	(.L_1771 - .L_1770)
.L_1770:
        /*0020*/ 	.word	0x00000000
        /*0024*/ 	.short	0x0000
        /*0026*/ 	.short	0x0000
        /*0028*/ 	.byte	0x00, 0xf0, 0xa1, 0x03


	//----- nvinfo : EIATTR_MAXREG_COUNT
	.align		4
.L_1771:
        /*002c*/ 	.byte	0x03, 0x1b
        /*002e*/ 	.short	0x0080


	//----- nvinfo : EIATTR_NUM_BARRIERS
	.align		4
        /*0030*/ 	.byte	0x02, 0x4c
        /*0032*/ 	.byte	0x01
	.zero		1


	//----- nvinfo : EIATTR_EXTERNS
	.align		4
        /*0034*/ 	.byte	0x04, 0x0f
        /*0036*/ 	.short	(.L_1773 - .L_1772)


	//   ....[0]....
	.align		4
.L_1772:
        /*0038*/ 	.word	index@(__assertfail)


	//----- nvinfo : EIATTR_MERCURY_ISA_VERSION
	.align		4
.L_1773:
        /*003c*/ 	.byte	0x03, 0x5f
        /*003e*/ 	.short	0x0000


	//----- nvinfo : EIATTR_COOP_GROUP_MASK_REGIDS
	.align		4
        /*0040*/ 	.byte	0x04, 0x29
        /*0042*/ 	.short	(.L_1775 - .L_1774)


	//   ....[0]....
.L_1774:
        /*0044*/ 	.word	0xffffffff


	//   ....[1]....
        /*0048*/ 	.word	0xffffffff


	//   ....[2]....
        /*004c*/ 	.word	0xffffffff


	//   ....[3]....
        /*0050*/ 	.word	0xffffffff


	//   ....[4]....
        /*0054*/ 	.word	0xffffffff


	//   ....[5]....
        /*0058*/ 	.word	0xffffffff


	//   ....[6]....
        /*005c*/ 	.word	0xffffffff


	//   ....[7]....
        /*0060*/ 	.word	0xffffffff


	//   ....[8]....
        /*0064*/ 	.word	0xffffffff


	//   ....[9]....
        /*0068*/ 	.word	0xffffffff


	//   ....[10]....
        /*006c*/ 	.word	0xffffffff


	//   ....[11]....
        /*0070*/ 	.word	0xffffffff


	//   ....[12]....
        /*0074*/ 	.word	0xffffffff


	//   ....[13]....
        /*0078*/ 	.word	0xffffffff


	//   ....[14]....
        /*007c*/ 	.word	0xffffffff


	//   ....[15]....
        /*0080*/ 	.word	0xffffffff


	//----- nvinfo : EIATTR_COOP_GROUP_INSTR_OFFSETS
	.align		4
.L_1775:
        /*0084*/ 	.byte	0x04, 0x28
        /*0086*/ 	.short	(.L_1777 - .L_1776)


	//   ....[0]....
.L_1776:
        /*0088*/ 	.word	0x00000b50


	//   ....[1]....
        /*008c*/ 	.word	0x00000b90


	//   ....[2]....
        /*0090*/ 	.word	0x00000bb0


	//   ....[3]....
        /*0094*/ 	.word	0x00000bd0


	//   ....[4]....
        /*0098*/ 	.word	0x00000bf0


	//   ....[5]....
        /*009c*/ 	.word	0x00000c70


	//   ....[6]....
        /*00a0*/ 	.word	0x00000cb0


	//   ....[7]....
        /*00a4*/ 	.word	0x00000cc0


	//   ....[8]....
        /*00a8*/ 	.word	0x00000cf0


	//   ....[9]....
        /*00ac*/ 	.word	0x00000d00


	//   ....[10]....
        /*00b0*/ 	.word	0x00000d30


	//   ....[11]....
        /*00b4*/ 	.word	0x00000d40


	//   ....[12]....
        /*00b8*/ 	.word	0x00000d80


	//   ....[13]....
        /*00bc*/ 	.word	0x00000d90


	//   ....[14]....
        /*00c0*/ 	.word	0x00000dd0


	//   ....[15]....
        /*00c4*/ 	.word	0x00001ee0


	//----- nvinfo : EIATTR_SYSCALL_OFFSETS
	.align		4
.L_1777:
        /*00c8*/ 	.byte	0x04, 0x46
        /*00ca*/ 	.short	(.L_1779 - .L_1778)


	//   ....[0]....
.L_1778:
        /*00cc*/ 	.word	0x00000390


	//----- nvinfo : EIATTR_EXIT_INSTR_OFFSETS
	.align		4
.L_1779:
        /*00d0*/ 	.byte	0x04, 0x1c
        /*00d2*/ 	.short	(.L_1781 - .L_1780)


	//   ....[0]....
.L_1780:
        /*00d4*/ 	.word	0x00000220


	//   ....[1]....
        /*00d8*/ 	.word	0x00001d70


	//   ....[2]....
        /*00dc*/ 	.word	0x00001ec0


	//----- nvinfo : EIATTR_CTAIDZ_USED
	.align		4
.L_1781:
        /*00e0*/ 	.byte	0x01, 0x04
	.zero		2


	//----- nvinfo : EIATTR_MAX_THREADS
	.align		4
        /*00e4*/ 	.byte	0x04, 0x05
        /*00e6*/ 	.short	(.L_1783 - .L_1782)
.L_1782:
        /*00e8*/ 	.word	0x00000100
        /*00ec*/ 	.word	0x00000001
        /*00f0*/ 	.word	0x00000001


	//----- nvinfo : EIATTR_CRS_STACK_SIZE
	.align		4
.L_1783:
        /*00f4*/ 	.byte	0x04, 0x1e
        /*00f6*/ 	.short	(.L_1785 - .L_1784)
.L_1784:
        /*00f8*/ 	.word	0x00000000
.L_1785:


//--------------------- .nv.info._ZN7cutlass13device_kernelIN5flash19FlashAttnFwdCombineIN4cute5tupleIJNS3_1CILi8EEENS5_ILi128EEEEEELi8ELi256ELi1ELb0ELb1ENS_6half_tEfNS_4arch4Sm90EEEEEvNT_6ParamsE --------------------------
	.section	.nv.info._ZN7cutlass13device_kernelIN5flash19FlashAttnFwdCombineIN4cute5tupleIJNS3_1CILi8EEENS5_ILi128EEEEEELi8ELi256ELi1ELb0ELb1ENS_6half_tEfNS_4arch4Sm90EEEEEvNT_6ParamsE,"",@"SHT_CUDA_INFO"
	.sectionflags	@""
	.align	4


	//----- nvinfo : EIATTR_CUDA_API_VERSION
	.align		4
        /*0000*/ 	.byte	0x04, 0x37
        /*0002*/ 	.short	(.L_1787 - .L_1786)
.L_1786:
        /*0004*/ 	.word	0x00000082


	//----- nvinfo : EIATTR_SW2861232_WAR
	.align		4
.L_1787:
        /*0008*/ 	.byte	0x01, 0x35
	.zero		2


	//----- nvinfo : EIATTR_PARAM_CBANK
	.align		4
        /*000c*/ 	.byte	0x04, 0x0a
        /*000e*/ 	.short	(.L_1789 - .L_1788)
	.align		4
.L_1788:
        /*0010*/ 	.word	index@(.nv.constant0._ZN7cutlass13device_kernelIN5flash19FlashAttnFwdCombineIN4cute5tupleIJNS3_1CILi8EEENS5_ILi128EEEEEELi8ELi256ELi1ELb0ELb1ENS_6half_tEfNS_4arch4Sm90EEEEEvNT_6ParamsE)
        /*0014*/ 	.short	0x0160
        /*0016*/ 	.short	0x00e8


	//----- nvinfo : EIATTR_CBANK_PARAM_SIZE
	.align		4
.L_1789:
        /*0018*/ 	.byte	0x03, 0x19
        /*001a*/ 	.short	0x00e8


	//----- nvinfo : EIATTR_KPARAM_INFO
	.align		4
        /*001c*/ 	.byte	0x04, 0x17
        /*001e*/ 	.short	(.L_1791 - .L_1790)
.L_1790:
        /*0020*/ 	.word	0x00000000
        /*0024*/ 	.short	0x0000
        /*0026*/ 	.short	0x0000
        /*0028*/ 	.byte	0x00, 0xf0, 0xa1, 0x03


	//----- nvinfo : EIATTR_MAXREG_COUNT
	.align		4
.L_1791:
        /*002c*/ 	.byte	0x03, 0x1b
        /*002e*/ 	.short	0x0080


	//----- nvinfo : EIATTR_NUM_BARRIERS
	.align		4
        /*0030*/ 	.byte	0x02, 0x4c
        /*0032*/ 	.byte	0x01
	.zero		1


	//----- nvinfo : EIATTR_EXTERNS
	.align		4
        /*0034*/ 	.byte	0x04, 0x0f
        /*0036*/ 	.short	(.L_1793 - .L_1792)


	//   ....[0]....
	.align		4
.L_1792:
        /*0038*/ 	.word	index@(__assertfail)


	//----- nvinfo : EIATTR_MERCURY_ISA_VERSION
	.align		4
.L_1793:
        /*003c*/ 	.byte	0x03, 0x5f
        /*003e*/ 	.short	0x0000


	//----- nvinfo : EIATTR_COOP_GROUP_MASK_REGIDS
	.align		4
        /*0040*/ 	.byte	0x04, 0x29
        /*0042*/ 	.short	(.L_1795 - .L_1794)


	//   ....[0]....
.L_1794:
        /*0044*/ 	.word	0xffffffff


	//   ....[1]....
        /*0048*/ 	.word	0xffffffff


	//   ....[2]....
        /*004c*/ 	.word	0xffffffff


	//   ....[3]....
        /*0050*/ 	.word	0xffffffff


	//   ....[4]....
        /*0054*/ 	.word	0xffffffff


	//   ....[5]....
        /*0058*/ 	.word	0xffffffff


	//   ....[6]....
        /*005c*/ 	.word	0xffffffff


	//   ....[7]....
        /*0060*/ 	.word	0xffffffff


	//   ....[8]....
        /*0064*/ 	.word	0xffffffff


	//   ....[9]....
        /*0068*/ 	.word	0xffffffff


	//   ....[10]....
        /*006c*/ 	.word	0xffffffff


	//   ....[11]....
        /*0070*/ 	.word	0xffffffff


	//   ....[12]....
        /*0074*/ 	.word	0xffffffff


	//   ....[13]....
        /*0078*/ 	.word	0xffffffff


	//   ....[14]....
        /*007c*/ 	.word	0xffffffff


	//   ....[15]....
        /*0080*/ 	.word	0xffffffff


	//----- nvinfo : EIATTR_COOP_GROUP_INSTR_OFFSETS
	.align		4
.L_1795:
        /*0084*/ 	.byte	0x04, 0x28
        /*0086*/ 	.short	(.L_1797 - .L_1796)


	//   ....[0]....
.L_1796:
        /*0088*/ 	.word	0x00001de0


	//   ....[1]....
        /*008c*/ 	.word	0x00001e30


	//   ....[2]....
        /*0090*/ 	.word	0x00001e60


	//   ....[3]....
        /*0094*/ 	.word	0x00001e80


	//   ....[4]....
        /*0098*/ 	.word	0x00001ea0


	//   ....[5]....
        /*009c*/ 	.word	0x000021c0


	//   ....[6]....
        /*00a0*/ 	.word	0x000021e0


	//   ....[7]....
        /*00a4*/ 	.word	0x000021f0


	//   ....[8]....
        /*00a8*/ 	.word	0x00002230


	//   ....[9]....
        /*00ac*/ 	.word	0x00002240


	//   ....[10]....
        /*00b0*/ 	.word	0x00002270


	//   ....[11]....
        /*00b4*/ 	.word	0x00002280


	//   ....[12]....
        /*00b8*/ 	.word	0x000022c0


	//   ....[13]....
        /*00bc*/ 	.word	0x000022d0


	//   ....[14]....
        /*00c0*/ 	.word	0x00002300


	//   ....[15]....
        /*00c4*/ 	.word	0x00003420


	//----- nvinfo : EIATTR_SYSCALL_OFFSETS
	.align		4
.L_1797:
        /*00c8*/ 	.byte	0x04, 0x46
        /*00ca*/ 	.short	(.L_1799 - .L_1798)


	//   ....[0]....
.L_1798:
        /*00cc*/ 	.word	0x000004b0


	//----- nvinfo : EIATTR_EXIT_INSTR_OFFSETS
	.align		4
.L_1799:
        /*00d0*/ 	.byte	0x04, 0x1c
        /*00d2*/ 	.short	(.L_1801 - .L_1800)


	//   ....[0]....
.L_1800:
        /*00d4*/ 	.word	0x00000200


	//   ....[1]....
        /*00d8*/ 	.word	0x00000360


	//   ....[2]....
        /*00dc*/ 	.word	0x000032f0


	//   ....[3]....
        /*00e0*/ 	.word	0x00003400


	//----- nvinfo : EIATTR_CTAIDZ_USED
	.align		4
.L_1801:
        /*00e4*/ 	.byte	0x01, 0x04
	.zero		2


	//----- nvinfo : EIATTR_MAX_THREADS
	.align		4
        /*00e8*/ 	.byte	0x04, 0x05
        /*00ea*/ 	.short	(.L_1803 - .L_1802)
.L_1802:
        /*00ec*/ 	.word	0x00000100
        /*00f0*/ 	.word	0x00000001
        /*00f4*/ 	.word	0x00000001


	//----- nvinfo : EIATTR_CRS_STACK_SIZE
	.align		4
.L_1803:
        /*00f8*/ 	.byte	0x04, 0x1e
        /*00fa*/ 	.short	(.L_1805 - .L_1804)
.L_1804:
        /*00fc*/ 	.word	0x00000000
.L_1805:


//--------------------- .nv.info._ZN7cutlass13device_kernelIN5flash19FlashAttnFwdCombineIN4cute5tupleIJNS3_1CILi8EEENS5_ILi128EEEEEELi7ELi256ELi1ELb0ELb1ENS_6half_tEfNS_4arch4Sm90EEEEEvNT_6ParamsE --------------------------
	.section	.nv.info._ZN7cutlass13device_kernelIN5flash19FlashAttnFwdCombineIN4cute5tupleIJNS3_1CILi8EEENS5_ILi128EEEEEELi7ELi256ELi1ELb0ELb1ENS_6half_tEfNS_4arch4Sm90EEEEEvNT_6ParamsE,"",@"SHT_CUDA_INFO"
	.sectionflags	@""
	.align	4


	//----- nvinfo : EIATTR_CUDA_API_VERSION
	.align		4
        /*0000*/ 	.byte	0x04, 0x37
        /*0002*/ 	.short	(.L_1807 - .L_1806)
.L_1806:
        /*0004*/ 	.word	0x00000082


	//----- nvinfo : EIATTR_SW2861232_WAR
	.align		4
.L_1807:
        /*0008*/ 	.byte	0x01, 0x35
	.zero		2


	//----- nvinfo : EIATTR_PARAM_CBANK
	.align		4
        /*000c*/ 	.byte	0x04, 0x0a
        /*000e*/ 	.short	(.L_1809 - .L_1808)
	.align		4
.L_1808:
        /*0010*/ 	.word	index@(.nv.constant0._ZN7cutlass13device_kernelIN5flash19FlashAttnFwdCombineIN4cute5tupleIJNS3_1CILi8EEENS5_ILi128EEEEEELi7ELi256ELi1ELb0ELb1ENS_6half_tEfNS_4arch4Sm90EEEEEvNT_6ParamsE)
        /*0014*/ 	.short	0x0160
        /*0016*/ 	.short	0x00e8


	//----- nvinfo : EIATTR_CBANK_PARAM_SIZE
	.align		4
.L_1809:
        /*0018*/ 	.byte	0x03, 0x19
        /*001a*/ 	.short	0x00e8


	//----- nvinfo : EIATTR_KPARAM_INFO
	.align		4
        /*001c*/ 	.byte	0x04, 0x17
        /*001e*/ 	.short	(.L_1811 - .L_1810)
.L_1810:
        /*0020*/ 	.word	0x00000000
        /*0024*/ 	.short	0x0000
        /*0026*/ 	.short	0x0000
        /*0028*/ 	.byte	0x00, 0xf0, 0xa1, 0x03


	//----- nvinfo : EIATTR_MAXREG_COUNT
	.align		4
.L_1811:
        /*002c*/ 	.byte	0x03, 0x1b
        /*002e*/ 	.short	0x0080


	//----- nvinfo : EIATTR_NUM_BARRIERS
	.align		4
        /*0030*/ 	.byte	0x02, 0x4c
        /*0032*/ 	.byte	0x01
	.zero		1


	//----- nvinfo : EIATTR_EXTERNS
	.align		4
        /*0034*/ 	.byte	0x04, 0x0f
        /*0036*/ 	.short	(.L_1813 - .L_1812)


	//   ....[0]....
	.align		4
.L_1812:
        /*0038*/ 	.word	index@(__assertfail)


	//----- nvinfo : EIATTR_MERCURY_ISA_VERSION
	.align		4
.L_1813:
        /*003c*/ 	.byte	0x03, 0x5f
        /*003e*/ 	.short	0x0000


	//----- nvinfo : EIATTR_COOP_GROUP_MASK_REGIDS
	.align		4
        /*0040*/ 	.byte	0x04, 0x29
        /*0042*/ 	.short	(.L_1815 - .L_1814)


	//   ....[0]....
.L_1814:
        /*0044*/ 	.word	0xffffffff


	//   ....[1]....
        /*0048*/ 	.word	0xffffffff


	//   ....[2]....
        /*004c*/ 	.word	0xffffffff


	//   ....[3]....
        /*0050*/ 	.word	0xffffffff


	//   ....[4]....
        /*0054*/ 	.word	0xffffffff


	//   ....[5]....
        /*0058*/ 	.word	0xffffffff


	//   ....[6]....
        /*005c*/ 	.word	0xffffffff


	//   ....[7]....
        /*0060*/ 	.word	0xffffffff


	//   ....[8]....
        /*0064*/ 	.word	0xffffffff


	//   ....[9]....
        /*0068*/ 	.word	0xffffffff


	//   ....[10]....
        /*006c*/ 	.word	0xffffffff


	//   ....[11]....
        /*0070*/ 	.word	0xffffffff


	//   ....[12]....
        /*0074*/ 	.word	0xffffffff


	//   ....[13]....
        /*0078*/ 	.word	0xffffffff


	//   ....[14]....
        /*007c*/ 	.word	0xffffffff


	//   ....[15]....
        /*0080*/ 	.word	0xffffffff


	//----- nvinfo : EIATTR_COOP_GROUP_INSTR_OFFSETS
	.align		4
.L_1815:
        /*0084*/ 	.byte	0x04, 0x28
        /*0086*/ 	.short	(.L_1817 - .L_1816)


	//   ....[0]....
.L_1816:
        /*0088*/ 	.word	0x00001970


	//   ....[1]....
        /*008c*/ 	.word	0x000019c0


	//   ....[2]....
        /*0090*/ 	.word	0x000019f0


	//   ....[3]....
        /*0094*/ 	.word	0x00001a10


	//   ....[4]....
        /*0098*/ 	.word	0x00001a30


	//   ....[5]....
        /*009c*/ 	.word	0x00001bd0


	//   ....[6]....
        /*00a0*/ 	.word	0x00001bf0


	//   ....[7]....
        /*00a4*/ 	.word	0x00001c00


	//   ....[8]....
        /*00a8*/ 	.word	0x00001c30


	//   ....[9]....
        /*00ac*/ 	.word	0x00001c40


	//   ....[10]....
        /*00b0*/ 	.word	0x00001c70


	//   ....[11]....
        /*00b4*/ 	.word	0x00001c80


	//   ....[12]....
        /*00b8*/ 	.word	0x00001cb0


	//   ....[13]....
        /*00bc*/ 	.word	0x00001cc0


	//   ....[14]....
        /*00c0*/ 	.word	0x00001d00


	//   ....[15]....
        /*00c4*/ 	.word	0x00002dd0


	//----- nvinfo : EIATTR_SYSCALL_OFFSETS
	.align		4
.L_1817:
        /*00c8*/ 	.byte	0x04, 0x46
        /*00ca*/ 	.short	(.L_1819 - .L_1818)


	//   ....[0]....
.L_1818:
        /*00cc*/ 	.word	0x000004b0


	//----- nvinfo : EIATTR_EXIT_INSTR_OFFSETS
	.align		4
.L_1819:
        /*00d0*/ 	.byte	0x04, 0x1c
        /*00d2*/ 	.short	(.L_1821 - .L_1820)


	//   ....[0]....
.L_1820:
        /*00d4*/ 	.word	0x00000200


	//   ....[1]....
        /*00d8*/ 	.word	0x00000360


	//   ....[2]....
        /*00dc*/ 	.word	0x00002ca0


	//   ....[3]....
        /*00e0*/ 	.word	0x00002db0


	//----- nvinfo : EIATTR_CTAIDZ_USED
	.align		4
.L_1821:
        /*00e4*/ 	.byte	0x01, 0x04
	.zero		2


	//----- nvinfo : EIATTR_MAX_THREADS
	.align		4
        /*00e8*/ 	.byte	0x04, 0x05
        /*00ea*/ 	.short	(.L_1823 - .L_1822)
.L_1822:
        /*00ec*/ 	.word	0x00000100
        /*00f0*/ 	.word	0x00000001
        /*00f4*/ 	.word	0x00000001


	//----- nvinfo : EIATTR_CRS_STACK_SIZE
	.align		4
.L_1823:
        /*00f8*/ 	.byte	0x04, 0x1e
        /*00fa*/ 	.short	(.L_1825 - .L_1824)
.L_1824:
        /*00fc*/ 	.word	0x00000000
.L_1825:


//--------------------- .nv.info._ZN7cutlass13device_kernelIN5flash19FlashAttnFwdCombineIN4cute5tupleIJNS3_1CILi8EEENS5_ILi128EEEEEELi6ELi256ELi1ELb0ELb1ENS_6half_tEfNS_4arch4Sm90EEEEEvNT_6ParamsE --------------------------
	.section	.nv.info._ZN7cutlass13device_kernelIN5flash19FlashAttnFwdCombineIN4cute5tupleIJNS3_1CILi8EEENS5_ILi128EEEEEELi6ELi256ELi1ELb0ELb1ENS_6half_tEfNS_4arch4Sm90EEEEEvNT_6ParamsE,"",@"SHT_CUDA_INFO"
	.sectionflags	@""
	.align	4


	//----- nvinfo : EIATTR_CUDA_API_VERSION
	.align		4
        /*0000*/ 	.byte	0x04, 0x37
        /*0002*/ 	.short	(.L_1827 - .L_1826)
.L_1826:
        /*0004*/ 	.word	0x00000082


	//----- nvinfo : EIATTR_SW2861232_WAR
	.align		4
.L_1827:
        /*0008*/ 	.byte	0x01, 0x35
	.zero		2


	//----- nvinfo : EIATTR_PARAM_CBANK
	.align		4
        /*000c*/ 	.byte	0x04, 0x0a
        /*000e*/ 	.short	(.L_1829 - .L_1828)
	.align		4
.L_1828:
        /*0010*/ 	.word	index@(.nv.constant0._ZN7cutlass13device_kernelIN5flash19FlashAttnFwdCombineIN4cute5tupleIJNS3_1CILi8EEENS5_ILi128EEEEEELi6ELi256ELi1ELb0ELb1ENS_6half_tEfNS_4arch4Sm90EEEEEvNT_6ParamsE)
        /*0014*/ 	.short	0x0160
        /*0016*/ 	.short	0x00e8


	//----- nvinfo : EIATTR_CBANK_PARAM_SIZE
	.align		4
.L_1829:
        /*0018*/ 	.byte	0x03, 0x19
        /*001a*/ 	.short	0x00e8


	//----- nvinfo : EIATTR_KPARAM_INFO
	.align		4
        /*001c*/ 	.byte	0x04, 0x17
        /*001e*/ 	.short	(.L_1831 - .L_1830)
.L_1830:
        /*0020*/ 	.word	0x00000000
        /*0024*/ 	.short	0x0000
        /*0026*/ 	.short	0x0000
        /*0028*/ 	.byte	0x00, 0xf0, 0xa1, 0x03


	//----- nvinfo : EIATTR_MAXREG_COUNT
	.align		4
.L_1831:
        /*002c*/ 	.byte	0x03, 0x1b
        /*002e*/ 	.short	0x0080


	//----- nvinfo : EIATTR_NUM_BARRIERS
	.align		4
        /*0030*/ 	.byte	0x02, 0x4c
        /*0032*/ 	.byte	0x01
	.zero		1


	//----- nvinfo : EIATTR_EXTERNS
	.align		4
        /*0034*/ 	.byte	0x04, 0x0f
        /*0036*/ 	.short	(.L_1833 - .L_1832)


	//   ....[0]....
	.align		4
.L_1832:
        /*0038*/ 	.word	index@(__assertfail)


	//----- nvinfo : EIATTR_MERCURY_ISA_VERSION
	.align		4
.L_1833:
        /*003c*/ 	.byte	0x03, 0x5f
        /*003e*/ 	.short	0x0000


	//----- nvinfo : EIATTR_COOP_GROUP_MASK_REGIDS
	.align		4
        /*0040*/ 	.byte	0x04, 0x29
        /*0042*/ 	.short	(.L_1835 - .L_1834)


	//   ....[0]....
.L_1834:
        /*0044*/ 	.word	0xffffffff


	//   ....[1]....
        /*0048*/ 	.word	0xffffffff


	//   ....[2]....
        /*004c*/ 	.word	0xffffffff


	//   ....[3]....
        /*0050*/ 	.word	0xffffffff


	//   ....[4]....
        /*0054*/ 	.word	0xffffffff


	//   ....[5]....
        /*0058*/ 	.word	0xffffffff


	//   ....[6]....
        /*005c*/ 	.word	0xffffffff


	//   ....[7]....
        /*0060*/ 	.word	0xffffffff


	//   ....[8]....
        /*0064*/ 	.word	0xffffffff


	//   ....[9]....
        /*0068*/ 	.word	0xffffffff


	//   ....[10]....
        /*006c*/ 	.word	0xffffffff


	//   ....[11]....
        /*0070*/ 	.word	0xffffffff


	//   ....[12]....
        /*0074*/ 	.word	0xffffffff


	//   ....[13]....
        /*0078*/ 	.word	0xffffffff


	//   ....[14]....
        /*007c*/ 	.word	0xffffffff


	//   ....[15]....
        /*0080*/ 	.word	0xffffffff


	//----- nvinfo : EIATTR_COOP_GROUP_INSTR_OFFSETS
	.align		4
.L_1835:
        /*0084*/ 	.byte	0x04, 0x28
        /*0086*/ 	.short	(.L_1837 - .L_1836)


	//   ....[0]....
.L_1836:
        /*0088*/ 	.word	0x00001650


	//   ....[1]....
        /*008c*/ 	.word	0x00001690


	//   ....[2]....
        /*0090*/ 	.word	0x000016b0


	//   ....[3]....
        /*0094*/ 	.word	0x000016d0


	//   ....[4]....
        /*0098*/ 	.word	0x000016f0


	//   ....[5]....
        /*009c*/ 	.word	0x000017f0


	//   ....[6]....
        /*00a0*/ 	.word	0x00001810


	//   ....[7]....
        /*00a4*/ 	.word	0x00001820


	//   ....[8]....
        /*00a8*/ 	.word	0x00001850


	//   ....[9]....
        /*00ac*/ 	.word	0x00001860


	//   ....[10]....
        /*00b0*/ 	.word	0x00001890


	//   ....[11]....
        /*00b4*/ 	.word	0x000018a0


	//   ....[12]....
        /*00b8*/ 	.word	0x000018d0


	//   ....[13]....
        /*00bc*/ 	.word	0x000018e0


	//   ....[14]....
        /*00c0*/ 	.word	0x00001920


	//   ....[15]....
        /*00c4*/ 	.word	0x000029b0


	//----- nvinfo : EIATTR_SYSCALL_OFFSETS
	.align		4
.L_1837:
        /*00c8*/ 	.byte	0x04, 0x46
        /*00ca*/ 	.short	(.L_1839 - .L_1838)


	//   ....[0]....
.L_1838:
        /*00cc*/ 	.word	0x000004b0


	//----- nvinfo : EIATTR_EXIT_INSTR_OFFSETS
	.align		4
.L_1839:
        /*00d0*/ 	.byte	0x04, 0x1c
        /*00d2*/ 	.short	(.L_1841 - .L_1840)


	//   ....[0]....
.L_1840:
        /*00d4*/ 	.word	0x00000200


	//   ....[1]....
        /*00d8*/ 	.word	0x00000360


	//   ....[2]....
        /*00dc*/ 	.word	0x00002880


	//   ....[3]....
        /*00e0*/ 	.word	0x00002990


	//----- nvinfo : EIATTR_CTAIDZ_USED
	.align		4
.L_1841:
        /*00e4*/ 	.byte	0x01, 0x04
	.zero		2


	//----- nvinfo : EIATTR_MAX_THREADS
	.align		4
        /*00e8*/ 	.byte	0x04, 0x05
        /*00ea*/ 	.short	(.L_1843 - .L_1842)
.L_1842:
        /*00ec*/ 	.word	0x00000100
        /*00f0*/ 	.word	0x00000001
        /*00f4*/ 	.word	0x00000001


	//----- nvinfo : EIATTR_CRS_STACK_SIZE
	.align		4
.L_1843:
        /*00f8*/ 	.byte	0x04, 0x1e
        /*00fa*/ 	.short	(.L_1845 - .L_1844)
.L_1844:
        /*00fc*/ 	.word	0x00000000
.L_1845:


//--------------------- .nv.info._ZN7cutlass13device_kernelIN5flash19FlashAttnFwdCombineIN4cute5tupleIJNS3_1CILi8EEENS5_ILi128EEEEEELi5ELi256ELi1ELb0ELb1ENS_6half_tEfNS_4arch4Sm90EEEEEvNT_6ParamsE --------------------------
	.section	.nv.info._ZN7cutlass13device_kernelIN5flash19FlashAttnFwdCombineIN4cute5tupleIJNS3_1CILi8EEENS5_ILi128EEEEEELi5ELi256ELi1ELb0ELb1ENS_6half_tEfNS_4arch4Sm90EEEEEvNT_6ParamsE,"",@"SHT_CUDA_INFO"
	.sectionflags	@""
	.align	4


	//----- nvinfo : EIATTR_CUDA_API_VERSION
	.align		4
        /*0000*/ 	.byte	0x04, 0x37
        /*0002*/ 	.short	(.L_1847 - .L_1846)
.L_1846:
        /*0004*/ 	.word	0x00000082


	//----- nvinfo : EIATTR_SW2861232_WAR
	.align		4
.L_1847:
        /*0008*/ 	.byte	0x01, 0x35
	.zero		2


	//----- nvinfo : EIATTR_PARAM_CBANK
	.align		4
        /*000c*/ 	.byte	0x04, 0x0a
        /*000e*/ 	.short	(.L_1849 - .L_1848)
	.align		4
.L_1848:
        /*0010*/ 	.word	index@(.nv.constant0._ZN7cutlass13device_kernelIN5flash19FlashAttnFwdCombineIN4cute5tupleIJNS3_1CILi8EEENS5_ILi128EEEEEELi5ELi256ELi1ELb0ELb1ENS_6half_tEfNS_4arch4Sm90EEEEEvNT_6ParamsE)
        /*0014*/ 	.short	0x0160
        /*0016*/ 	.short	0x00e8


	//----- nvinfo : EIATTR_CBANK_PARAM_SIZE
	.align		4
.L_1849:
        /*0018*/ 	.byte	0x03, 0x19
        /*001a*/ 	.short	0x00e8


	//----- nvinfo : EIATTR_KPARAM_INFO
	.align		4
        /*001c*/ 	.byte	0x04, 0x17
        /*001e*/ 	.short	(.L_1851 - .L_1850)
.L_1850:
        /*0020*/ 	.word	0x00000000
        /*0024*/ 	.short	0x0000
        /*0026*/ 	.short	0x0000
        /*0028*/ 	.byte	0x00, 0xf0, 0xa1, 0x03


	//----- nvinfo : EIATTR_MAXREG_COUNT
	.align		4
.L_1851:
        /*002c*/ 	.byte	0x03, 0x1b
        /*002e*/ 	.short	0x0080


	//----- nvinfo : EIATTR_NUM_BARRIERS
	.align		4
        /*0030*/ 	.byte	0x02, 0x4c
        /*0032*/ 	.byte	0x01
	.zero		1


	//----- nvinfo : EIATTR_EXTERNS
	.align		4
        /*0034*/ 	.byte	0x04, 0x0f
        /*0036*/ 	.short	(.L_1853 - .L_1852)


	//   ....[0]....
	.align		4
.L_1852:
        /*0038*/ 	.word	index@(__assertfail)


	//----- nvinfo : EIATTR_MERCURY_ISA_VERSION
	.align		4
.L_1853:
        /*003c*/ 	.byte	0x03, 0x5f
        /*003e*/ 	.short	0x0000


	//----- nvinfo : EIATTR_COOP_GROUP_MASK_REGIDS
	.align		4
        /*0040*/ 	.byte	0x04, 0x29
        /*0042*/ 	.short	(.L_1855 - .L_1854)


	//   ....[0]....
.L_1854:
        /*0044*/ 	.word	0xffffffff


	//   ....[1]....
        /*0048*/ 	.word	0xffffffff


	//   ....[2]....
        /*004c*/ 	.word	0xffffffff


	//   ....[3]....
        /*0050*/ 	.word	0xffffffff


	//   ....[4]....
        /*0054*/ 	.word	0xffffffff


	//   ....[5]....
        /*0058*/ 	.word	0xffffffff


	//   ....[6]....
        /*005c*/ 	.word	0xffffffff


	//   ....[7]....
        /*0060*/ 	.word	0xffffffff


	//   ....[8]....
        /*0064*/ 	.word	0xffffffff


	//   ....[9]....
        /*0068*/ 	.word	0xffffffff


	//   ....[10]....
        /*006c*/ 	.word	0xffffffff


	//   ....[11]....
        /*0070*/ 	.word	0xffffffff


	//   ....[12]....
        /*0074*/ 	.word	0xffffffff


	//   ....[13]....
        /*0078*/ 	.word	0xffffffff


	//   ....[14]....
        /*007c*/ 	.word	0xffffffff


	//   ....[15]....
        /*0080*/ 	.word	0xffffffff


	//----- nvinfo : EIATTR_COOP_GROUP_INSTR_OFFSETS
	.align		4
.L_1855:
        /*0084*/ 	.byte	0x04, 0x28
        /*0086*/ 	.short	(.L_1857 - .L_1856)


	//   ....[0]....
.L_1856:
        /*0088*/ 	.word	0x00001470


	//   ....[1]....
        /*008c*/ 	.word	0x000014b0


	//   ....[2]....
        /*0090*/ 	.word	0x000014d0


	//   ....[3]....
        /*0094*/ 	.word	0x000014f0


	//   ....[4]....
        /*0098*/ 	.word	0x00001510


	//   ....[5]....
        /*009c*/ 	.word	0x000015b0


	//   ....[6]....
        /*00a0*/ 	.word	0x000015d0


	//   ....[7]....
        /*00a4*/ 	.word	0x000015e0


	//   ....[8]....
        /*00a8*/ 	.word	0x00001610


	//   ....[9]....
        /*00ac*/ 	.word	0x00001620


	//   ....[10]....
        /*00b0*/ 	.word	0x00001650


	//   ....[11]....
        /*00b4*/ 	.word	0x00001660


	//   ....[12]....
        /*00b8*/ 	.word	0x00001690


	//   ....[13]....
        /*00bc*/ 	.word	0x000016a0


	//   ....[14]....
        /*00c0*/ 	.word	0x000016e0


	//   ....[15]....
        /*00c4*/ 	.word	0x00002750


	//----- nvinfo : EIATTR_SYSCALL_OFFSETS
	.align		4
.L_1857:
        /*00c8*/ 	.byte	0x04, 0x46
        /*00ca*/ 	.short	(.L_1859 - .L_1858)


	//   ....[0]....
.L_1858:
        /*00cc*/ 	.word	0x000004b0


	//----- nvinfo : EIATTR_EXIT_INSTR_OFFSETS
	.align		4
.L_1859:
        /*00d0*/ 	.byte	0x04, 0x1c
        /*00d2*/ 	.short	(.L_1861 - .L_1860)


	//   ....[0]....
.L_1860:
        /*00d4*/ 	.word	0x00000200


	//   ....[1]....
        /*00d8*/ 	.word	0x00000360


	//   ....[2]....
        /*00dc*/ 	.word	0x00002620


	//   ....[3]....
        /*00e0*/ 	.word	0x00002730


	//----- nvinfo : EIATTR_CTAIDZ_USED
	.align		4
.L_1861:
        /*00e4*/ 	.byte	0x01, 0x04
	.zero		2


	//----- nvinfo : EIATTR_MAX_THREADS
	.align		4
        /*00e8*/ 	.byte	0x04, 0x05
        /*00ea*/ 	.short	(.L_1863 - .L_1862)
.L_1862:
        /*00ec*/ 	.word	0x00000100
        /*00f0*/ 	.word	0x00000001
        /*00f4*/ 	.word	0x00000001


	//----- nvinfo : EIATTR_CRS_STACK_SIZE
	.align		4
.L_1863:
        /*00f8*/ 	.byte	0x04, 0x1e
        /*00fa*/ 	.short	(.L_1865 - .L_1864)
.L_1864:
        /*00fc*/ 	.word	0x00000000
.L_1865:


//--------------------- .nv.info._ZN7cutlass13device_kernelIN5flash19FlashAttnFwdCombineIN4cute5tupleIJNS3_1CILi8EEENS5_ILi128EEEEEELi8ELi256ELi1ELb0ELb0ENS_6half_tEfNS_4arch4Sm80EEEEEvNT_6ParamsE --------------------------
	.section	.nv.info._ZN7cutlass13device_kernelIN5flash19FlashAttnFwdCombineIN4cute5tupleIJNS3_1CILi8EEENS5_ILi128EEEEEELi8ELi256ELi1ELb0ELb0ENS_6half_tEfNS_4arch4Sm80EEEEEvNT_6ParamsE,"",@"SHT_CUDA_INFO"
	.sectionflags	@""
	.align	4


	//----- nvinfo : EIATTR_CUDA_API_VERSION
	.align		4
        /*0000*/ 	.byte	0x04, 0x37
        /*0002*/ 	.short	(.L_1867 - .L_1866)
.L_1866:
        /*0004*/ 	.word	0x00000082


	//----- nvinfo : EIATTR_SW2861232_WAR
	.align		4
.L_1867:
        /*0008*/ 	.byte	0x01, 0x35
	.zero		2


	//----- nvinfo : EIATTR_PARAM_CBANK
	.align		4
        /*000c*/ 	.byte	0x04, 0x0a
        /*000e*/ 	.short	(.L_1869 - .L_1868)
	.align		4
.L_1868:
        /*0010*/ 	.word	index@(.nv.constant0._ZN7cutlass13device_kernelIN5flash19FlashAttnFwdCombineIN4cute5tupleIJNS3_1CILi8EEENS5_ILi128EEEEEELi8ELi256ELi1ELb0ELb0ENS_6half_tEfNS_4arch4Sm80EEEEEvNT_6ParamsE)
        /*0014*/ 	.short	0x0160
        /*0016*/ 	.short	0x00e8


	//----- nvinfo : EIATTR_CBANK_PARAM_SIZE
	.align		4
.L_1869:
        /*0018*/ 	.byte	0x03, 0x19
        /*001a*/ 	.short	0x00e8


	//----- nvinfo : EIATTR_KPARAM_INFO
	.align		4
        /*001c*/ 	.byte	0x04, 0x17
        /*001e*/ 	.short	(.L_1871 - .L_1870)
.L_1870:
        /*0020*/ 	.word	0x00000000
        /*0024*/ 	.short	0x0000
        /*0026*/ 	.short	0x0000
        /*0028*/ 	.byte	0x00, 0xf0, 0xa1, 0x03


	//----- nvinfo : EIATTR_MAXREG_COUNT
	.align		4
.L_1871:
        /*002c*/ 	.byte	0x03, 0x1b
        /*002e*/ 	.short	0x0080


	//----- nvinfo : EIATTR_NUM_BARRIERS
	.align		4
        /*0030*/ 	.byte	0x02, 0x4c
        /*0032*/ 	.byte	0x01
	.zero		1


	//----- nvinfo : EIATTR_EXTERNS
	.align		4
        /*0034*/ 	.byte	0x04, 0x0f
        /*0036*/ 	.short	(.L_1873 - .L_1872)


	//   ....[0]....
	.align		4
.L_1872:
        /*0038*/ 	.word	index@(__assertfail)


	//----- nvinfo : EIATTR_MERCURY_ISA_VERSION
	.align		4
.L_1873:
        /*003c*/ 	.byte	0x03, 0x5f
        /*003e*/ 	.short	0x0000


	//----- nvinfo : EIATTR_COOP_GROUP_MASK_REGIDS
	.align		4
        /*0040*/ 	.byte	0x04, 0x29
        /*0042*/ 	.short	(.L_1875 - .L_1874)


	//   ....[0]....
.L_1874:
        /*0044*/ 	.word	0xffffffff


	//   ....[1]....
        /*0048*/ 	.word	0xffffffff


	//   ....[2]....
        /*004c*/ 	.word	0xffffffff


	//   ....[3]....
        /*0050*/ 	.word	0xffffffff


	//   ....[4]....
        /*0054*/ 	.word	0xffffffff


	//   ....[5]....
        /*0058*/ 	.word	0xffffffff


	//   ....[6]....
        /*005c*/ 	.word	0xffffffff


	//   ....[7]....
        /*0060*/ 	.word	0xffffffff


	//   ....[8]....
        /*0064*/ 	.word	0xffffffff


	//   ....[9]....
        /*0068*/ 	.word	0xffffffff


	//   ....[10]....
        /*006c*/ 	.word	0xffffffff


	//   ....[11]....
        /*0070*/ 	.word	0xffffffff


	//   ....[12]....
        /*0074*/ 	.word	0xffffffff


	//   ....[13]....
        /*0078*/ 	.word	0xffffffff


	//   ....[14]....
        /*007c*/ 	.word	0xffffffff


	//   ....[15]....
        /*0080*/ 	.word	0xffffffff


	//----- nvinfo : EIATTR_COOP_GROUP_INSTR_OFFSETS
	.align		4
.L_1875:
        /*0084*/ 	.byte	0x04, 0x28
        /*0086*/ 	.short	(.L_1877 - .L_1876)


	//   ....[0]....
.L_1876:
        /*0088*/ 	.word	0x00001530


	//   ....[1]....
        /*008c*/ 	.word	0x00001580


	//   ....[2]....
        /*0090*/ 	.word	0x000015b0


	//   ....[3]....
        /*0094*/ 	.word	0x000015d0


	//   ....[4]....
        /*0098*/ 	.word	0x000015f0


	//   ....[5]....
        /*009c*/ 	.word	0x000018d0


	//   ....[6]....
        /*00a0*/ 	.word	0x00001930


	//   ....[7]....
        /*00a4*/ 	.word	0x00001940


	//   ....[8]....
        /*00a8*/ 	.word	0x00001980


	//   ....[9]....
        /*00ac*/ 	.word	0x00001990


	//   ....[10]....
        /*00b0*/ 	.word	0x000019c0


	//   ....[11]....
        /*00b4*/ 	.word	0x000019d0


	//   ....[12]....
        /*00b8*/ 	.word	0x00001a10


	//   ....[13]....
        /*00bc*/ 	.word	0x00001a20


	//   ....[14]....
        /*00c0*/ 	.word	0x00001a50


	//   ....[15]....
        /*00c4*/ 	.word	0x00002c40


	//----- nvinfo : EIATTR_SYSCALL_OFFSETS
	.align		4
.L_1877:
        /*00c8*/ 	.byte	0x04, 0x46
        /*00ca*/ 	.short	(.L_1879 - .L_1878)


	//   ....[0]....
.L_1878:
        /*00cc*/ 	.word	0x00000390


	//----- nvinfo : EIATTR_EXIT_INSTR_OFFSETS
	.align		4
.L_1879:
        /*00d0*/ 	.byte	0x04, 0x1c
        /*00d2*/ 	.short	(.L_1881 - .L_1880)


	//   ....[0]....
.L_1880:
        /*00d4*/ 	.word	0x00000220


	//   ....[1]....
        /*00d8*/ 	.word	0x00002ad0


	//   ....[2]....
        /*00dc*/ 	.word	0x00002c20


	//----- nvinfo : EIATTR_CTAIDZ_USED
	.align		4
.L_1881:
        /*00e0*/ 	.byte	0x01, 0x04
	.zero		2


	//----- nvinfo : EIATTR_MAX_THREADS
	.align		4
        /*00e4*/ 	.byte	0x04, 0x05
        /*00e6*/ 	.short	(.L_1883 - .L_1882)
.L_1882:
        /*00e8*/ 	.word	0x00000100
        /*00ec*/ 	.word	0x00000001
        /*00f0*/ 	.word	0x00000001


	//----- nvinfo : EIATTR_CRS_STACK_SIZE
	.align		4
.L_1883:
        /*00f4*/ 	.byte	0x04, 0x1e
        /*00f6*/ 	.short	(.L_1885 - .L_1884)
.L_1884:
        /*00f8*/ 	.word	0x00000000
.L_1885:


//--------------------- .nv.info._ZN7cutlass13device_kernelIN5flash19FlashAttnFwdCombineIN4cute5tupleIJNS3_1CILi8EEENS5_ILi128EEEEEELi7ELi256ELi1ELb0ELb0ENS_6half_tEfNS_4arch4Sm80EEEEEvNT_6ParamsE --------------------------
	.section	.nv.info._ZN7cutlass13device_kernelIN5flash19FlashAttnFwdCombineIN4cute5tupleIJNS3_1CILi8EEENS5_ILi128EEEEEELi7ELi256ELi1ELb0ELb0ENS_6half_tEfNS_4arch4Sm80EEEEEvNT_6ParamsE,"",@"SHT_CUDA_INFO"
	.sectionflags	@""
	.align	4


	//----- nvinfo : EIATTR_CUDA_API_VERSION
	.align		4
        /*0000*/ 	.byte	0x04, 0x37
        /*0002*/ 	.short	(.L_1887 - .L_1886)
.L_1886:
        /*0004*/ 	.word	0x00000082


	//----- nvinfo : EIATTR_SW2861232_WAR
	.align		4
.L_1887:
        /*0008*/ 	.byte	0x01, 0x35
	.zero		2


	//----- nvinfo : EIATTR_PARAM_CBANK
	.align		4
        /*000c*/ 	.byte	0x04, 0x0a
        /*000e*/ 	.short	(.L_1889 - .L_1888)
	.align		4
.L_1888:
        /*0010*/ 	.word	index@(.nv.constant0._ZN7cutlass13device_kernelIN5flash19FlashAttnFwdCombineIN4cute5tupleIJNS3_1CILi8EEENS5_ILi128EEEEEELi7ELi256ELi1ELb0ELb0ENS_6half_tEfNS_4arch4Sm80EEEEEvNT_6ParamsE)
        /*0014*/ 	.short	0x0160
        /*0016*/ 	.short	0x00e8


	//----- nvinfo : EIATTR_CBANK_PARAM_SIZE
	.align		4
.L_1889:
        /*0018*/ 	.byte	0x03, 0x19
        /*001a*/ 	.short	0x00e8


	//----- nvinfo : EIATTR_KPARAM_INFO
	.align		4
        /*001c*/ 	.byte	0x04, 0x17
        /*001e*/ 	.short	(.L_1891 - .L_1890)
.L_1890:
        /*0020*/ 	.word	0x00000000
        /*0024*/ 	.short	0x0000
        /*0026*/ 	.short	0x0000
        /*0028*/ 	.byte	0x00, 0xf0, 0xa1, 0x03


	//----- nvinfo : EIATTR_MAXREG_COUNT
	.align		4
.L_1891:
        /*002c*/ 	.byte	0x03, 0x1b
        /*002e*/ 	.short	0x0080


	//----- nvinfo : EIATTR_NUM_BARRIERS
	.align		4
        /*0030*/ 	.byte	0x02, 0x4c
        /*0032*/ 	.byte	0x01
	.zero		1


	//----- nvinfo : EIATTR_EXTERNS
	.align		4
        /*0034*/ 	.byte	0x04, 0x0f
        /*0036*/ 	.short	(.L_1893 - .L_1892)


	//   ....[0]....
	.align		4
.L_1892:
        /*0038*/ 	.word	index@(__assertfail)


	//----- nvinfo : EIATTR_MERCURY_ISA_VERSION
	.align		4
.L_1893:
        /*003c*/ 	.byte	0x03, 0x5f
        /*003e*/ 	.short	0x0000


	//----- nvinfo : EIATTR_COOP_GROUP_MASK_REGIDS
	.align		4
        /*0040*/ 	.byte	0x04, 0x29
        /*0042*/ 	.short	(.L_1895 - .L_1894)


	//   ....[0]....
.L_1894:
        /*0044*/ 	.word	0xffffffff


	//   ....[1]....
        /*0048*/ 	.word	0xffffffff


	//   ....[2]....
        /*004c*/ 	.word	0xffffffff


	//   ....[3]....
        /*0050*/ 	.word	0xffffffff


	//   ....[4]....
        /*0054*/ 	.word	0xffffffff


	//   ....[5]....
        /*0058*/ 	.word	0xffffffff


	//   ....[6]....
        /*005c*/ 	.word	0xffffffff


	//   ....[7]....
        /*0060*/ 	.word	0xffffffff


	//   ....[8]....
        /*0064*/ 	.word	0xffffffff


	//   ....[9]....
        /*0068*/ 	.word	0xffffffff


	//   ....[10]....
        /*006c*/ 	.word	0xffffffff


	//   ....[11]....
        /*0070*/ 	.word	0xffffffff


	//   ....[12]....
        /*0074*/ 	.word	0xffffffff


	//   ....[13]....
        /*0078*/ 	.word	0xffffffff


	//   ....[14]....
        /*007c*/ 	.word	0xffffffff


	//   ....[15]....
        /*0080*/ 	.word	0xffffffff


	//----- nvinfo : EIATTR_COOP_GROUP_INSTR_OFFSETS
	.align		4
.L_1895:
        /*0084*/ 	.byte	0x04, 0x28
        /*0086*/ 	.short	(.L_1897 - .L_1896)


	//   ....[0]....
.L_1896:
        /*0088*/ 	.word	0x00001050


	//   ....[1]....
        /*008c*/ 	.word	0x000010a0


	//   ....[2]....
        /*0090*/ 	.word	0x000010d0


	//   ....[3]....
        /*0094*/ 	.word	0x000010f0


	//   ....[4]....
        /*0098*/ 	.word	0x00001110


	//   ....[5]....
        /*009c*/ 	.word	0x000012b0


	//   ....[6]....
        /*00a0*/ 	.word	0x000012d0


	//   ....[7]....
        /*00a4*/ 	.word	0x000012e0


	//   ....[8]....
        /*00a8*/ 	.word	0x00001310


	//   ....[9]....
        /*00ac*/ 	.word	0x00001320


	//   ....[10]....
        /*00b0*/ 	.word	0x00001350


	//   ....[11]....
        /*00b4*/ 	.word	0x00001360


	//   ....[12]....
        /*00b8*/ 	.word	0x000013a0


	//   ....[13]....
        /*00bc*/ 	.word	0x000013c0


	//   ....[14]....
        /*00c0*/ 	.word	0x000013f0


	//   ....[15]....
        /*00c4*/ 	.word	0x00002560


	//----- nvinfo : EIATTR_SYSCALL_OFFSETS
	.align		4
.L_1897:
        /*00c8*/ 	.byte	0x04, 0x46
        /*00ca*/ 	.short	(.L_1899 - .L_1898)


	//   ....[0]....
.L_1898:
        /*00cc*/ 	.word	0x00000390


	//----- nvinfo : EIATTR_EXIT_INSTR_OFFSETS
	.align		4
.L_1899:
        /*00d0*/ 	.byte	0x04, 0x1c
        /*00d2*/ 	.short	(.L_1901 - .L_1900)


	//   ....[0]....
.L_1900:
        /*00d4*/ 	.word	0x00000220


	//   ....[1]....
        /*00d8*/ 	.word	0x000023f0


	//   ....[2]....
        /*00dc*/ 	.word	0x00002540


	//----- nvinfo : EIATTR_CTAIDZ_USED
	.align		4
.L_1901:
        /*00e0*/ 	.byte	0x01, 0x04
	.zero		2


	//----- nvinfo : EIATTR_MAX_THREADS
	.align		4
        /*00e4*/ 	.byte	0x04, 0x05
        /*00e6*/ 	.short	(.L_1903 - .L_1902)
.L_1902:
        /*00e8*/ 	.word	0x00000100
        /*00ec*/ 	.word	0x00000001
        /*00f0*/ 	.word	0x00000001


	//----- nvinfo : EIATTR_CRS_STACK_SIZE
	.align		4
.L_1903:
        /*00f4*/ 	.byte	0x04, 0x1e
        /*00f6*/ 	.short	(.L_1905 - .L_1904)
.L_1904:
        /*00f8*/ 	.word	0x00000000
.L_1905:


//--------------------- .nv.info._ZN7cutlass13device_kernelIN5flash19FlashAttnFwdCombineIN4cute5tupleIJNS3_1CILi8EEENS5_ILi128EEEEEELi6ELi256ELi1ELb0ELb0ENS_6half_tEfNS_4arch4Sm80EEEEEvNT_6ParamsE --------------------------
	.section	.nv.info._ZN7cutlass13device_kernelIN5flash19FlashAttnFwdCombineIN4cute5tupleIJNS3_1CILi8EEENS5_ILi128EEEEEELi6ELi256ELi1ELb0ELb0ENS_6half_tEfNS_4arch4Sm80EEEEEvNT_6ParamsE,"",@"SHT_CUDA_INFO"
	.sectionflags	@""
	.align	4


	//----- nvinfo : EIATTR_CUDA_API_VERSION
	.align		4
        /*0000*/ 	.byte	0x04, 0x37
        /*0002*/ 	.short	(.L_1907 - .L_1906)
.L_1906:
        /*0004*/ 	.word	0x00000082


	//----- nvinfo : EIATTR_SW2861232_WAR
	.align		4
.L_1907:
        /*0008*/ 	.byte	0x01, 0x35
	.zero		2


	//----- nvinfo : EIATTR_PARAM_CBANK
	.align		4
        /*000c*/ 	.byte	0x04, 0x0a
        /*000e*/ 	.short	(.L_1909 - .L_1908)
	.align		4
.L_1908:
        /*0010*/ 	.word	index@(.nv.constant0._ZN7cutlass13device_kernelIN5flash19FlashAttnFwdCombineIN4cute5tupleIJNS3_1CILi8EEENS5_ILi128EEEEEELi6ELi256ELi1ELb0ELb0ENS_6half_tEfNS_4arch4Sm80EEEEEvNT_6ParamsE)
        /*0014*/ 	.short	0x0160
        /*0016*/ 	.short	0x00e8


	//----- nvinfo : EIATTR_CBANK_PARAM_SIZE
	.align		4
.L_1909:
        /*0018*/ 	.byte	0x03, 0x19
        /*001a*/ 	.short	0x00e8


	//----- nvinfo : EIATTR_KPARAM_INFO
	.align		4
        /*001c*/ 	.byte	0x04, 0x17
        /*001e*/ 	.short	(.L_1911 - .L_1910)
.L_1910:
        /*0020*/ 	.word	0x00000000
        /*0024*/ 	.short	0x0000
        /*0026*/ 	.short	0x0000
        /*0028*/ 	.byte	0x00, 0xf0, 0xa1, 0x03


	//----- nvinfo : EIATTR_MAXREG_COUNT
	.align		4
.L_1911:
        /*002c*/ 	.byte	0x03, 0x1b
        /*002e*/ 	.short	0x0080


	//----- nvinfo : EIATTR_NUM_BARRIERS
	.align		4
        /*0030*/ 	.byte	0x02, 0x4c
        /*0032*/ 	.byte	0x01
	.zero		1


	//----- nvinfo : EIATTR_EXTERNS
	.align		4
        /*0034*/ 	.byte	0x04, 0x0f
        /*0036*/ 	.short	(.L_1913 - .L_1912)


	//   ....[0]....
	.align		4
.L_1912:
        /*0038*/ 	.word	index@(__assertfail)


	//----- nvinfo : EIATTR_MERCURY_ISA_VERSION
	.align		4
.L_1913:
        /*003c*/ 	.byte	0x03, 0x5f
        /*003e*/ 	.short	0x0000


	//----- nvinfo : EIATTR_COOP_GROUP_MASK_REGIDS
	.align		4
        /*0040*/ 	.byte	0x04, 0x29
        /*0042*/ 	.short	(.L_1915 - .L_1914)


	//   ....[0]....
.L_1914:
        /*0044*/ 	.word	0xffffffff


	//   ....[1]....
        /*0048*/ 	.word	0xffffffff


	//   ....[2]....
        /*004c*/ 	.word	0xffffffff


	//   ....[3]....
        /*0050*/ 	.word	0xffffffff


	//   ....[4]....
        /*0054*/ 	.word	0xffffffff


	//   ....[5]....
        /*0058*/ 	.word	0xffffffff


	//   ....[6]....
        /*005c*/ 	.word	0xffffffff


	//   ....[7]....
        /*0060*/ 	.word	0xffffffff


	//   ....[8]....
        /*0064*/ 	.word	0xffffffff


	//   ....[9]....
        /*0068*/ 	.word	0xffffffff


	//   ....[10]....
        /*006c*/ 	.word	0xffffffff


	//   ....[11]....
        /*0070*/ 	.word	0xffffffff


	//   ....[12]....
        /*0074*/ 	.word	0xffffffff


	//   ....[13]....
        /*0078*/ 	.word	0xffffffff


	//   ....[14]....
        /*007c*/ 	.word	0xffffffff


	//   ....[15]....
        /*0080*/ 	.word	0xffffffff


	//----- nvinfo : EIATTR_COOP_GROUP_INSTR_OFFSETS
	.align		4
.L_1915:
        /*0084*/ 	.byte	0x04, 0x28
        /*0086*/ 	.short	(.L_1917 - .L_1916)


	//   ....[0]....
.L_1916:
        /*0088*/ 	.word	0x00000d30


	//   ....[1]....
        /*008c*/ 	.word	0x00000d70


	//   ....[2]....
        /*0090*/ 	.word	0x00000d90


	//   ....[3]....
        /*0094*/ 	.word	0x00000db0


	//   ....[4]....
        /*0098*/ 	.word	0x00000dd0


	//   ....[5]....
        /*009c*/ 	.word	0x00000ea0


	//   ....[6]....
        /*00a0*/ 	.word	0x00000ee0


	//   ....[7]....
        /*00a4*/ 	.word	0x00000f10


	//   ....[8]....
        /*00a8*/ 	.word	0x00000f30


	//   ....[9]....
        /*00ac*/ 	.word	0x00000f50


	//   ....[10]....
        /*00b0*/ 	.word	0x00000f70


	//   ....[11]....
        /*00b4*/ 	.word	0x00000f90


	//   ....[12]....
        /*00b8*/ 	.word	0x00000fc0


	//   ....[13]....
        /*00bc*/ 	.word	0x00000ff0


	//   ....[14]....
        /*00c0*/ 	.word	0x00001000


	//   ....[15]....
        /*00c4*/ 	.word	0x00002140


	//----- nvinfo : EIATTR_SYSCALL_OFFSETS
	.align		4
.L_1917:
        /*00c8*/ 	.byte	0x04, 0x46
        /*00ca*/ 	.short	(.L_1919 - .L_1918)


	//   ....[0]....
.L_1918:
        /*00cc*/ 	.word	0x00000390


	//----- nvinfo : EIATTR_EXIT_INSTR_OFFSETS
	.align		4
.L_1919:
        /*00d0*/ 	.byte	0x04, 0x1c
        /*00d2*/ 	.short	(.L_1921 - .L_1920)


	//   ....[0]....
.L_1920:
        /*00d4*/ 	.word	0x00000220


	//   ....[1]....
        /*00d8*/ 	.word	0x00001fd0


	//   ....[2]....
        /*00dc*/ 	.word	0x00002120


	//----- nvinfo : EIATTR_CTAIDZ_USED
	.align		4
.L_1921:
        /*00e0*/ 	.byte	0x01, 0x04
	.zero		2


	//----- nvinfo : EIATTR_MAX_THREADS
	.align		4
        /*00e4*/ 	.byte	0x04, 0x05
        /*00e6*/ 	.short	(.L_1923 - .L_1922)
.L_1922:
        /*00e8*/ 	.word	0x00000100
        /*00ec*/ 	.word	0x00000001
        /*00f0*/ 	.word	0x00000001


	//----- nvinfo : EIATTR_CRS_STACK_SIZE
	.align		4
.L_1923:
        /*00f4*/ 	.byte	0x04, 0x1e
        /*00f6*/ 	.short	(.L_1925 - .L_1924)
.L_1924:
        /*00f8*/ 	.word	0x00000000
.L_1925:


//--------------------- .nv.info._ZN7cutlass13device_kernelIN5flash19FlashAttnFwdCombineIN4cute5tupleIJNS3_1CILi8EEENS5_ILi128EEEEEELi5ELi256ELi1ELb0ELb0ENS_6half_tEfNS_4arch4Sm80EEEEEvNT_6ParamsE --------------------------
	.section	.nv.info._ZN7cutlass13device_kernelIN5flash19FlashAttnFwdCombineIN4cute5tupleIJNS3_1CILi8EEENS5_ILi128EEEEEELi5ELi256ELi1ELb0ELb0ENS_6half_tEfNS_4arch4Sm80EEEEEvNT_6ParamsE,"",@"SHT_CUDA_INFO"
	.sectionflags	@""
	.align	4


	//----- nvinfo : EIATTR_CUDA_API_VERSION
	.align		4
        /*0000*/ 	.byte	0x04, 0x37
        /*0002*/ 	.short	(.L_1927 - .L_1926)
.L_1926:
        /*0004*/ 	.word	0x00000082


	//----- nvinfo : EIATTR_SW2861232_WAR
	.align		4
.L_1927:
        /*0008*/ 	.byte	0x01, 0x35
	.zero		2


	//----- nvinfo : EIATTR_PARAM_CBANK
	.align		4
        /*000c*/ 	.byte	0x04, 0x0a
        /*000e*/ 	.short	(.L_1929 - .L_1928)
	.align		4
.L_1928:
        /*0010*/ 	.word	index@(.nv.constant0._ZN7cutlass13device_kernelIN5flash19FlashAttnFwdCombineIN4cute5tupleIJNS3_1CILi8EEENS5_ILi128EEEEEELi5ELi256ELi1ELb0ELb0ENS_6half_tEfNS_4arch4Sm80EEEEEvNT_6ParamsE)
        /*0014*/ 	.short	0x0160
        /*0016*/ 	.short	0x00e8


	//----- nvinfo : EIATTR_CBANK_PARAM_SIZE
	.align		4
.L_1929:
        /*0018*/ 	.byte	0x03, 0x19
        /*001a*/ 	.short	0x00e8


	//----- nvinfo : EIATTR_KPARAM_INFO
	.align		4
        /*001c*/ 	.byte	0x04, 0x17
        /*001e*/ 	.short	(.L_1931 - .L_1930)
.L_1930:
        /*0020*/ 	.word	0x00000000
        /*0024*/ 	.short	0x0000
        /*0026*/ 	.short	0x0000
        /*0028*/ 	.byte	0x00, 0xf0, 0xa1, 0x03


	//----- nvinfo : EIATTR_MAXREG_COUNT
	.align		4
.L_1931:
        /*002c*/ 	.byte	0x03, 0x1b
        /*002e*/ 	.short	0x0080


	//----- nvinfo : EIATTR_NUM_BARRIERS
	.align		4
        /*0030*/ 	.byte	0x02, 0x4c
        /*0032*/ 	.byte	0x01
	.zero		1


	//----- nvinfo : EIATTR_EXTERNS
	.align		4
        /*0034*/ 	.byte	0x04, 0x0f
        /*0036*/ 	.short	(.L_1933 - .L_1932)


	//   ....[0]....
	.align		4
.L_1932:
        /*0038*/ 	.word	index@(__assertfail)


	//----- nvinfo : EIATTR_MERCURY_ISA_VERSION
	.align		4
.L_1933:
        /*003c*/ 	.byte	0x03, 0x5f
        /*003e*/ 	.short	0x0000


	//----- nvinfo : EIATTR_COOP_GROUP_MASK_REGIDS
	.align		4
        /*0040*/ 	.byte	0x04, 0x29
        /*0042*/ 	.short	(.L_1935 - .L_1934)


	//   ....[0]....
.L_1934:
        /*0044*/ 	.word	0xffffffff


	//   ....[1]....
        /*0048*/ 	.word	0xffffffff


	//   ....[2]....
        /*004c*/ 	.word	0xffffffff


	//   ....[3]....
        /*0050*/ 	.word	0xffffffff


	//   ....[4]....
        /*0054*/ 	.word	0xffffffff


	//   ....[5]....
        /*0058*/ 	.word	0xffffffff


	//   ....[6]....
        /*005c*/ 	.word	0xffffffff


	//   ....[7]....
        /*0060*/ 	.word	0xffffffff


	//   ....[8]....
        /*0064*/ 	.word	0xffffffff


	//   ....[9]....
        /*0068*/ 	.word	0xffffffff


	//   ....[10]....
        /*006c*/ 	.word	0xffffffff


	//   ....[11]....
        /*0070*/ 	.word	0xffffffff


	//   ....[12]....
        /*0074*/ 	.word	0xffffffff


	//   ....[13]....
        /*0078*/ 	.word	0xffffffff


	//   ....[14]....
        /*007c*/ 	.word	0xffffffff


	//   ....[15]....
        /*0080*/ 	.word	0xffffffff


	//----- nvinfo : EIATTR_COOP_GROUP_INSTR_OFFSETS
	.align		4
.L_1935:
        /*0084*/ 	.byte	0x04, 0x28
        /*0086*/ 	.short	(.L_1937 - .L_1936)


	//   ....[0]....
.L_1936:
        /*0088*/ 	.word	0x00000b50


	//   ....[1]....
        /*008c*/ 	.word	0x00000b90


	//   ....[2]....
        /*0090*/ 	.word	0x00000bb0


	//   ....[3]....
        /*0094*/ 	.word	0x00000bd0


	//   ....[4]....
        /*0098*/ 	.word	0x00000bf0


	//   ....[5]....
        /*009c*/ 	.word	0x00000c70


	//   ....[6]....
        /*00a0*/ 	.word	0x00000cb0


	//   ....[7]....
        /*00a4*/ 	.word	0x00000cc0


	//   ....[8]....
        /*00a8*/ 	.word	0x00000cf0


	//   ....[9]....
        /*00ac*/ 	.word	0x00000d00


	//   ....[10]....
        /*00b0*/ 	.word	0x00000d30


	//   ....[11]....
        /*00b4*/ 	.word	0x00000d40


	//   ....[12]....
        /*00b8*/ 	.word	0x00000d80


	//   ....[13]....
        /*00bc*/ 	.word	0x00000d90


	//   ....[14]....
        /*00c0*/ 	.word	0x00000dd0


	//   ....[15]....
        /*00c4*/ 	.word	0x00001ee0


	//----- nvinfo : EIATTR_SYSCALL_OFFSETS
	.align		4
.L_1937:
        /*00c8*/ 	.byte	0x04, 0x46
        /*00ca*/ 	.short	(.L_1939 - .L_1938)


	//   ....[0]....
.L_1938:
        /*00cc*/ 	.word	0x00000390


	//----- nvinfo : EIATTR_EXIT_INSTR_OFFSETS
	.align		4
.L_1939:
        /*00d0*/ 	.byte	0x04, 0x1c
        /*00d2*/ 	.short	(.L_1941 - .L_1940)


	//   ....[0]....
.L_1940:
        /*00d4*/ 	.word	0x00000220


	//   ....[1]....
        /*00d8*/ 	.word	0x00001d70


	//   ....[2]....
        /*00dc*/ 	.word	0x00001ec0


	//----- nvinfo : EIATTR_CTAIDZ_USED
	.align		4
.L_1941:
        /*00e0*/ 	.byte	0x01, 0x04
	.zero		2


	//----- nvinfo : EIATTR_MAX_THREADS
	.align		4
        /*00e4*/ 	.byte	0x04, 0x05
        /*00e6*/ 	.short	(.L_1943 - .L_1942)
.L_1942:
        /*00e8*/ 	.word	0x00000100
        /*00ec*/ 	.word	0x00000001
        /*00f0*/ 	.word	0x00000001


	//----- nvinfo : EIATTR_CRS_STACK_SIZE
	.align		4
.L_1943:
        /*00f4*/ 	.byte	0x04, 0x1e
        /*00f6*/ 	.short	(.L_1945 - .L_1944)
.L_1944:
        /*00f8*/ 	.word	0x00000000
.L_1945:


//--------------------- .nv.info._ZN7cutlass13device_kernelIN5flash19FlashAttnFwdCombineIN4cute5tupleIJNS3_1CILi8EEENS5_ILi128EEEEEELi8ELi256ELi1ELb0ELb1ENS_6half_tEfNS_4arch4Sm80EEEEEvNT_6ParamsE --------------------------
	.section	.nv.info._ZN7cutlass13device_kernelIN5flash19FlashAttnFwdCombineIN4cute5tupleIJNS3_1CILi8EEENS5_ILi128EEEEEELi8ELi256ELi1ELb0ELb1ENS_6half_tEfNS_4arch4Sm80EEEEEvNT_6ParamsE,"",@"SHT_CUDA_INFO"
	.sectionflags	@""
	.align	4


	//----- nvinfo : EIATTR_CUDA_API_VERSION
	.align		4
        /*0000*/ 	.byte	0x04, 0x37
        /*0002*/ 	.short	(.L_1947 - .L_1946)
.L_1946:
        /*0004*/ 	.word	0x00000082


	//----- nvinfo : EIATTR_SW2861232_WAR
	.align		4
.L_1947:
        /*0008*/ 	.byte	0x01, 0x35
	.zero		2


	//----- nvinfo : EIATTR_PARAM_CBANK
	.align		4
        /*000c*/ 	.byte	0x04, 0x0a
        /*000e*/ 	.short	(.L_1949 - .L_1948)
	.align		4
.L_1948:
        /*0010*/ 	.word	index@(.nv.constant0._ZN7cutlass13device_kernelIN5flash19FlashAttnFwdCombineIN4cute5tupleIJNS3_1CILi8EEENS5_ILi128EEEEEELi8ELi256ELi1ELb0ELb1ENS_6half_tEfNS_4arch4Sm80EEEEEvNT_6ParamsE)
        /*0014*/ 	.short	0x0160
        /*0016*/ 	.short	0x00e8


	//----- nvinfo : EIATTR_CBANK_PARAM_SIZE
	.align		4
.L_1949:
        /*0018*/ 	.byte	0x03, 0x19
        /*001a*/ 	.short	0x00e8


	//----- nvinfo : EIATTR_KPARAM_INFO
	.align		4
        /*001c*/ 	.byte	0x04, 0x17
        /*001e*/ 	.short	(.L_1951 - .L_1950)
.L_1950:
        /*0020*/ 	.word	0x00000000
        /*0024*/ 	.short	0x0000
        /*0026*/ 	.short	0x0000
        /*0028*/ 	.byte	0x00, 0xf0, 0xa1, 0x03


	//----- nvinfo : EIATTR_MAXREG_COUNT
	.align		4
.L_1951:
        /*002c*/ 	.byte	0x03, 0x1b
        /*002e*/ 	.short	0x0080


	//----- nvinfo : EIATTR_NUM_BARRIERS
	.align		4
        /*0030*/ 	.byte	0x02, 0x4c
        /*0032*/ 	.byte	0x01
	.zero		1


	//----- nvinfo : EIATTR_EXTERNS
	.align		4
        /*0034*/ 	.byte	0x04, 0x0f
        /*0036*/ 	.short	(.L_1953 - .L_1952)


	//   ....[0]....
	.align		4
.L_1952:
        /*0038*/ 	.word	index@(__assertfail)


	//----- nvinfo : EIATTR_MERCURY_ISA_VERSION
	.align		4
.L_1953:
        /*003c*/ 	.byte	0x03, 0x5f
        /*003e*/ 	.short	0x0000


	//----- nvinfo : EIATTR_COOP_GROUP_MASK_REGIDS
	.align		4
        /*0040*/ 	.byte	0x04, 0x29
        /*0042*/ 	.short	(.L_1955 - .L_1954)


	//   ....[0]....
.L_1954:
        /*0044*/ 	.word	0xffffffff


	//   ....[1]....
        /*0048*/ 	.word	0xffffffff


	//   ....[2]....
        /*004c*/ 	.word	0xffffffff


	//   ....[3]....
        /*0050*/ 	.word	0xffffffff


	//   ....[4]....
        /*0054*/ 	.word	0xffffffff


	//   ....[5]....
        /*0058*/ 	.word	0xffffffff


	//   ....[6]....
        /*005c*/ 	.word	0xffffffff


	//   ....[7]....
        /*0060*/ 	.word	0xffffffff


	//   ....[8]....
        /*0064*/ 	.word	0xffffffff


	//   ....[9]....
        /*0068*/ 	.word	0xffffffff


	//   ....[10]....
        /*006c*/ 	.word	0xffffffff


	//   ....[11]....
        /*0070*/ 	.word	0xffffffff


	//   ....[12]....
        /*0074*/ 	.word	0xffffffff


	//   ....[13]....
        /*0078*/ 	.word	0xffffffff


	//   ....[14]....
        /*007c*/ 	.word	0xffffffff


	//   ....[15]....
        /*0080*/ 	.word	0xffffffff


	//----- nvinfo : EIATTR_COOP_GROUP_INSTR_OFFSETS
	.align		4
.L_1955:
        /*0084*/ 	.byte	0x04, 0x28
        /*0086*/ 	.short	(.L_1957 - .L_1956)


	//   ....[0]....
.L_1956:
        /*0088*/ 	.word	0x00001de0


	//   ....[1]....
        /*008c*/ 	.word	0x00001e30


	//   ....[2]....
        /*0090*/ 	.word	0x00001e60


	//   ....[3]....
        /*0094*/ 	.word	0x00001e80


	//   ....[4]....
        /*0098*/ 	.word	0x00001ea0


	//   ....[5]....
        /*009c*/ 	.word	0x000021c0


	//   ....[6]....
        /*00a0*/ 	.word	0x000021e0


	//   ....[7]....
        /*00a4*/ 	.word	0x000021f0


	//   ....[8]....
        /*00a8*/ 	.word	0x00002230


	//   ....[9]....
        /*00ac*/ 	.word	0x00002240


	//   ....[10]....
        /*00b0*/ 	.word	0x00002270


	//   ....[11]....
        /*00b4*/ 	.word	0x00002280


	//   ....[12]....
        /*00b8*/ 	.word	0x000022c0


	//   ....[13]....
        /*00bc*/ 	.word	0x000022d0


	//   ....[14]....
        /*00c0*/ 	.word	0x00002300


	//   ....[15]....
        /*00c4*/ 	.word	0x00003420


	//----- nvinfo : EIATTR_SYSCALL_OFFSETS
	.align		4
.L_1957:
        /*00c8*/ 	.byte	0x04, 0x46
        /*00ca*/ 	.short	(.L_1959 - .L_1958)


	//   ....[0]....
.L_1958:
        /*00cc*/ 	.word	0x000004b0


	//----- nvinfo : EIATTR_EXIT_INSTR_OFFSETS
	.align		4
.L_1959:
        /*00d0*/ 	.byte	0x04, 0x1c
        /*00d2*/ 	.short	(.L_1961 - .L_1960)


	//   ....[0]....
.L_1960:
        /*00d4*/ 	.word	0x00000200


	//   ....[1]....
        /*00d8*/ 	.word	0x00000360


	//   ....[2]....
        /*00dc*/ 	.word	0x000032f0


	//   ....[3]....
        /*00e0*/ 	.word	0x00003400


	//----- nvinfo : EIATTR_CTAIDZ_USED
	.align		4
.L_1961:
        /*00e4*/ 	.byte	0x01, 0x04
	.zero		2


	//----- nvinfo : EIATTR_MAX_THREADS
	.align		4
        /*00e8*/ 	.byte	0x04, 0x05
        /*00ea*/ 	.short	(.L_1963 - .L_1962)
.L_1962:
        /*00ec*/ 	.word	0x00000100
        /*00f0*/ 	.word	0x00000001
        /*00f4*/ 	.word	0x00000001


	//----- nvinfo : EIATTR_CRS_STACK_SIZE
	.align		4
.L_1963:
        /*00f8*/ 	.byte	0x04, 0x1e
        /*00fa*/ 	.short	(.L_1965 - .L_1964)
.L_1964:
        /*00fc*/ 	.word	0x00000000
.L_1965:


//--------------------- .nv.info._ZN7cutlass13device_kernelIN5flash19FlashAttnFwdCombineIN4cute5tupleIJNS3_1CILi8EEENS5_ILi128EEEEEELi7ELi256ELi1ELb0ELb1ENS_6half_tEfNS_4arch4Sm80EEEEEvNT_6ParamsE --------------------------
	.section	.nv.info._ZN7cutlass13device_kernelIN5flash19FlashAttnFwdCombineIN4cute5tupleIJNS3_1CILi8EEENS5_ILi128EEEEEELi7ELi256ELi1ELb0ELb1ENS_6half_tEfNS_4arch4Sm80EEEEEvNT_6ParamsE,"",@"SHT_CUDA_INFO"
	.sectionflags	@""
	.align	4


	//----- nvinfo : EIATTR_CUDA_API_VERSION
	.align		4
        /*0000*/ 	.byte	0x04, 0x37
        /*0002*/ 	.short	(.L_1967 - .L_1966)
.L_1966:
        /*0004*/ 	.word	0x00000082


	//----- nvinfo : EIATTR_SW2861232_WAR
	.align		4
.L_1967:
        /*0008*/ 	.byte	0x01, 0x35
	.zero		2


	//----- nvinfo : EIATTR_PARAM_CBANK
	.align		4
        /*000c*/ 	.byte	0x04, 0x0a
        /*000e*/ 	.short	(.L_1969 - .L_1968)
	.align		4
.L_1968:
        /*0010*/ 	.word	index@(.nv.constant0._ZN7cutlass13device_kernelIN5flash19FlashAttnFwdCombineIN4cute5tupleIJNS3_1CILi8EEENS5_ILi128EEEEEELi7ELi256ELi1ELb0ELb1ENS_6half_tEfNS_4arch4Sm80EEEEEvNT_6ParamsE)
        /*0014*/ 	.short	0x0160
        /*0016*/ 	.short	0x00e8


	//----- nvinfo : EIATTR_CBANK_PARAM_SIZE
	.align		4
.L_1969:
        /*0018*/ 	.byte	0x03, 0x19
        /*001a*/ 	.short	0x00e8


	//----- nvinfo : EIATTR_KPARAM_INFO
	.align		4
        /*001c*/ 	.byte	0x04, 0x17
        /*001e*/ 	.short	(.L_1971 - .L_1970)
.L_1970:
        /*0020*/ 	.word	0x00000000
        /*0024*/ 	.short	0x0000
        /*0026*/ 	.short	0x0000
        /*0028*/ 	.byte	0x00, 0xf0, 0xa1, 0x03


	//----- nvinfo : EIATTR_MAXREG_COUNT
	.align		4
.L_1971:
        /*002c*/ 	.byte	0x03, 0x1b
        /*002e*/ 	.short	0x0080


	//----- nvinfo : EIATTR_NUM_BARRIERS
	.align		4
        /*0030*/ 	.byte	0x02, 0x4c
        /*0032*/ 	.byte	0x01
	.zero		1


	//----- nvinfo : EIATTR_EXTERNS
	.align		4
        /*0034*/ 	.byte	0x04, 0x0f
        /*0036*/ 	.short	(.L_1973 - .L_1972)


	//   ....[0]....
	.align		4
.L_1972:
        /*0038*/ 	.word	index@(__assertfail)


	//----- nvinfo : EIATTR_MERCURY_ISA_VERSION
	.align		4
.L_1973:
        /*003c*/ 	.byte	0x03, 0x5f
        /*003e*/ 	.short	0x0000


	//----- nvinfo : EIATTR_COOP_GROUP_MASK_REGIDS
	.align		4
        /*0040*/ 	.byte	0x04, 0x29
        /*0042*/ 	.short	(.L_1975 - .L_1974)


	//   ....[0]....
.L_1974:
        /*0044*/ 	.word	0xffffffff


	//   ....[1]....
        /*0048*/ 	.word	0xffffffff


	//   ....[2]....
        /*004c*/ 	.word	0xffffffff


	//   ....[3]....
        /*0050*/ 	.word	0xffffffff


	//   ....[4]....
        /*0054*/ 	.word	0xffffffff


	//   ....[5]....
        /*0058*/ 	.word	0xffffffff


	//   ....[6]....
        /*005c*/ 	.word	0xffffffff


	//   ....[7]....
        /*0060*/ 	.word	0xffffffff


	//   ....[8]....
        /*0064*/ 	.word	0xffffffff


	//   ....[9]....
        /*0068*/ 	.word	0xffffffff


	//   ....[10]....
        /*006c*/ 	.word	0xffffffff


	//   ....[11]....
        /*0070*/ 	.word	0xffffffff


	//   ....[12]....
        /*0074*/ 	.word	0xffffffff


	//   ....[13]....
        /*0078*/ 	.word	0xffffffff


	//   ....[14]....
        /*007c*/ 	.word	0xffffffff


	//   ....[15]....
        /*0080*/ 	.word	0xffffffff


	//----- nvinfo : EIATTR_COOP_GROUP_INSTR_OFFSETS
	.align		4
.L_1975:
        /*0084*/ 	.byte	0x04, 0x28
        /*0086*/ 	.short	(.L_1977 - .L_1976)


	//   ....[0]....
.L_1976:
        /*0088*/ 	.word	0x00001970


	//   ....[1]....
        /*008c*/ 	.word	0x000019c0


	//   ....[2]....
        /*0090*/ 	.word	0x000019f0


	//   ....[3]....
        /*0094*/ 	.word	0x00001a10


	//   ....[4]....
        /*0098*/ 	.word	0x00001a30


	//   ....[5]....
        /*009c*/ 	.word	0x00001bd0


	//   ....[6]....
        /*00a0*/ 	.word	0x00001bf0


	//   ....[7]....
        /*00a4*/ 	.word	0x00001c00


	//   ....[8]....
        /*00a8*/ 	.word	0x00001c30


	//   ....[9]....
        /*00ac*/ 	.word	0x00001c40


	//   ....[10]....
        /*00b0*/ 	.word	0x00001c70


	//   ....[11]....
        /*00b4*/ 	.word	0x00001c80


	//   ....[12]....
        /*00b8*/ 	.word	0x00001cb0


	//   ....[13]....
        /*00bc*/ 	.word	0x00001cc0


	//   ....[14]....
        /*00c0*/ 	.word	0x00001d00


	//   ....[15]....
        /*00c4*/ 	.word	0x00002dd0


	//----- nvinfo : EIATTR_SYSCALL_OFFSETS
	.align		4
.L_1977:
        /*00c8*/ 	.byte	0x04, 0x46
        /*00ca*/ 	.short	(.L_1979 - .L_1978)


	//   ....[0]....
.L_1978:
        /*00cc*/ 	.word	0x000004b0


	//----- nvinfo : EIATTR_EXIT_INSTR_OFFSETS
	.align		4
.L_1979:
        /*00d0*/ 	.byte	0x04, 0x1c
        /*00d2*/ 	.short	(.L_1981 - .L_1980)


	//   ....[0]....
.L_1980:
        /*00d4*/ 	.word	0x00000200


	//   ....[1]....
        /*00d8*/ 	.word	0x00000360


	//   ....[2]....
        /*00dc*/ 	.word	0x00002ca0


	//   ....[3]....
        /*00e0*/ 	.word	0x00002db0


	//----- nvinfo : EIATTR_CTAIDZ_USED
	.align		4
.L_1981:
        /*00e4*/ 	.byte	0x01, 0x04
	.zero		2


	//----- nvinfo : EIATTR_MAX_THREADS
	.align		4
        /*00e8*/ 	.byte	0x04, 0x05
        /*00ea*/ 	.short	(.L_1983 - .L_1982)
.L_1982:
        /*00ec*/ 	.word	0x00000100
        /*00f0*/ 	.word	0x00000001
        /*00f4*/ 	.word	0x00000001


	//----- nvinfo : EIATTR_CRS_STACK_SIZE
	.align		4
.L_1983:
        /*00f8*/ 	.byte	0x04, 0x1e
        /*00fa*/ 	.short	(.L_1985 - .L_1984)
.L_1984:
        /*00fc*/ 	.word	0x00000000
.L_1985:


//--------------------- .nv.info._ZN7cutlass13device_kernelIN5flash19FlashAttnFwdCombineIN4cute5tupleIJNS3_1CILi8EEENS5_ILi128EEEEEELi6ELi256ELi1ELb0ELb1ENS_6half_tEfNS_4arch4Sm80EEEEEvNT_6ParamsE --------------------------
	.section	.nv.info._ZN7cutlass13device_kernelIN5flash19FlashAttnFwdCombineIN4cute5tupleIJNS3_1CILi8EEENS5_ILi128EEEEEELi6ELi256ELi1ELb0ELb1ENS_6half_tEfNS_4arch4Sm80EEEEEvNT_6ParamsE,"",@"SHT_CUDA_INFO"
	.sectionflags	@""
	.align	4


	//----- nvinfo : EIATTR_CUDA_API_VERSION
	.align		4
        /*0000*/ 	.byte	0x04, 0x37
        /*0002*/ 	.short	(.L_1987 - .L_1986)
.L_1986:
        /*0004*/ 	.word	0x00000082


	//----- nvinfo : EIATTR_SW2861232_WAR
	.align		4
.L_1987:
        /*0008*/ 	.byte	0x01, 0x35
	.zero		2


	//----- nvinfo : EIATTR_PARAM_CBANK
	.align		4
        /*000c*/ 	.byte	0x04, 0x0a
        /*000e*/ 	.short	(.L_1989 - .L_1988)
	.align		4
.L_1988:
        /*0010*/ 	.word	index@(.nv.constant0._ZN7cutlass13device_kernelIN5flash19FlashAttnFwdCombineIN4cute5tupleIJNS3_1CILi8EEENS5_ILi128EEEEEELi6ELi256ELi1ELb0ELb1ENS_6half_tEfNS_4arch4Sm80EEEEEvNT_6ParamsE)
        /*0014*/ 	.short	0x0160
        /*0016*/ 	.short	0x00e8


	//----- nvinfo : EIATTR_CBANK_PARAM_SIZE
	.align		4
.L_1989:
        /*0018*/ 	.byte	0x03, 0x19
        /*001a*/ 	.short	0x00e8


	//----- nvinfo : EIATTR_KPARAM_INFO
	.align		4
        /*001c*/ 	.byte	0x04, 0x17
        /*001e*/ 	.short	(.L_1991 - .L_1990)
.L_1990:
        /*0020*/ 	.word	0x00000000
        /*0024*/ 	.short	0x0000
        /*0026*/ 	.short	0x0000
        /*0028*/ 	.byte	0x00, 0xf0, 0xa1, 0x03


	//----- nvinfo : EIATTR_MAXREG_COUNT
	.align		4
.L_1991:
        /*002c*/ 	.byte	0x03, 0x1b
        /*002e*/ 	.short	0x0080


	//----- nvinfo : EIATTR_NUM_BARRIERS
	.align		4
        /*0030*/ 	.byte	0x02, 0x4c
        /*0032*/ 	.byte	0x01
	.zero		1


	//----- nvinfo : EIATTR_EXTERNS
	.align		4
        /*0034*/ 	.byte	0x04, 0x0f
        /*0036*/ 	.short	(.L_1993 - .L_1992)


	//   ....[0]....
	.align		4
.L_1992:
        /*0038*/ 	.word	index@(__assertfail)


	//----- nvinfo : EIATTR_MERCURY_ISA_VERSION
	.align		4
.L_1993:
        /*003c*/ 	.byte	0x03, 0x5f
        /*003e*/ 	.short	0x0000


	//----- nvinfo : EIATTR_COOP_GROUP_MASK_REGIDS
	.align		4
        /*0040*/ 	.byte	0x04, 0x29
        /*0042*/ 	.short	(.L_1995 - .L_1994)


	//   ....[0]....
.L_1994:
        /*0044*/ 	.word	0xffffffff


	//   ....[1]....
        /*0048*/ 	.word	0xffffffff


	//   ....[2]....
        /*004c*/ 	.word	0xffffffff


	//   ....[3]....
        /*0050*/ 	.word	0xffffffff


	//   ....[4]....
        /*0054*/ 	.word	0xffffffff


	//   ....[5]....
        /*0058*/ 	.word	0xffffffff


	//   ....[6]....
        /*005c*/ 	.word	0xffffffff


	//   ....[7]....
        /*0060*/ 	.word	0xffffffff


	//   ....[8]....
        /*0064*/ 	.word	0xffffffff


	//   ....[9]....
        /*0068*/ 	.word	0xffffffff


	//   ....[10]....
        /*006c*/ 	.word	0xffffffff


	//   ....[11]....
        /*0070*/ 	.word	0xffffffff


	//   ....[12]....
        /*0074*/ 	.word	0xffffffff


	//   ....[13]....
        /*0078*/ 	.word	0xffffffff


	//   ....[14]....
        /*007c*/ 	.word	0xffffffff


	//   ....[15]....
        /*0080*/ 	.word	0xffffffff


	//----- nvinfo : EIATTR_COOP_GROUP_INSTR_OFFSETS
	.align		4
.L_1995:
        /*0084*/ 	.byte	0x04, 0x28
        /*0086*/ 	.short	(.L_1997 - .L_1996)


	//   ....[0]....
.L_1996:
        /*0088*/ 	.word	0x00001650


	//   ....[1]....
        /*008c*/ 	.word	0x00001690


	//   ....[2]....
        /*0090*/ 	.word	0x000016b0


	//   ....[3]....
        /*0094*/ 	.word	0x000016d0


	//   ....[4]....
        /*0098*/ 	.word	0x000016f0


	//   ....[5]....
        /*009c*/ 	.word	0x000017f0


	//   ....[6]....
        /*00a0*/ 	.word	0x00001810


	//   ....[7]....
        /*00a4*/ 	.word	0x00001820


	//   ....[8]....
        /*00a8*/ 	.word	0x00001850


	//   ....[9]....
        /*00ac*/ 	.word	0x00001860


	//   ....[10]....
        /*00b0*/ 	.word	0x00001890


	//   ....[11]....
        /*00b4*/ 	.word	0x000018a0


	//   ....[12]....
        /*00b8*/ 	.word	0x000018d0


	//   ....[13]....
        /*00bc*/ 	.word	0x000018e0


	//   ....[14]....
        /*00c0*/ 	.word	0x00001920


	//   ....[15]....
        /*00c4*/ 	.word	0x000029b0


	//----- nvinfo : EIATTR_SYSCALL_OFFSETS
	.align		4
.L_1997:
        /*00c8*/ 	.byte	0x04, 0x46
        /*00ca*/ 	.short	(.L_1999 - .L_1998)


	//   ....[0]....
.L_1998:
        /*00cc*/ 	.word	0x000004b0


	//----- nvinfo : EIATTR_EXIT_INSTR_OFFSETS
	.align		4
.L_1999:
        /*00d0*/ 	.byte	0x04, 0x1c
        /*00d2*/ 	.short	(.L_2001 - .L_2000)


	//   ....[0]....
.L_2000:
        /*00d4*/ 	.word	0x00000200


	//   ....[1]....
        /*00d8*/ 	.word	0x00000360


	//   ....[2]....
        /*00dc*/ 	.word	0x00002880


	//   ....[3]....
        /*00e0*/ 	.word	0x00002990


	//----- nvinfo : EIATTR_CTAIDZ_USED
	.align		4
.L_2001:
        /*00e4*/ 	.byte	0x01, 0x04
	.zero		2


	//----- nvinfo : EIATTR_MAX_THREADS
	.align		4
        /*00e8*/ 	.byte	0x04, 0x05
        /*00ea*/ 	.short	(.L_2003 - .L_2002)
.L_2002:
        /*00ec*/ 	.word	0x00000100
        /*00f0*/ 	.word	0x00000001
        /*00f4*/ 	.word	0x00000001


	//----- nvinfo : EIATTR_CRS_STACK_SIZE
	.align		4
.L_2003:
        /*00f8*/ 	.byte	0x04, 0x1e
        /*00fa*/ 	.short	(.L_2005 - .L_2004)
.L_2004:
        /*00fc*/ 	.word	0x00000000
.L_2005:


//--------------------- .nv.info._ZN7cutlass13device_kernelIN5flash19FlashAttnFwdCombineIN4cute5tupleIJNS3_1CILi8EEENS5_ILi128EEEEEELi5ELi256ELi1ELb0ELb1ENS_6half_tEfNS_4arch4Sm80EEEEEvNT_6ParamsE --------------------------
	.section	.nv.info._ZN7cutlass13device_kernelIN5flash19FlashAttnFwdCombineIN4cute5tupleIJNS3_1CILi8EEENS5_ILi128EEEEEELi5ELi256ELi1ELb0ELb1ENS_6half_tEfNS_4arch4Sm80EEEEEvNT_6ParamsE,"",@"SHT_CUDA_INFO"
	.sectionflags	@""
	.align	4


	//----- nvinfo : EIATTR_CUDA_API_VERSION
	.align		4
        /*0000*/ 	.byte	0x04, 0x37
        /*0002*/ 	.short	(.L_2007 - .L_2006)
.L_2006:
        /*0004*/ 	.word	0x00000082


	//----- nvinfo : EIATTR_SW2861232_WAR
	.align		4
.L_2007:
        /*0008*/ 	.byte	0x01, 0x35
	.zero		2


	//----- nvinfo : EIATTR_PARAM_CBANK
	.align		4
        /*000c*/ 	.byte	0x04, 0x0a
        /*000e*/ 	.short	(.L_2009 - .L_2008)
	.align		4
.L_2008:
        /*0010*/ 	.word	index@(.nv.constant0._ZN7cutlass13device_kernelIN5flash19FlashAttnFwdCombineIN4cute5tupleIJNS3_1CILi8EEENS5_ILi128EEEEEELi5ELi256ELi1ELb0ELb1ENS_6half_tEfNS_4arch4Sm80EEEEEvNT_6ParamsE)
        /*0014*/ 	.short	0x0160
        /*0016*/ 	.short	0x00e8


	//----- nvinfo : EIATTR_CBANK_PARAM_SIZE
	.align		4
.L_2009:
        /*0018*/ 	.byte	0x03, 0x19
        /*001a*/ 	.short	0x00e8


	//----- nvinfo : EIATTR_KPARAM_INFO
	.align		4
        /*001c*/ 	.byte	0x04, 0x17
        /*001e*/ 	.short	(.L_2011 - .L_2010)
.L_2010:
        /*0020*/ 	.word	0x00000000
        /*0024*/ 	.short	0x0000
        /*0026*/ 	.short	0x0000
        /*0028*/ 	.byte	0x00, 0xf0, 0xa1, 0x03


	//----- nvinfo : EIATTR_MAXREG_COUNT
	.align		4
.L_2011:
        /*002c*/ 	.byte	0x03, 0x1b
        /*002e*/ 	.short	0x0080


	//----- nvinfo : EIATTR_NUM_BARRIERS
	.align		4
        /*0030*/ 	.byte	0x02, 0x4c
        /*0032*/ 	.byte	0x01
	.zero		1


	//----- nvinfo : EIATTR_EXTERNS
	.align		4
        /*0034*/ 	.byte	0x04, 0x0f
        /*0036*/ 	.short	(.L_2013 - .L_2012)


	//   ....[0]....
	.align		4
.L_2012:
        /*0038*/ 	.word	index@(__assertfail)


	//----- nvinfo : EIATTR_MERCURY_ISA_VERSION
	.align		4
.L_2013:
        /*003c*/ 	.byte	0x03, 0x5f
        /*003e*/ 	.short	0x0000


	//----- nvinfo : EIATTR_COOP_GROUP_MASK_REGIDS
	.align		4
        /*0040*/ 	.byte	0x04, 0x29
        /*0042*/ 	.short	(.L_2015 - .L_2014)


	//   ....[0]....
.L_2014:
        /*0044*/ 	.word	0xffffffff


	//   ....[1]....
        /*0048*/ 	.word	0xffffffff


	//   ....[2]....
        /*004c*/ 	.word	0xffffffff


	//   ....[3]....
        /*0050*/ 	.word	0xffffffff


	//   ....[4]....
        /*0054*/ 	.word	0xffffffff


	//   ....[5]....
        /*0058*/ 	.word	0xffffffff


	//   ....[6]....
        /*005c*/ 	.word	0xffffffff


	//   ....[7]....
        /*0060*/ 	.word	0xffffffff


	//   ....[8]....
        /*0064*/ 	.word	0xffffffff


	//   ....[9]....
        /*0068*/ 	.word	0xffffffff


	//   ....[10]....
        /*006c*/ 	.word	0xffffffff


	//   ....[11]....
        /*0070*/ 	.word	0xffffffff


	//   ....[12]....
        /*0074*/ 	.word	0xffffffff


	//   ....[13]....
        /*0078*/ 	.word	0xffffffff


	//   ....[14]....
        /*007c*/ 	.word	0xffffffff


	//   ....[15]....
        /*0080*/ 	.word	0xffffffff


	//----- nvinfo : EIATTR_COOP_GROUP_INSTR_OFFSETS
	.align		4
.L_2015:
        /*0084*/ 	.byte	0x04, 0x28
        /*0086*/ 	.short	(.L_2017 - .L_2016)


	//   ....[0]....
.L_2016:
        /*0088*/ 	.word	0x00001470


	//   ....[1]....
        /*008c*/ 	.word	0x000014b0


	//   ....[2]....
        /*0090*/ 	.word	0x000014d0


	//   ....[3]....
        /*0094*/ 	.word	0x000014f0


	//   ....[4]....
        /*0098*/ 	.word	0x00001510


	//   ....[5]....
        /*009c*/ 	.word	0x000015b0


	//   ....[6]....
        /*00a0*/ 	.word	0x000015d0


	//   ....[7]....
        /*00a4*/ 	.word	0x000015e0


	//   ....[8]....
        /*00a8*/ 	.word	0x00001610


	//   ....[9]....
        /*00ac*/ 	.word	0x00001620


	//   ....[10]....
        /*00b0*/ 	.word	0x00001650


	//   ....[11]....
        /*00b4*/ 	.word	0x00001660


	//   ....[12]....
        /*00b8*/ 	.word	0x00001690


	//   ....[13]....
        /*00bc*/ 	.word	0x000016a0


	//   ....[14]....
        /*00c0*/ 	.word	0x000016e0


	//   ....[15]....
        /*00c4*/ 	.word	0x00002750


	//----- nvinfo : EIATTR_SYSCALL_OFFSETS
	.align		4
.L_2017:
        /*00c8*/ 	.byte	0x04, 0x46
        /*00ca*/ 	.short	(.L_2019 - .L_2018)


	//   ....[0]....
.L_2018:
        /*00cc*/ 	.word	0x000004b0


	//----- nvinfo : EIATTR_EXIT_INSTR_OFFSETS
	.align		4
.L_2019:
        /*00d0*/ 	.byte	0x04, 0x1c
        /*00d2*/ 	.short	(.L_2021 - .L_2020)


	//   ....[0]....
.L_2020:
        /*00d4*/ 	.word	0x00000200


	//   ....[1]....
        /*00d8*/ 	.word	0x00000360


	//   ....[2]....
        /*00dc*/ 	.word	0x00002620


	//   ....[3]....
        /*00e0*/ 	.word	0x00002730


	//----- nvinfo : EIATTR_CTAIDZ_USED
	.align		4
.L_2021:
        /*00e4*/ 	.byte	0x01, 0x04
	.zero		2


	//----- nvinfo : EIATTR_MAX_THREADS
	.align		4
        /*00e8*/ 	.byte	0x04, 0x05
        /*00ea*/ 	.short	(.L_2023 - .L_2022)
.L_2022:
        /*00ec*/ 	.word	0x00000100
        /*00f0*/ 	.word	0x00000001
        /*00f4*/ 	.word	0x00000001


	//----- nvinfo : EIATTR_CRS_STACK_SIZE
	.align		4
.L_2023:
        /*00f8*/ 	.byte	0x04, 0x1e
        /*00fa*/ 	.short	(.L_2025 - .L_2024)
.L_2024:
        /*00fc*/ 	.word	0x00000000
.L_2025:


//--------------------- .nv.info._ZN7cutlass13device_kernelIN5flash19FlashAttnFwdCombineIN4cute5tupleIJNS3_1CILi16EEENS5_ILi64EEEEEELi8ELi256ELi1ELb0ELb0ENS_6half_tEfNS_4arch4Sm90EEEEEvNT_6ParamsE --------------------------
	.section	.nv.info._ZN7cutlass13device_kernelIN5flash19FlashAttnFwdCombineIN4cute5tupleIJNS3_1CILi16EEENS5_ILi64EEEEEELi8ELi256ELi1ELb0ELb0ENS_6half_tEfNS_4arch4Sm90EEEEEvNT_6ParamsE,"",@"SHT_CUDA_INFO"
	.sectionflags	@""
	.align	4


	//----- nvinfo : EIATTR_CUDA_API_VERSION
	.align		4
        /*0000*/ 	.byte	0x04, 0x37
        /*0002*/ 	.short	(.L_2027 - .L_2026)
.L_2026:
        /*0004*/ 	.word	0x00000082


	//----- nvinfo : EIATTR_SW2861232_WAR
	.align		4
.L_2027:
        /*0008*/ 	.byte	0x01, 0x35
	.zero		2


	//----- nvinfo : EIATTR_PARAM_CBANK
	.align		4
        /*000c*/ 	.byte	0x04, 0x0a
        /*000e*/ 	.short	(.L_2029 - .L_2028)
	.align		4
.L_2028:
        /*0010*/ 	.word	index@(.nv.constant0._ZN7cutlass13device_kernelIN5flash19FlashAttnFwdCombineIN4cute5tupleIJNS3_1CILi16EEENS5_ILi64EEEEEELi8ELi256ELi1ELb0ELb0ENS_6half_tEfNS_4arch4Sm90EEEEEvNT_6ParamsE)
        /*0014*/ 	.short	0x0160
        /*0016*/ 	.short	0x00e8


	//----- nvinfo : EIATTR_CBANK_PARAM_SIZE
	.align		4
.L_2029:
        /*0018*/ 	.byte	0x03, 0x19
        /*001a*/ 	.short	0x00e8


	//----- nvinfo : EIATTR_KPARAM_INFO
	.align		4
        /*001c*/ 	.byte	0x04, 0x17
        /*001e*/ 	.short	(.L_2031 - .L_2030)
.L_2030:
        /*0020*/ 	.word	0x00000000
        /*0024*/ 	.short	0x0000
        /*0026*/ 	.short	0x0000
        /*0028*/ 	.byte	0x00, 0xf0, 0xa1, 0x03


	//----- nvinfo : EIATTR_MAXREG_COUNT
	.align		4
.L_2031:
        /*002c*/ 	.byte	0x03, 0x1b
        /*002e*/ 	.short	0x0080


	//----- nvinfo : EIATTR_NUM_BARRIERS
	.align		4
        /*0030*/ 	.byte	0x02, 0x4c
        /*0032*/ 	.byte	0x01
	.zero		1


	//----- nvinfo : EIATTR_EXTERNS
	.align		4
        /*0034*/ 	.byte	0x04, 0x0f
        /*0036*/ 	.short	(.L_2033 - .L_2032)


	//   ....[0]....
	.align		4
.L_2032:
        /*0038*/ 	.word	index@(__assertfail)


	//----- nvinfo : EIATTR_MERCURY_ISA_VERSION
	.align		4
.L_2033:
        /*003c*/ 	.byte	0x03, 0x5f
        /*003e*/ 	.short	0x0000


	//----- nvinfo : EIATTR_COOP_GROUP_MASK_REGIDS
	.align		4
        /*0040*/ 	.byte	0x04, 0x29
        /*0042*/ 	.short	(.L_2035 - .L_2034)


	//   ....[0]....
.L_2034:
        /*0044*/ 	.word	0xffffffff


	//   ....[1]....
        /*0048*/ 	.word	0xffffffff


	//   ....[2]....
        /*004c*/ 	.word	0xffffffff


	//   ....[3]....
        /*0050*/ 	.word	0xffffffff


	//   ....[4]....
        /*0054*/ 	.word	0xffffffff


	//   ....[5]....
        /*0058*/ 	.word	0xffffffff


	//   ....[6]....
        /*005c*/ 	.word	0xffffffff


	//   ....[7]....
        /*0060*/ 	.word	0xffffffff


	//   ....[8]....
        /*0064*/ 	.word	0xffffffff


	//   ....[9]....
        /*0068*/ 	.word	0xffffffff


	//   ....[10]....
        /*006c*/ 	.word	0xffffffff


	//   ....[11]....
        /*0070*/ 	.word	0xffffffff


	//   ....[12]....
        /*0074*/ 	.word	0xffffffff


	//----- nvinfo : EIATTR_COOP_GROUP_INSTR_OFFSETS
	.align		4
.L_2035:
        /*0078*/ 	.byte	0x04, 0x28
        /*007a*/ 	.short	(.L_2037 - .L_2036)


	//   ....[0]....
.L_2036:
        /*007c*/ 	.word	0x00001bf0


	//   ....[1]....
        /*0080*/ 	.word	0x00001c40


	//   ....[2]....
        /*0084*/ 	.word	0x00001c70


	//   ....[3]....
        /*0088*/ 	.word	0x00001c90


	//   ....[4]....
        /*008c*/ 	.word	0x00002280


	//   ....[5]....
        /*0090*/ 	.word	0x000022c0


	//   ....[6]....
        /*0094*/ 	.word	0x000022e0


	//   ....[7]....
        /*0098*/ 	.word	0x00002310


	//   ....[8]....
        /*009c*/ 	.word	0x00002330


	//   ....[9]....
        /*00a0*/ 	.word	0x00002350


	//   ....[10]....
        /*00a4*/ 	.word	0x00002380


	//   ....[11]....
        /*00a8*/ 	.word	0x000023a0


	//   ....[12]....
        /*00ac*/ 	.word	0x00003680


	//----- nvinfo : EIATTR_SYSCALL_OFFSETS
	.align		4
.L_2037:
        /*00b0*/ 	.byte	0x04, 0x46
        /*00b2*/ 	.short	(.L_2039 - .L_2038)


	//   ....[0]....
.L_2038:
        /*00b4*/ 	.word	0x00000390


	//----- nvinfo : EIATTR_EXIT_INSTR_OFFSETS
	.align		4
.L_2039:
        /*00b8*/ 	.byte	0x04, 0x1c
        /*00ba*/ 	.short	(.L_2041 - .L_2040)


	//   ....[0]....
.L_2040:
        /*00bc*/ 	.word	0x00000220


	//   ....[1]....
        /*00c0*/ 	.word	0x00003510


	//   ....[2]....
        /*00c4*/ 	.word	0x00003660


	//----- nvinfo : EIATTR_CTAIDZ_USED
	.align		4
.L_2041:
        /*00c8*/ 	.byte	0x01, 0x04
	.zero		2


	//----- nvinfo : EIATTR_MAX_THREADS
	.align		4
        /*00cc*/ 	.byte	0x04, 0x05
        /*00ce*/ 	.short	(.L_2043 - .L_2042)
.L_2042:
        /*00d0*/ 	.word	0x00000100
        /*00d4*/ 	.word	0x00000001
        /*00d8*/ 	.word	0x00000001


	//----- nvinfo : EIATTR_CRS_STACK_SIZE
	.align		4
.L_2043:
        /*00dc*/ 	.byte	0x04, 0x1e
        /*00de*/ 	.short	(.L_2045 - .L_2044)
.L_2044:
        /*00e0*/ 	.word	0x00000000
.L_2045:


//--------------------- .nv.info._ZN7cutlass13device_kernelIN5flash19FlashAttnFwdCombineIN4cute5tupleIJNS3_1CILi16EEENS5_ILi64EEEEEELi7ELi256ELi1ELb0ELb0ENS_6half_tEfNS_4arch4Sm90EEEEEvNT_6ParamsE --------------------------
	.section	.nv.info._ZN7cutlass13device_kernelIN5flash19FlashAttnFwdCombineIN4cute5tupleIJNS3_1CILi16EEENS5_ILi64EEEEEELi7ELi256ELi1ELb0ELb0ENS_6half_tEfNS_4arch4Sm90EEEEEvNT_6ParamsE,"",@"SHT_CUDA_INFO"
	.sectionflags	@""
	.align	4


	//----- nvinfo : EIATTR_CUDA_API_VERSION
	.align		4
        /*0000*/ 	.byte	0x04, 0x37
        /*0002*/ 	.short	(.L_2047 - .L_2046)
.L_2046:
        /*0004*/ 	.word	0x00000082


	//----- nvinfo : EIATTR_SW2861232_WAR
	.align		4
.L_2047:
        /*0008*/ 	.byte	0x01, 0x35
	.zero		2


	//----- nvinfo : EIATTR_PARAM_CBANK
	.align		4
        /*000c*/ 	.byte	0x04, 0x0a
        /*000e*/ 	.short	(.L_2049 - .L_2048)
	.align		4
.L_2048:
        /*0010*/ 	.word	index@(.nv.constant0._ZN7cutlass13device_kernelIN5flash19FlashAttnFwdCombineIN4cute5tupleIJNS3_1CILi16EEENS5_ILi64EEEEEELi7ELi256ELi1ELb0ELb0ENS_6half_tEfNS_4arch4Sm90EEEEEvNT_6ParamsE)
        /*0014*/ 	.short	0x0160
        /*0016*/ 	.short	0x00e8


	//----- nvinfo : EIATTR_CBANK_PARAM_SIZE
	.align		4
.L_2049:
        /*0018*/ 	.byte	0x03, 0x19
        /*001a*/ 	.short	0x00e8


	//----- nvinfo : EIATTR_KPARAM_INFO
	.align		4
        /*001c*/ 	.byte	0x04, 0x17
        /*001e*/ 	.short	(.L_2051 - .L_2050)
.L_2050:
        /*0020*/ 	.word	0x00000000
        /*0024*/ 	.short	0x0000
        /*0026*/ 	.short	0x0000
        /*0028*/ 	.byte	0x00, 0xf0, 0xa1, 0x03


	//----- nvinfo : EIATTR_MAXREG_COUNT
	.align		4
.L_2051:
        /*002c*/ 	.byte	0x03, 0x1b
        /*002e*/ 	.short	0x0080


	//----- nvinfo : EIATTR_NUM_BARRIERS
	.align		4
        /*0030*/ 	.byte	0x02, 0x4c
        /*0032*/ 	.byte	0x01
	.zero		1


	//----- nvinfo : EIATTR_EXTERNS
	.align		4
        /*0034*/ 	.byte	0x04, 0x0f
        /*0036*/ 	.short	(.L_2053 - .L_2052)


	//   ....[0]....
	.align		4
.L_2052:
        /*0038*/ 	.word	index@(__assertfail)


	//----- nvinfo : EIATTR_MERCURY_ISA_VERSION
	.align		4
.L_2053:
        /*003c*/ 	.byte	0x03, 0x5f
        /*003e*/ 	.short	0x0000


	//----- nvinfo : EIATTR_COOP_GROUP_MASK_REGIDS
	.align		4
        /*0040*/ 	.byte	0x04, 0x29
        /*0042*/ 	.short	(.L_2055 - .L_2054)


	//   ....[0]....
.L_2054:
        /*0044*/ 	.word	0xffffffff


	//   ....[1]....
        /*0048*/ 	.word	0xffffffff


	//   ....[2]....
        /*004c*/ 	.word	0xffffffff


	//   ....[3]....
        /*0050*/ 	.word	0xffffffff


	//   ....[4]....
        /*0054*/ 	.word	0xffffffff


	//   ....[5]....
        /*0058*/ 	.word	0xffffffff


	//   ....[6]....
        /*005c*/ 	.word	0xffffffff


	//   ....[7]....
        /*0060*/ 	.word	0xffffffff


	//   ....[8]....
        /*0064*/ 	.word	0xffffffff


	//   ....[9]....
        /*0068*/ 	.word	0xffffffff


	//   ....[10]....
        /*006c*/ 	.word	0xffffffff


	//   ....[11]....
        /*0070*/ 	.word	0xffffffff


	//   ....[12]....
        /*0074*/ 	.word	0xffffffff


	//----- nvinfo : EIATTR_COOP_GROUP_INSTR_OFFSETS
	.align		4
.L_2055:
        /*0078*/ 	.byte	0x04, 0x28
        /*007a*/ 	.short	(.L_2057 - .L_2056)


	//   ....[0]....
.L_2056:
        /*007c*/ 	.word	0x00001330


	//   ....[1]....
        /*0080*/ 	.word	0x00001380


	//   ....[2]....
        /*0084*/ 	.word	0x000013b0


	//   ....[3]....
        /*0088*/ 	.word	0x000013d0


	//   ....[4]....
        /*008c*/ 	.word	0x00001670


	//   ....[5]....
        /*0090*/ 	.word	0x00001710


	//   ....[6]....
        /*0094*/ 	.word	0x00001730


	//   ....[7]....
        /*0098*/ 	.word	0x00001740


	//   ....[8]....
        /*009c*/ 	.word	0x00001780


	//   ....[9]....
        /*00a0*/ 	.word	0x00001790


	//   ....[10]....
        /*00a4*/ 	.word	0x000017d0


	//   ....[11]....
        /*00a8*/ 	.word	0x000017e0


	//   ....[12]....
        /*00ac*/ 	.word	0x000029e0


	//----- nvinfo : EIATTR_SYSCALL_OFFSETS
	.align		4
.L_2057:
        /*00b0*/ 	.byte	0x04, 0x46
        /*00b2*/ 	.short	(.L_2059 - .L_2058)


	//   ....[0]....
.L_2058:
        /*00b4*/ 	.word	0x00000390


	//----- nvinfo : EIATTR_EXIT_INSTR_OFFSETS
	.align		4
.L_2059:
        /*00b8*/ 	.byte	0x04, 0x1c
        /*00ba*/ 	.short	(.L_2061 - .L_2060)


	//   ....[0]....
.L_2060:
        /*00bc*/ 	.word	0x00000220


	//   ....[1]....
        /*00c0*/ 	.word	0x00002870


	//   ....[2]....
        /*00c4*/ 	.word	0x000029c0


	//----- nvinfo : EIATTR_CTAIDZ_USED
	.align		4
.L_2061:
        /*00c8*/ 	.byte	0x01, 0x04
	.zero		2


	//----- nvinfo : EIATTR_MAX_THREADS
	.align		4
        /*00cc*/ 	.byte	0x04, 0x05
        /*00ce*/ 	.short	(.L_2063 - .L_2062)
.L_2062:
        /*00d0*/ 	.word	0x00000100
        /*00d4*/ 	.word	0x00000001
        /*00d8*/ 	.word	0x00000001


	//----- nvinfo : EIATTR_CRS_STACK_SIZE
	.align		4
.L_2063:
        /*00dc*/ 	.byte	0x04, 0x1e
        /*00de*/ 	.short	(.L_2065 - .L_2064)
.L_2064:
        /*00e0*/ 	.word	0x00000000
.L_2065:


//--------------------- .nv.info._ZN7cutlass13device_kernelIN5flash19FlashAttnFwdCombineIN4cute5tupleIJNS3_1CILi16EEENS5_ILi64EEEEEELi6ELi256ELi1ELb0ELb0ENS_6half_tEfNS_4arch4Sm90EEEEEvNT_6ParamsE --------------------------
	.section	.nv.info._ZN7cutlass13device_kernelIN5flash19FlashAttnFwdCombineIN4cute5tupleIJNS3_1CILi16EEENS5_ILi64EEEEEELi6ELi256ELi1ELb0ELb0ENS_6half_tEfNS_4arch4Sm90EEEEEvNT_6ParamsE,"",@"SHT_CUDA_INFO"
	.sectionflags	@""
	.align	4


	//----- nvinfo : EIATTR_CUDA_API_VERSION
	.align		4
        /*0000*/ 	.byte	0x04, 0x37
        /*0002*/ 	.short	(.L_2067 - .L_2066)
.L_2066:
        /*0004*/ 	.word	0x00000082


	//----- nvinfo : EIATTR_SW2861232_WAR
	.align		4
.L_2067:
        /*0008*/ 	.byte	0x01, 0x35
	.zero		2


	//----- nvinfo : EIATTR_PARAM_CBANK
	.align		4
        /*000c*/ 	.byte	0x04, 0x0a
        /*000e*/ 	.short	(.L_2069 - .L_2068)
	.align		4
.L_2068:
        /*0010*/ 	.word	index@(.nv.constant0._ZN7cutlass13device_kernelIN5flash19FlashAttnFwdCombineIN4cute5tupleIJNS3_1CILi16EEENS5_ILi64EEEEEELi6ELi256ELi1ELb0ELb0ENS_6half_tEfNS_4arch4Sm90EEEEEvNT_6ParamsE)
        /*0014*/ 	.short	0x0160
        /*0016*/ 	.short	0x00e8


	//----- nvinfo : EIATTR_CBANK_PARAM_SIZE
	.align		4
.L_2069:
        /*0018*/ 	.byte	0x03, 0x19
        /*001a*/ 	.short	0x00e8


	//----- nvinfo : EIATTR_KPARAM_INFO
	.align		4
        /*001c*/ 	.byte	0x04, 0x17
        /*001e*/ 	.short	(.L_2071 - .L_2070)
.L_2070:
        /*0020*/ 	.word	0x00000000
        /*0024*/ 	.short	0x0000
        /*0026*/ 	.short	0x0000
        /*0028*/ 	.byte	0x00, 0xf0, 0xa1, 0x03


	//----- nvinfo : EIATTR_MAXREG_COUNT
	.align		4
.L_2071:
        /*002c*/ 	.byte	0x03, 0x1b
        /*002e*/ 	.short	0x0080


	//----- nvinfo : EIATTR_NUM_BARRIERS
	.align		4
        /*0030*/ 	.byte	0x02, 0x4c
        /*0032*/ 	.byte	0x01
	.zero		1


	//----- nvinfo : EIATTR_EXTERNS
	.align		4
        /*0034*/ 	.byte	0x04, 0x0f
        /*0036*/ 	.short	(.L_2073 - .L_2072)


	//   ....[0]....
	.align		4
.L_2072:
        /*0038*/ 	.word	index@(__assertfail)


	//----- nvinfo : EIATTR_MERCURY_ISA_VERSION
	.align		4
.L_2073:
        /*003c*/ 	.byte	0x03, 0x5f
        /*003e*/ 	.short	0x0000


	//----- nvinfo : EIATTR_COOP_GROUP_MASK_REGIDS
	.align		4
        /*0040*/ 	.byte	0x04, 0x29
        /*0042*/ 	.short	(.L_2075 - .L_2074)


	//   ....[0]....
.L_2074:
        /*0044*/ 	.word	0xffffffff


	//   ....[1]....
        /*0048*/ 	.word	0xffffffff


	//   ....[2]....
        /*004c*/ 	.word	0xffffffff


	//   ....[3]....
        /*0050*/ 	.word	0xffffffff


	//   ....[4]....
        /*0054*/ 	.word	0xffffffff


	//   ....[5]....
        /*0058*/ 	.word	0xffffffff


	//   ....[6]....
        /*005c*/ 	.word	0xffffffff


	//   ....[7]....
        /*0060*/ 	.word	0xffffffff


	//   ....[8]....
        /*0064*/ 	.word	0xffffffff


	//   ....[9]....
        /*0068*/ 	.word	0xffffffff


	//   ....[10]....
        /*006c*/ 	.word	0xffffffff


	//   ....[11]....
        /*0070*/ 	.word	0xffffffff


	//   ....[12]....
        /*0074*/ 	.word	0xffffffff


	//----- nvinfo : EIATTR_COOP_GROUP_INSTR_OFFSETS
	.align		4
.L_2075:
        /*0078*/ 	.byte	0x04, 0x28
        /*007a*/ 	.short	(.L_2077 - .L_2076)


	//   ....[0]....
.L_2076:
        /*007c*/ 	.word	0x00000e70


	//   ....[1]....
        /*0080*/ 	.word	0x00000ed0


	//   ....[2]....
        /*0084*/ 	.word	0x00000f30


	//   ....[3]....
        /*0088*/ 	.word	0x00000f50


	//   ....[4]....
        /*008c*/ 	.word	0x00001090


	//   ....[5]....
        /*0090*/ 	.word	0x00001110


	//   ....[6]....
        /*0094*/ 	.word	0x00001120


	//   ....[7]....
        /*0098*/ 	.word	0x00001150


	//   ....[8]....
        /*009c*/ 	.word	0x00001160


	//   ....[9]....
        /*00a0*/ 	.word	0x00001190


	//   ....[10]....
        /*00a4*/ 	.word	0x000011a0


	//   ....[11]....
        /*00a8*/ 	.word	0x000011f0


	//   ....[12]....
        /*00ac*/ 	.word	0x000022d0


	//----- nvinfo : EIATTR_SYSCALL_OFFSETS
	.align		4
.L_2077:
        /*00b0*/ 	.byte	0x04, 0x46
        /*00b2*/ 	.short	(.L_2079 - .L_2078)


	//   ....[0]....
.L_2078:
        /*00b4*/ 	.word	0x00000390


	//----- nvinfo : EIATTR_EXIT_INSTR_OFFSETS
	.align		4
.L_2079:
        /*00b8*/ 	.byte	0x04, 0x1c
        /*00ba*/ 	.short	(.L_2081 - .L_2080)


	//   ....[0]....
.L_2080:
        /*00bc*/ 	.word	0x00000220


	//   ....[1]....
        /*00c0*/ 	.word	0x00002160


	//   ....[2]....
        /*00c4*/ 	.word	0x000022b0


	//----- nvinfo : EIATTR_CTAIDZ_USED
	.align		4
.L_2081:
        /*00c8*/ 	.byte	0x01, 0x04
	.zero		2


	//----- nvinfo : EIATTR_MAX_THREADS
	.align		4
        /*00cc*/ 	.byte	0x04, 0x05
        /*00ce*/ 	.short	(.L_2083 - .L_2082)
.L_2082:
        /*00d0*/ 	.word	0x00000100
        /*00d4*/ 	.word	0x00000001
        /*00d8*/ 	.word	0x00000001


	//----- nvinfo : EIATTR_CRS_STACK_SIZE
	.align		4
.L_2083:
        /*00dc*/ 	.byte	0x04, 0x1e
        /*00de*/ 	.short	(.L_2085 - .L_2084)
.L_2084:
        /*00e0*/ 	.word	0x00000000
.L_2085:


//--------------------- .nv.info._ZN7cutlass13device_kernelIN5flash19FlashAttnFwdCombineIN4cute5tupleIJNS3_1CILi16EEENS5_ILi64EEEEEELi5ELi256ELi1ELb0ELb0ENS_6half_tEfNS_4arch4Sm90EEEEEvNT_6ParamsE --------------------------
	.section	.nv.info._ZN7cutlass13device_kernelIN5flash19FlashAttnFwdCombineIN4cute5tupleIJNS3_1CILi16EEENS5_ILi64EEEEEELi5ELi256ELi1ELb0ELb0ENS_6half_tEfNS_4arch4Sm90EEEEEvNT_6ParamsE,"",@"SHT_CUDA_INFO"
	.sectionflags	@""
	.align	4


	//----- nvinfo : EIATTR_CUDA_API_VERSION
	.align		4
        /*0000*/ 	.byte	0x04, 0x37
        /*0002*/ 	.short	(.L_2087 - .L_2086)
.L_2086:
        /*0004*/ 	.word	0x00000082


	//----- nvinfo : EIATTR_SW2861232_WAR
	.align		4
.L_2087:
        /*0008*/ 	.byte	0x01, 0x35
	.zero		2


	//----- nvinfo : EIATTR_PARAM_CBANK
	.align		4
        /*000c*/ 	.byte	0x04, 0x0a
        /*000e*/ 	.short	(.L_2089 - .L_2088)
	.align		4
.L_2088:
        /*0010*/ 	.word	index@(.nv.constant0._ZN7cutlass13device_kernelIN5flash19FlashAttnFwdCombineIN4cute5tupleIJNS3_1CILi16EEENS5_ILi64EEEEEELi5ELi256ELi1ELb0ELb0ENS_6half_tEfNS_4arch4Sm90EEEEEvNT_6ParamsE)
        /*0014*/ 	.short	0x0160
        /*0016*/ 	.short	0x00e8


	//----- nvinfo : EIATTR_CBANK_PARAM_SIZE
	.align		4
.L_2089:
        /*0018*/ 	.byte	0x03, 0x19
        /*001a*/ 	.short	0x00e8


	//----- nvinfo : EIATTR_KPARAM_INFO
	.align		4
        /*001c*/ 	.byte	0x04, 0x17
        /*001e*/ 	.short	(.L_2091 - .L_2090)
.L_2090:
        /*0020*/ 	.word	0x00000000
        /*0024*/ 	.short	0x0000
        /*0026*/ 	.short	0x0000
        /*0028*/ 	.byte	0x00, 0xf0, 0xa1, 0x03


	//----- nvinfo : EIATTR_MAXREG_COUNT
	.align		4
.L_2091:
        /*002c*/ 	.byte	0x03, 0x1b
        /*002e*/ 	.short	0x0080


	//----- nvinfo : EIATTR_NUM_BARRIERS
	.align		4
        /*0030*/ 	.byte	0x02, 0x4c
        /*0032*/ 	.byte	0x01
	.zero		1


	//----- nvinfo : EIATTR_EXTERNS
	.align		4
        /*0034*/ 	.byte	0x04, 0x0f
        /*0036*/ 	.short	(.L_2093 - .L_2092)


	//   ....[0]....
	.align		4
.L_2092:
        /*0038*/ 	.word	index@(__assertfail)


	//----- nvinfo : EIATTR_MERCURY_ISA_VERSION
	.align		4
.L_2093:
        /*003c*/ 	.byte	0x03, 0x5f
        /*003e*/ 	.short	0x0000


	//----- nvinfo : EIATTR_COOP_GROUP_MASK_REGIDS
	.align		4
        /*0040*/ 	.byte	0x04, 0x29
        /*0042*/ 	.short	(.L_2095 - .L_2094)


	//   ....[0]....
.L_2094:
        /*0044*/ 	.word	0xffffffff


	//   ....[1]....
        /*0048*/ 	.word	0xffffffff


	//   ....[2]....
        /*004c*/ 	.word	0xffffffff


	//   ....[3]....
        /*0050*/ 	.word	0xffffffff


	//   ....[4]....
        /*0054*/ 	.word	0xffffffff


	//   ....[5]....
        /*0058*/ 	.word	0xffffffff


	//   ....[6]....
        /*005c*/ 	.word	0xffffffff


	//   ....[7]....
        /*0060*/ 	.word	0xffffffff


	//   ....[8]....
        /*0064*/ 	.word	0xffffffff


	//   ....[9]....
        /*0068*/ 	.word	0xffffffff


	//   ....[10]....
        /*006c*/ 	.word	0xffffffff


	//   ....[11]....
        /*0070*/ 	.word	0xffffffff


	//   ....[12]....
        /*0074*/ 	.word	0xffffffff


	//----- nvinfo : EIATTR_COOP_GROUP_INSTR_OFFSETS
	.align		4
.L_2095:
        /*0078*/ 	.byte	0x04, 0x28
        /*007a*/ 	.short	(.L_2097 - .L_2096)


	//   ....[0]....
.L_2096:
        /*007c*/ 	.word	0x00000c30


	//   ....[1]....
        /*0080*/ 	.word	0x00000c70


	//   ....[2]....
        /*0084*/ 	.word	0x00000cb0


	//   ....[3]....
        /*0088*/ 	.word	0x00000cd0


	//   ....[4]....
        /*008c*/ 	.word	0x00000d90


	//   ....[5]....
        /*0090*/ 	.word	0x00000dd0


	//   ....[6]....
        /*0094*/ 	.word	0x00000df0


	//   ....[7]....
        /*0098*/ 	.word	0x00000e10


	//   ....[8]....
        /*009c*/ 	.word	0x00000e30


	//   ....[9]....
        /*00a0*/ 	.word	0x00000e60


	//   ....[10]....
        /*00a4*/ 	.word	0x00000e90


	//   ....[11]....
        /*00a8*/ 	.word	0x00000ea0


	//   ....[12]....
        /*00ac*/ 	.word	0x00001fe0


	//----- nvinfo : EIATTR_SYSCALL_OFFSETS
	.align		4
.L_2097:
        /*00b0*/ 	.byte	0x04, 0x46
        /*00b2*/ 	.short	(.L_2099 - .L_2098)


	//   ....[0]....
.L_2098:
        /*00b4*/ 	.word	0x00000390


	//----- nvinfo : EIATTR_EXIT_INSTR_OFFSETS
	.align		4
.L_2099:
        /*00b8*/ 	.byte	0x04, 0x1c
        /*00ba*/ 	.short	(.L_2101 - .L_2100)


	//   ....[0]....
.L_2100:
        /*00bc*/ 	.word	0x00000220


	//   ....[1]....
        /*00c0*/ 	.word	0x00001e70


	//   ....[2]....
        /*00c4*/ 	.word	0x00001fc0


	//----- nvinfo : EIATTR_CTAIDZ_USED
	.align		4
.L_2101:
        /*00c8*/ 	.byte	0x01, 0x04
	.zero		2


	//----- nvinfo : EIATTR_MAX_THREADS
	.align		4
        /*00cc*/ 	.byte	0x04, 0x05
        /*00ce*/ 	.short	(.L_2103 - .L_2102)
.L_2102:
        /*00d0*/ 	.word	0x00000100
        /*00d4*/ 	.word	0x00000001
        /*00d8*/ 	.word	0x00000001


	//----- nvinfo : EIATTR_CRS_STACK_SIZE
	.align		4
.L_2103:
        /*00dc*/ 	.byte	0x04, 0x1e
        /*00de*/ 	.short	(.L_2105 - .L_2104)
.L_2104:
        /*00e0*/ 	.word	0x00000000
.L_2105:


//--------------------- .nv.info._ZN7cutlass13device_kernelIN5flash19FlashAttnFwdCombineIN4cute5tupleIJNS3_1CILi16EEENS5_ILi64EEEEEELi4ELi256ELi1ELb0ELb0ENS_6half_tEfNS_4arch4Sm90EEEEEvNT_6ParamsE --------------------------
	.section	.nv.info._ZN7cutlass13device_kernelIN5flash19FlashAttnFwdCombineIN4cute5tupleIJNS3_1CILi16EEENS5_ILi64EEEEEELi4ELi256ELi1ELb0ELb0ENS_6half_tEfNS_4arch4Sm90EEEEEvNT_6ParamsE,"",@"SHT_CUDA_INFO"
	.sectionflags	@""
	.align	4


	//----- nvinfo : EIATTR_CUDA_API_VERSION
	.align		4
        /*0000*/ 	.byte	0x04, 0x37
        /*0002*/ 	.short	(.L_2107 - .L_2106)
.L_2106:
        /*0004*/ 	.word	0x00000082


	//----- nvinfo : EIATTR_SW2861232_WAR
	.align		4
.L_2107:
        /*0008*/ 	.byte	0x01, 0x35
	.zero		2


	//----- nvinfo : EIATTR_PARAM_CBANK
	.align		4
        /*000c*/ 	.byte	0x04, 0x0a
        /*000e*/ 	.short	(.L_2109 - .L_2108)
	.align		4
.L_2108:
        /*0010*/ 	.word	index@(.nv.constant0._ZN7cutlass13device_kernelIN5flash19FlashAttnFwdCombineIN4cute5tupleIJNS3_1CILi16EEENS5_ILi64EEEEEELi4ELi256ELi1ELb0ELb0ENS_6half_tEfNS_4arch4Sm90EEEEEvNT_6ParamsE)
        /*0014*/ 	.short	0x0160
        /*0016*/ 	.short	0x00e8


	//----- nvinfo : EIATTR_CBANK_PARAM_SIZE
	.align		4
.L_2109:
        /*0018*/ 	.byte	0x03, 0x19
        /*001a*/ 	.short	0x00e8


	//----- nvinfo : EIATTR_KPARAM_INFO
	.align		4
        /*001c*/ 	.byte	0x04, 0x17
        /*001e*/ 	.short	(.L_2111 - .L_2110)
.L_2110:
        /*0020*/ 	.word	0x00000000
        /*0024*/ 	.short	0x0000
        /*0026*/ 	.short	0x0000
        /*0028*/ 	.byte	0x00, 0xf0, 0xa1, 0x03


	//----- nvinfo : EIATTR_MAXREG_COUNT
	.align		4
.L_2111:
        /*002c*/ 	.byte	0x03, 0x1b
        /*002e*/ 	.short	0x0080


	//----- nvinfo : EIATTR_NUM_BARRIERS
	.align		4
        /*0030*/ 	.byte	0x02, 0x4c
        /*0032*/ 	.byte	0x01
	.zero		1


	//----- nvinfo : EIATTR_EXTERNS
	.align		4
        /*0034*/ 	.byte	0x04, 0x0f
        /*0036*/ 	.short	(.L_2113 - .L_2112)


	//   ....[0]....
	.align		4
.L_2112:
        /*0038*/ 	.word	index@(__assertfail)


	//----- nvinfo : EIATTR_MERCURY_ISA_VERSION
	.align		4
.L_2113:
        /*003c*/ 	.byte	0x03, 0x5f
        /*003e*/ 	.short	0x0000


	//----- nvinfo : EIATTR_COOP_GROUP_MASK_REGIDS
	.align		4
        /*0040*/ 	.byte	0x04, 0x29
        /*0042*/ 	.short	(.L_2115 - .L_2114)


	//   ....[0]....
.L_2114:
        /*0044*/ 	.word	0xffffffff


	//   ....[1]....
        /*0048*/ 	.word	0xffffffff


	//   ....[2]....
        /*004c*/ 	.word	0xffffffff


	//   ....[3]....
        /*0050*/ 	.word	0xffffffff


	//   ....[4]....
        /*0054*/ 	.word	0xffffffff


	//   ....[5]....
        /*0058*/ 	.word	0xffffffff


	//   ....[6]....
        /*005c*/ 	.word	0xffffffff


	//   ....[7]....
        /*0060*/ 	.word	0xffffffff


	//   ....[8]....
        /*0064*/ 	.word	0xffffffff


	//   ....[9]....
        /*0068*/ 	.word	0xffffffff


	//   ....[10]....
        /*006c*/ 	.word	0xffffffff


	//   ....[11]....
        /*0070*/ 	.word	0xffffffff


	//   ....[12]....
        /*0074*/ 	.word	0xffffffff


	//----- nvinfo : EIATTR_COOP_GROUP_INSTR_OFFSETS
	.align		4
.L_2115:
        /*0078*/ 	.byte	0x04, 0x28
        /*007a*/ 	.short	(.L_2117 - .L_2116)


	//   ....[0]....
.L_2116:
        /*007c*/ 	.word	0x00000b10


	//   ....[1]....
        /*0080*/ 	.word	0x00000b50


	//   ....[2]....
        /*0084*/ 	.word	0x00000b70


	//   ....[3]....
        /*0088*/ 	.word	0x00000b90


	//   ....[4]....
        /*008c*/ 	.word	0x00000c10


	//   ....[5]....
        /*0090*/ 	.word	0x00000c50


	//   ....[6]....
        /*0094*/ 	.word	0x00000c60


	//   ....[7]....
        /*0098*/ 	.word	0x00000c90


	//   ....[8]....
        /*009c*/ 	.word	0x00000ca0


	//   ....[9]....
        /*00a0*/ 	.word	0x00000ce0


	//   ....[10]....
        /*00a4*/ 	.word	0x00000cf0


	//   ....[11]....
        /*00a8*/ 	.word	0x00000d30


	//   ....[12]....
        /*00ac*/ 	.word	0x00001e40


	//----- nvinfo : EIATTR_SYSCALL_OFFSETS
	.align		4
.L_2117:
        /*00b0*/ 	.byte	0x04, 0x46
        /*00b2*/ 	.short	(.L_2119 - .L_2118)


	//   ....[0]....
.L_2118:
        /*00b4*/ 	.word	0x00000390


	//----- nvinfo : EIATTR_EXIT_INSTR_OFFSETS
	.align		4
.L_2119:
        /*00b8*/ 	.byte	0x04, 0x1c
        /*00ba*/ 	.short	(.L_2121 - .L_2120)


	//   ....[0]....
.L_2120:
        /*00bc*/ 	.word	0x00000220


	//   ....[1]....
        /*00c0*/ 	.word	0x00001cd0


	//   ....[2]....
        /*00c4*/ 	.word	0x00001e20


	//----- nvinfo : EIATTR_CTAIDZ_USED
	.align		4
.L_2121:
        /*00c8*/ 	.byte	0x01, 0x04
	.zero		2


	//----- nvinfo : EIATTR_MAX_THREADS
	.align		4
        /*00cc*/ 	.byte	0x04, 0x05
        /*00ce*/ 	.short	(.L_2123 - .L_2122)
.L_2122:
        /*00d0*/ 	.word	0x00000100
        /*00d4*/ 	.word	0x00000001
        /*00d8*/ 	.word	0x00000001


	//----- nvinfo : EIATTR_CRS_STACK_SIZE
	.align		4
.L_2123:
        /*00dc*/ 	.byte	0x04, 0x1e
        /*00de*/ 	.short	(.L_2125 - .L_2124)
.L_2124:
        /*00e0*/ 	.word	0x00000000
.L_2125:


//--------------------- .nv.info._ZN7cutlass13device_kernelIN5flash19FlashAttnFwdCombineIN4cute5tupleIJNS3_1CILi16EEENS5_ILi64EEEEEELi8ELi256ELi1ELb0ELb1ENS_6half_tEfNS_4arch4Sm90EEEEEvNT_6ParamsE --------------------------
	.section	.nv.info._ZN7cutlass13device_kernelIN5flash19FlashAttnFwdCombineIN4cute5tupleIJNS3_1CILi16EEENS5_ILi64EEEEEELi8ELi256ELi1ELb0ELb1ENS_6half_tEfNS_4arch4Sm90EEEEEvNT_6ParamsE,"",@"SHT_CUDA_INFO"
	.sectionflags	@""
	.align	4


	//----- nvinfo : EIATTR_CUDA_API_VERSION
	.align		4
        /*0000*/ 	.byte	0x04, 0x37
        /*0002*/ 	.short	(.L_2127 - .L_2126)
.L_2126:
        /*0004*/ 	.word	0x00000082


	//----- nvinfo : EIATTR_SW2861232_WAR
	.align		4
.L_2127:
        /*0008*/ 	.byte	0x01, 0x35
	.zero		2


	//----- nvinfo : EIATTR_PARAM_CBANK
	.align		4
        /*000c*/ 	.byte	0x04, 0x0a
        /*000e*/ 	.short	(.L_2129 - .L_2128)
	.align		4
.L_2128:
        /*0010*/ 	.word	index@(.nv.constant0._ZN7cutlass13device_kernelIN5flash19FlashAttnFwdCombineIN4cute5tupleIJNS3_1CILi16EEENS5_ILi64EEEEEELi8ELi256ELi1ELb0ELb1ENS_6half_tEfNS_4arch4Sm90EEEEEvNT_6ParamsE)
        /*0014*/ 	.short	0x0160
        /*0016*/ 	.short	0x00e8


	//----- nvinfo : EIATTR_CBANK_PARAM_SIZE
	.align		4
.L_2129:
        /*0018*/ 	.byte	0x03, 0x19
        /*001a*/ 	.short	0x00e8


	//----- nvinfo : EIATTR_KPARAM_INFO
	.align		4
        /*001c*/ 	.byte	0x04, 0x17
        /*001e*/ 	.short	(.L_2131 - .L_2130)
.L_2130:
        /*0020*/ 	.word	0x00000000
        /*0024*/ 	.short	0x0000
        /*0026*/ 	.short	0x0000
        /*0028*/ 	.byte	0x00, 0xf0, 0xa1, 0x03


	//----- nvinfo : EIATTR_MAXREG_COUNT
	.align		4
.L_2131:
        /*002c*/ 	.byte	0x03, 0x1b
        /*002e*/ 	.short	0x0080


	//----- nvinfo : EIATTR_NUM_BARRIERS
	.align		4
        /*0030*/ 	.byte	0x02, 0x4c
        /*0032*/ 	.byte	0x01
	.zero		1


	//----- nvinfo : EIATTR_EXTERNS
	.align		4
        /*0034*/ 	.byte	0x04, 0x0f
        /*0036*/ 	.short	(.L_2133 - .L_2132)


	//   ....[0]....
	.align		4
.L_2132:
        /*0038*/ 	.word	index@(__assertfail)


	//----- nvinfo : EIATTR_MERCURY_ISA_VERSION
	.align		4
.L_2133:
        /*003c*/ 	.byte	0x03, 0x5f
        /*003e*/ 	.short	0x0000


	//----- nvinfo : EIATTR_COOP_GROUP_MASK_REGIDS
	.align		4
        /*0040*/ 	.byte	0x04, 0x29
        /*0042*/ 	.short	(.L_2135 - .L_2134)


	//   ....[0]....
.L_2134:
        /*0044*/ 	.word	0xffffffff


	//   ....[1]....
        /*0048*/ 	.word	0xffffffff


	//   ....[2]....
        /*004c*/ 	.word	0xffffffff


	//   ....[3]....
        /*0050*/ 	.word	0xffffffff


	//   ....[4]....
        /*0054*/ 	.word	0xffffffff


	//   ....[5]....
        /*0058*/ 	.word	0xffffffff


	//   ....[6]....
        /*005c*/ 	.word	0xffffffff


	//   ....[7]....
        /*0060*/ 	.word	0xffffffff


	//   ....[8]....
        /*0064*/ 	.word	0xffffffff


	//   ....[9]....
        /*0068*/ 	.word	0xffffffff


	//   ....[10]....
        /*006c*/ 	.word	0xffffffff


	//   ....[11]....
        /*0070*/ 	.word	0xffffffff


	//   ....[12]....
        /*0074*/ 	.word	0xffffffff


	//----- nvinfo : EIATTR_COOP_GROUP_INSTR_OFFSETS
	.align		4
.L_2135:
        /*0078*/ 	.byte	0x04, 0x28
        /*007a*/ 	.short	(.L_2137 - .L_2136)


	//   ....[0]....
.L_2136:
        /*007c*/ 	.word	0x00002560


	//   ....[1]....
        /*0080*/ 	.word	0x000025b0


	//   ....[2]....
        /*0084*/ 	.word	0x000025e0


	//   ....[3]....
        /*0088*/ 	.word	0x00002600


	//   ....[4]....
        /*008c*/ 	.word	0x00002bf0


	//   ....[5]....
        /*0090*/ 	.word	0x00002c40


	//   ....[6]....
        /*0094*/ 	.word	0x00002c50


	//   ....[7]....
        /*0098*/ 	.word	0x00002c90


	//   ....[8]....
        /*009c*/ 	.word	0x00002ca0


	//   ....[9]....
        /*00a0*/ 	.word	0x00002cd0


	//   ....[10]....
        /*00a4*/ 	.word	0x00002cf0


	//   ....[11]....
        /*00a8*/ 	.word	0x00002d20


	//   ....[12]....
        /*00ac*/ 	.word	0x00003f40


	//----- nvinfo : EIATTR_SYSCALL_OFFSETS
	.align		4
.L_2137:
        /*00b0*/ 	.byte	0x04, 0x46
        /*00b2*/ 	.short	(.L_2139 - .L_2138)


	//   ....[0]....
.L_2138:
        /*00b4*/ 	.word	0x000004b0


	//----- nvinfo : EIATTR_EXIT_INSTR_OFFSETS
	.align		4
.L_2139:
        /*00b8*/ 	.byte	0x04, 0x1c
        /*00ba*/ 	.short	(.L_2141 - .L_2140)


	//   ....[0]....
.L_2140:
        /*00bc*/ 	.word	0x00000200


	//   ....[1]....
        /*00c0*/ 	.word	0x00000360


	//   ....[2]....
        /*00c4*/ 	.word	0x00003e10


	//   ....[3]....
        /*00c8*/ 	.word	0x00003f20


	//----- nvinfo : EIATTR_CTAIDZ_USED
	.align		4
.L_2141:
        /*00cc*/ 	.byte	0x01, 0x04
	.zero		2


	//----- nvinfo : EIATTR_MAX_THREADS
	.align		4
        /*00d0*/ 	.byte	0x04, 0x05
        /*00d2*/ 	.short	(.L_2143 - .L_2142)
.L_2142:
        /*00d4*/ 	.word	0x00000100
        /*00d8*/ 	.word	0x00000001
        /*00dc*/ 	.word	0x00000001


	//----- nvinfo : EIATTR_CRS_STACK_SIZE
	.align		4
.L_2143:
        /*00e0*/ 	.byte	0x04, 0x1e
        /*00e2*/ 	.short	(.L_2145 - .L_2144)
.L_2144:
        /*00e4*/ 	.word	0x00000000
.L_2145:


//--------------------- .nv.info._ZN7cutlass13device_kernelIN5flash19FlashAttnFwdCombineIN4cute5tupleIJNS3_1CILi16EEENS5_ILi64EEEEEELi7ELi256ELi1ELb0ELb1ENS_6half_tEfNS_4arch4Sm90EEEEEvNT_6ParamsE --------------------------
	.section	.nv.info._ZN7cutlass13device_kernelIN5flash19FlashAttnFwdCombineIN4cute5tupleIJNS3_1CILi16EEENS5_ILi64EEEEEELi7ELi256ELi1ELb0ELb1ENS_6half_tEfNS_4arch4Sm90EEEEEvNT_6ParamsE,"",@"SHT_CUDA_INFO"
	.sectionflags	@""
	.align	4


	//----- nvinfo : EIATTR_CUDA_API_VERSION
	.align		4
        /*0000*/ 	.byte	0x04, 0x37
        /*0002*/ 	.short	(.L_2147 - .L_2146)
.L_2146:
        /*0004*/ 	.word	0x00000082


	//----- nvinfo : EIATTR_SW2861232_WAR
	.align		4
.L_2147:
        /*0008*/ 	.byte	0x01, 0x35
	.zero		2


	//----- nvinfo : EIATTR_PARAM_CBANK
	.align		4
        /*000c*/ 	.byte	0x04, 0x0a
        /*000e*/ 	.short	(.L_2149 - .L_2148)
	.align		4
.L_2148:
        /*0010*/ 	.word	index@(.nv.constant0._ZN7cutlass13device_kernelIN5flash19FlashAttnFwdCombineIN4cute5tupleIJNS3_1CILi16EEENS5_ILi64EEEEEELi7ELi256ELi1ELb0ELb1ENS_6half_tEfNS_4arch4Sm90EEEEEvNT_6ParamsE)
        /*0014*/ 	.short	0x0160
        /*0016*/ 	.short	0x00e8


	//----- nvinfo : EIATTR_CBANK_PARAM_SIZE
	.align		4
.L_2149:
        /*0018*/ 	.byte	0x03, 0x19
        /*001a*/ 	.short	0x00e8


	//----- nvinfo : EIATTR_KPARAM_INFO
	.align		4
        /*001c*/ 	.byte	0x04, 0x17
        /*001e*/ 	.short	(.L_2151 - .L_2150)
.L_2150:
        /*0020*/ 	.word	0x00000000
        /*0024*/ 	.short	0x0000
        /*0026*/ 	.short	0x0000
        /*0028*/ 	.byte	0x00, 0xf0, 0xa1, 0x03


	//----- nvinfo : EIATTR_MAXREG_COUNT
	.align		4
.L_2151:
        /*002c*/ 	.byte	0x03, 0x1b
        /*002e*/ 	.short	0x0080


	//----- nvinfo : EIATTR_NUM_BARRIERS
	.align		4
        /*0030*/ 	.byte	0x02, 0x4c
        /*0032*/ 	.byte	0x01
	.zero		1


	//----- nvinfo : EIATTR_EXTERNS
	.align		4
        /*0034*/ 	.byte	0x04, 0x0f
        /*0036*/ 	.short	(.L_2153 - .L_2152)


	//   ....[0]....
	.align		4
.L_2152:
        /*0038*/ 	.word	index@(__assertfail)


	//----- nvinfo : EIATTR_MERCURY_ISA_VERSION
	.align		4
.L_2153:
        /*003c*/ 	.byte	0x03, 0x5f
        /*003e*/ 	.short	0x0000


	//----- nvinfo : EIATTR_COOP_GROUP_MASK_REGIDS
	.align		4
        /*0040*/ 	.byte	0x04, 0x29
        /*0042*/ 	.short	(.L_2155 - .L_2154)


	//   ....[0]....
.L_2154:
        /*0044*/ 	.word	0xffffffff


	//   ....[1]....
        /*0048*/ 	.word	0xffffffff


	//   ....[2]....
        /*004c*/ 	.word	0xffffffff


	//   ....[3]....
        /*0050*/ 	.word	0xffffffff


	//   ....[4]....
        /*0054*/ 	.word	0xffffffff


	//   ....[5]....
        /*0058*/ 	.word	0xffffffff


	//   ....[6]....
        /*005c*/ 	.word	0xffffffff


	//   ....[7]....
        /*0060*/ 	.word	0xffffffff


	//   ....[8]....
        /*0064*/ 	.word	0xffffffff


	//   ....[9]....
        /*0068*/ 	.word	0xffffffff


	//   ....[10]....
        /*006c*/ 	.word	0xffffffff


	//   ....[11]....
        /*0070*/ 	.word	0xffffffff


	//   ....[12]....
        /*0074*/ 	.word	0xffffffff


	//----- nvinfo : EIATTR_COOP_GROUP_INSTR_OFFSETS
	.align		4
.L_2155:
        /*0078*/ 	.byte	0x04, 0x28
        /*007a*/ 	.short	(.L_2157 - .L_2156)


	//   ....[0]....
.L_2156:
        /*007c*/ 	.word	0x00001be0


	//   ....[1]....
        /*0080*/ 	.word	0x00001c30


	//   ....[2]....
        /*0084*/ 	.word	0x00001c60


	//   ....[3]....
        /*0088*/ 	.word	0x00001c80


	//   ....[4]....
        /*008c*/ 	.word	0x00001f20


	//   ....[5]....
        /*0090*/ 	.word	0x00001fb0


	//   ....[6]....
        /*0094*/ 	.word	0x00001fd0


	//   ....[7]....
        /*0098*/ 	.word	0x00001ff0


	//   ....[8]....
        /*009c*/ 	.word	0x00002010


	//   ....[9]....
        /*00a0*/ 	.word	0x00002040


	//   ....[10]....
        /*00a4*/ 	.word	0x00002050


	//   ....[11]....
        /*00a8*/ 	.word	0x000020a0


	//   ....[12]....
        /*00ac*/ 	.word	0x000031c0


	//----- nvinfo : EIATTR_SYSCALL_OFFSETS
	.align		4
.L_2157:
        /*00b0*/ 	.byte	0x04, 0x46
        /*00b2*/ 	.short	(.L_2159 - .L_2158)


	//   ....[0]....
.L_2158:
        /*00b4*/ 	.word	0x000004b0


	//----- nvinfo : EIATTR_EXIT_INSTR_OFFSETS
	.align		4
.L_2159:
        /*00b8*/ 	.byte	0x04, 0x1c
        /*00ba*/ 	.short	(.L_2161 - .L_2160)


	//   ....[0]....
.L_2160:
        /*00bc*/ 	.word	0x00000200


	//   ....[1]....
        /*00c0*/ 	.word	0x00000360


	//   ....[2]....
        /*00c4*/ 	.word	0x00003090


	//   ....[3]....
        /*00c8*/ 	.word	0x000031a0


	//----- nvinfo : EIATTR_CTAIDZ_USED
	.align		4
.L_2161:
        /*00cc*/ 	.byte	0x01, 0x04
	.zero		2


	//----- nvinfo : EIATTR_MAX_THREADS
	.align		4
        /*00d0*/ 	.byte	0x04, 0x05
        /*00d2*/ 	.short	(.L_2163 - .L_2162)
.L_2162:
        /*00d4*/ 	.word	0x00000100
        /*00d8*/ 	.word	0x00000001
        /*00dc*/ 	.word	0x00000001


	//----- nvinfo : EIATTR_CRS_STACK_SIZE
	.align		4
.L_2163:
        /*00e0*/ 	.byte	0x04, 0x1e
        /*00e2*/ 	.short	(.L_2165 - .L_2164)
.L_2164:
        /*00e4*/ 	.word	0x00000000
.L_2165:


//--------------------- .nv.info._ZN7cutlass13device_kernelIN5flash19FlashAttnFwdCombineIN4cute5tupleIJNS3_1CILi16EEENS5_ILi64EEEEEELi6ELi256ELi1ELb0ELb1ENS_6half_tEfNS_4arch4Sm90EEEEEvNT_6ParamsE --------------------------
	.section	.nv.info._ZN7cutlass13device_kernelIN5flash19FlashAttnFwdCombineIN4cute5tupleIJNS3_1CILi16EEENS5_ILi64EEEEEELi6ELi256ELi1ELb0ELb1ENS_6half_tEfNS_4arch4Sm90EEEEEvNT_6ParamsE,"",@"SHT_CUDA_INFO"
	.sectionflags	@""
	.align	4


	//----- nvinfo : EIATTR_CUDA_API_VERSION
	.align		4
        /*0000*/ 	.byte	0x04, 0x37
        /*0002*/ 	.short	(.L_2167 - .L_2166)
.L_2166:
        /*0004*/ 	.word	0x00000082


	//----- nvinfo : EIATTR_SW2861232_WAR
	.align		4
.L_2167:
        /*0008*/ 	.byte	0x01, 0x35
	.zero		2


	//----- nvinfo : EIATTR_PARAM_CBANK
	.align		4
        /*000c*/ 	.byte	0x04, 0x0a
        /*000e*/ 	.short	(.L_2169 - .L_2168)
	.align		4
.L_2168:
        /*0010*/ 	.word	index@(.nv.constant0._ZN7cutlass13device_kernelIN5flash19FlashAttnFwdCombineIN4cute5tupleIJNS3_1CILi16EEENS5_ILi64EEEEEELi6ELi256ELi1ELb0ELb1ENS_6half_tEfNS_4arch4Sm90EEEEEvNT_6ParamsE)
        /*0014*/ 	.short	0x0160
        /*0016*/ 	.short	0x00e8


	//----- nvinfo : EIATTR_CBANK_PARAM_SIZE
	.align		4
.L_2169:
        /*0018*/ 	.byte	0x03, 0x19
        /*001a*/ 	.short	0x00e8


	//----- nvinfo : EIATTR_KPARAM_INFO
	.align		4
        /*001c*/ 	.byte	0x04, 0x17
        /*001e*/ 	.short	(.L_2171 - .L_2170)
.L_2170:
        /*0020*/ 	.word	0x00000000
        /*0024*/ 	.short	0x0000
        /*0026*/ 	.short	0x0000
        /*0028*/ 	.byte	0x00, 0xf0, 0xa1, 0x03


	//----- nvinfo : EIATTR_MAXREG_COUNT
	.align		4
.L_2171:
        /*002c*/ 	.byte	0x03, 0x1b
        /*002e*/ 	.short	0x0080


	//----- nvinfo : EIATTR_NUM_BARRIERS
	.align		4
        /*0030*/ 	.byte	0x02, 0x4c
        /*0032*/ 	.byte	0x01
	.zero		1


	//----- nvinfo : EIATTR_EXTERNS
	.align		4
        /*0034*/ 	.byte	0x04, 0x0f
        /*0036*/ 	.short	(.L_2173 - .L_2172)


	//   ....[0]....
	.align		4
.L_2172:
        /*0038*/ 	.word	index@(__assertfail)


	//----- nvinfo : EIATTR_MERCURY_ISA_VERSION
	.align		4
.L_2173:
        /*003c*/ 	.byte	0x03, 0x5f
        /*003e*/ 	.short	0x0000


	//----- nvinfo : EIATTR_COOP_GROUP_MASK_REGIDS
	.align		4
        /*0040*/ 	.byte	0x04, 0x29
        /*0042*/ 	.short	(.L_2175 - .L_2174)


	//   ....[0]....
.L_2174:
        /*0044*/ 	.word	0xffffffff


	//   ....[1]....
        /*0048*/ 	.word	0xffffffff


	//   ....[2]....
        /*004c*/ 	.word	0xffffffff


	//   ....[3]....
        /*0050*/ 	.word	0xffffffff


	//   ....[4]....
        /*0054*/ 	.word	0xffffffff


	//   ....[5]....
        /*0058*/ 	.word	0xffffffff


	//   ....[6]....
        /*005c*/ 	.word	0xffffffff


	//   ....[7]....
        /*0060*/ 	.word	0xffffffff


	//   ....[8]....
        /*0064*/ 	.word	0xffffffff


	//   ....[9]....
        /*0068*/ 	.word	0xffffffff


	//   ....[10]....
        /*006c*/ 	.word	0xffffffff


	//   ....[11]....
        /*0070*/ 	.word	0xffffffff


	//   ....[12]....
        /*0074*/ 	.word	0xffffffff


	//----- nvinfo : EIATTR_COOP_GROUP_INSTR_OFFSETS
	.align		4
.L_2175:
        /*0078*/ 	.byte	0x04, 0x28
        /*007a*/ 	.short	(.L_2177 - .L_2176)


	//   ....[0]....
.L_2176:
        /*007c*/ 	.word	0x000017a0


	//   ....[1]....
        /*0080*/ 	.word	0x000017f0


	//   ....[2]....
        /*0084*/ 	.word	0x00001820


	//   ....[3]....
        /*0088*/ 	.word	0x00001840


	//   ....[4]....
        /*008c*/ 	.word	0x00001980


	//   ....[5]....
        /*0090*/ 	.word	0x00001a00


	//   ....[6]....
        /*0094*/ 	.word	0x00001a10


	//   ....[7]....
        /*0098*/ 	.word	0x00001a40


	//   ....[8]....
        /*009c*/ 	.word	0x00001a50


	//   ....[9]....
        /*00a0*/ 	.word	0x00001a90


	//   ....[10]....
        /*00a4*/ 	.word	0x00001aa0


	//   ....[11]....
        /*00a8*/ 	.word	0x00001ad0


	//   ....[12]....
        /*00ac*/ 	.word	0x00002ba0


	//----- nvinfo : EIATTR_SYSCALL_OFFSETS
	.align		4
.L_2177:
        /*00b0*/ 	.byte	0x04, 0x46
        /*00b2*/ 	.short	(.L_2179 - .L_2178)


	//   ....[0]....
.L_2178:
        /*00b4*/ 	.word	0x000004b0


	//----- nvinfo : EIATTR_EXIT_INSTR_OFFSETS
	.align		4
.L_2179:
        /*00b8*/ 	.byte	0x04, 0x1c
        /*00ba*/ 	.short	(.L_2181 - .L_2180)


	//   ....[0]....
.L_2180:
        /*00bc*/ 	.word	0x00000200


	//   ....[1]....
        /*00c0*/ 	.word	0x00000360


	//   ....[2]....
        /*00c4*/ 	.word	0x00002a70


	//   ....[3]....
        /*00c8*/ 	.word	0x00002b80


	//----- nvinfo : EIATTR_CTAIDZ_USED
	.align		4
.L_2181:
        /*00cc*/ 	.byte	0x01, 0x04
	.zero		2


	//----- nvinfo : EIATTR_MAX_THREADS
	.align		4
        /*00d0*/ 	.byte	0x04, 0x05
        /*00d2*/ 	.short	(.L_2183 - .L_2182)
.L_2182:
        /*00d4*/ 	.word	0x00000100
        /*00d8*/ 	.word	0x00000001
        /*00dc*/ 	.word	0x00000001


	//----- nvinfo : EIATTR_CRS_STACK_SIZE
	.align		4
.L_2183:
        /*00e0*/ 	.byte	0x04, 0x1e
        /*00e2*/ 	.short	(.L_2185 - .L_2184)
.L_2184:
        /*00e4*/ 	.word	0x00000000
.L_2185:


//--------------------- .nv.info._ZN7cutlass13device_kernelIN5flash19FlashAttnFwdCombineIN4cute5tupleIJNS3_1CILi16EEENS5_ILi64EEEEEELi5ELi256ELi1ELb0ELb1ENS_6half_tEfNS_4arch4Sm90EEEEEvNT_6ParamsE --------------------------
	.section	.nv.info._ZN7cutlass13device_kernelIN5flash19FlashAttnFwdCombineIN4cute5tupleIJNS3_1CILi16EEENS5_ILi64EEEEEELi5ELi256ELi1ELb0ELb1ENS_6half_tEfNS_4arch4Sm90EEEEEvNT_6ParamsE,"",@"SHT_CUDA_INFO"
	.sectionflags	@""
	.align	4


	//----- nvinfo : EIATTR_CUDA_API_VERSION
	.align		4
        /*0000*/ 	.byte	0x04, 0x37
        /*0002*/ 	.short	(.L_2187 - .L_2186)
.L_2186:
        /*0004*/ 	.word	0x00000082


	//----- nvinfo : EIATTR_SW2861232_WAR
	.align		4
.L_2187:
        /*0008*/ 	.byte	0x01, 0x35
	.zero		2


	//----- nvinfo : EIATTR_PARAM_CBANK
	.align		4
        /*000c*/ 	.byte	0x04, 0x0a
        /*000e*/ 	.short	(.L_2189 - .L_2188)
	.align		4
.L_2188:
        /*0010*/ 	.word	index@(.nv.constant0._ZN7cutlass13device_kernelIN5flash19FlashAttnFwdCombineIN4cute5tupleIJNS3_1CILi16EEENS5_ILi64EEEEEELi5ELi256ELi1ELb0ELb1ENS_6half_tEfNS_4arch4Sm90EEEEEvNT_6ParamsE)
        /*0014*/ 	.short	0x0160
        /*0016*/ 	.short	0x00e8


	//----- nvinfo : EIATTR_CBANK_PARAM_SIZE
	.align		4
.L_2189:
        /*0018*/ 	.byte	0x03, 0x19
        /*001a*/ 	.short	0x00e8


	//----- nvinfo : EIATTR_KPARAM_INFO
	.align		4
        /*001c*/ 	.byte	0x04, 0x17
        /*001e*/ 	.short	(.L_2191 - .L_2190)
.L_2190:
        /*0020*/ 	.word	0x00000000
        /*0024*/ 	.short	0x0000
        /*0026*/ 	.short	0x0000
        /*0028*/ 	.byte	0x00, 0xf0, 0xa1, 0x03


	//----- nvinfo : EIATTR_MAXREG_COUNT
	.align		4
.L_2191:
        /*002c*/ 	.byte	0x03, 0x1b
        /*002e*/ 	.short	0x0080


	//----- nvinfo : EIATTR_NUM_BARRIERS
	.align		4
        /*0030*/ 	.byte	0x02, 0x4c
        /*0032*/ 	.byte	0x01
	.zero		1


	//----- nvinfo : EIATTR_EXTERNS
	.align		4
        /*0034*/ 	.byte	0x04, 0x0f
        /*0036*/ 	.short	(.L_2193 - .L_2192)


	//   ....[0]....
	.align		4
.L_2192:
        /*0038*/ 	.word	index@(__assertfail)


	//----- nvinfo : EIATTR_MERCURY_ISA_VERSION
	.align		4
.L_2193:
        /*003c*/ 	.byte	0x03, 0x5f
        /*003e*/ 	.short	0x0000


	//----- nvinfo : EIATTR_COOP_GROUP_MASK_REGIDS
	.align		4
        /*0040*/ 	.byte	0x04, 0x29
        /*0042*/ 	.short	(.L_2195 - .L_2194)


	//   ....[0]....
.L_2194:
        /*0044*/ 	.word	0xffffffff


	//   ....[1]....
        /*0048*/ 	.word	0xffffffff


	//   ....[2]....
        /*004c*/ 	.word	0xffffffff


	//   ....[3]....
        /*0050*/ 	.word	0xffffffff


	//   ....[4]....
        /*0054*/ 	.word	0xffffffff


	//   ....[5]....
        /*0058*/ 	.word	0xffffffff


	//   ....[6]....
        /*005c*/ 	.word	0xffffffff


	//   ....[7]....
        /*0060*/ 	.word	0xffffffff


	//   ....[8]....
        /*0064*/ 	.word	0xffffffff


	//   ....[9]....
        /*0068*/ 	.word	0xffffffff


	//   ....[10]....
        /*006c*/ 	.word	0xffffffff


	//   ....[11]....
        /*0070*/ 	.word	0xffffffff


	//   ....[12]....
        /*0074*/ 	.word	0xffffffff


	//----- nvinfo : EIATTR_COOP_GROUP_INSTR_OFFSETS
	.align		4
.L_2195:
        /*0078*/ 	.byte	0x04, 0x28
        /*007a*/ 	.short	(.L_2197 - .L_2196)


	//   ....[0]....
.L_2196:
        /*007c*/ 	.word	0x00001560


	//   ....[1]....
        /*0080*/ 	.word	0x000015a0


	//   ....[2]....
        /*0084*/ 	.word	0x000015c0


	//   ....[3]....
        /*0088*/ 	.word	0x000015e0


	//   ....[4]....
        /*008c*/ 	.word	0x000016b0


	//   ....[5]....
        /*0090*/ 	.word	0x000016f0


	//   ....[6]....
        /*0094*/ 	.word	0x00001710


	//   ....[7]....
        /*0098*/ 	.word	0x00001730


	//   ....[8]....
        /*009c*/ 	.word	0x00001750


	//   ....[9]....
        /*00a0*/ 	.word	0x00001770


	//   ....[10]....
        /*00a4*/ 	.word	0x000017a0


	//   ....[11]....
        /*00a8*/ 	.word	0x000017c0


	//   ....[12]....
        /*00ac*/ 	.word	0x00002860


	//----- nvinfo : EIATTR_SYSCALL_OFFSETS
	.align		4
.L_2197:
        /*00b0*/ 	.byte	0x04, 0x46
        /*00b2*/ 	.short	(.L_2199 - .L_2198)


	//   ....[0]....
.L_2198:
        /*00b4*/ 	.word	0x000004b0


	//----- nvinfo : EIATTR_EXIT_INSTR_OFFSETS
	.align		4
.L_2199:
        /*00b8*/ 	.byte	0x04, 0x1c
        /*00ba*/ 	.short	(.L_2201 - .L_2200)


	//   ....[0]....
.L_2200:
        /*00bc*/ 	.word	0x00000200


	//   ....[1]....
        /*00c0*/ 	.word	0x00000360


	//   ....[2]....
        /*00c4*/ 	.word	0x00002730


	//   ....[3]....
        /*00c8*/ 	.word	0x00002840


	//----- nvinfo : EIATTR_CTAIDZ_USED
	.align		4
.L_2201:
        /*00cc*/ 	.byte	0x01, 0x04
	.zero		2


	//----- nvinfo : EIATTR_MAX_THREADS
	.align		4
        /*00d0*/ 	.byte	0x04, 0x05
        /*00d2*/ 	.short	(.L_2203 - .L_2202)
.L_2202:
        /*00d4*/ 	.word	0x00000100
        /*00d8*/ 	.word	0x00000001
        /*00dc*/ 	.word	0x00000001


	//----- nvinfo : EIATTR_CRS_STACK_SIZE
	.align		4
.L_2203:
        /*00e0*/ 	.byte	0x04, 0x1e
        /*00e2*/ 	.short	(.L_2205 - .L_2204)
.L_2204:
        /*00e4*/ 	.word	0x00000000
.L_2205:


//--------------------- .nv.info._ZN7cutlass13device_kernelIN5flash19FlashAttnFwdCombineIN4cute5tupleIJNS3_1CILi16EEENS5_ILi64EEEEEELi4ELi256ELi1ELb0ELb1ENS_6half_tEfNS_4arch4Sm90EEEEEvNT_6ParamsE --------------------------
	.section	.nv.info._ZN7cutlass13device_kernelIN5flash19FlashAttnFwdCombineIN4cute5tupleIJNS3_1CILi16EEENS5_ILi64EEEEEELi4ELi256ELi1ELb0ELb1ENS_6half_tEfNS_4arch4Sm90EEEEEvNT_6ParamsE,"",@"SHT_CUDA_INFO"
	.sectionflags	@""
	.align	4


	//----- nvinfo : EIATTR_CUDA_API_VERSION
	.align		4
        /*0000*/ 	.byte	0x04, 0x37
        /*0002*/ 	.short	(.L_2207 - .L_2206)
.L_2206:
        /*0004*/ 	.word	0x00000082


	//----- nvinfo : EIATTR_SW2861232_WAR
	.align		4
.L_2207:
        /*0008*/ 	.byte	0x01, 0x35
	.zero		2


	//----- nvinfo : EIATTR_PARAM_CBANK
	.align		4
        /*000c*/ 	.byte	0x04, 0x0a
        /*000e*/ 	.short	(.L_2209 - .L_2208)
	.align		4
.L_2208:
        /*0010*/ 	.word	index@(.nv.constant0._ZN7cutlass13device_kernelIN5flash19FlashAttnFwdCombineIN4cute5tupleIJNS3_1CILi16EEENS5_ILi64EEEEEELi4ELi256ELi1ELb0ELb1ENS_6half_tEfNS_4arch4Sm90EEEEEvNT_6ParamsE)
        /*0014*/ 	.short	0x0160
        /*0016*/ 	.short	0x00e8


	//----- nvinfo : EIATTR_CBANK_PARAM_SIZE
	.align		4
.L_2209:
        /*0018*/ 	.byte	0x03, 0x19
        /*001a*/ 	.short	0x00e8


	//----- nvinfo : EIATTR_KPARAM_INFO
	.align		4
        /*001c*/ 	.byte	0x04, 0x17
        /*001e*/ 	.short	(.L_2211 - .L_2210)
.L_2210:
        /*0020*/ 	.word	0x00000000
        /*0024*/ 	.short	0x0000
        /*0026*/ 	.short	0x0000
        /*0028*/ 	.byte	0x00, 0xf0, 0xa1, 0x03


	//----- nvinfo : EIATTR_MAXREG_COUNT
	.align		4
.L_2211:
        /*002c*/ 	.byte	0x03, 0x1b
        /*002e*/ 	.short	0x0080


	//----- nvinfo : EIATTR_NUM_BARRIERS
	.align		4
        /*0030*/ 	.byte	0x02, 0x4c
        /*0032*/ 	.byte	0x01
	.zero		1


	//----- nvinfo : EIATTR_EXTERNS
	.align		4
        /*0034*/ 	.byte	0x04, 0x0f
        /*0036*/ 	.short	(.L_2213 - .L_2212)


	//   ....[0]....
	.align		4
.L_2212:
        /*0038*/ 	.word	index@(__assertfail)


	//----- nvinfo : EIATTR_MERCURY_ISA_VERSION
	.align		4
.L_2213:
        /*003c*/ 	.byte	0x03, 0x5f
        /*003e*/ 	.short	0x0000


	//----- nvinfo : EIATTR_COOP_GROUP_MASK_REGIDS
	.align		4
        /*0040*/ 	.byte	0x04, 0x29
        /*0042*/ 	.short	(.L_2215 - .L_2214)


	//   ....[0]....
.L_2214:
        /*0044*/ 	.word	0xffffffff


	//   ....[1]....
        /*0048*/ 	.word	0xffffffff


	//   ....[2]....
        /*004c*/ 	.word	0xffffffff


	//   ....[3]....
        /*0050*/ 	.word	0xffffffff


	//   ....[4]....
        /*0054*/ 	.word	0xffffffff


	//   ....[5]....
        /*0058*/ 	.word	0xffffffff


	//   ....[6]....
        /*005c*/ 	.word	0xffffffff


	//   ....[7]....
        /*0060*/ 	.word	0xffffffff


	//   ....[8]....
        /*0064*/ 	.word	0xffffffff


	//   ....[9]....
        /*0068*/ 	.word	0xffffffff


	//   ....[10]....
        /*006c*/ 	.word	0xffffffff


	//   ....[11]....
        /*0070*/ 	.word	0xffffffff


	//   ....[12]....
        /*0074*/ 	.word	0xffffffff


	//----- nvinfo : EIATTR_COOP_GROUP_INSTR_OFFSETS
	.align		4
.L_2215:
        /*0078*/ 	.byte	0x04, 0x28
        /*007a*/ 	.short	(.L_2217 - .L_2216)


	//   ....[0]....
.L_2216:
        /*007c*/ 	.word	0x00001440


	//   ....[1]....
        /*0080*/ 	.word	0x00001480


	//   ....[2]....
        /*0084*/ 	.word	0x000014a0


	//   ....[3]....
        /*0088*/ 	.word	0x000014c0


	//   ....[4]....
        /*008c*/ 	.word	0x00001550


	//   ....[5]....
        /*0090*/ 	.word	0x00001580


	//   ....[6]....
        /*0094*/ 	.word	0x00001590


	//   ....[7]....
        /*0098*/ 	.word	0x000015c0


	//   ....[8]....
        /*009c*/ 	.word	0x000015d0


	//   ....[9]....
        /*00a0*/ 	.word	0x00001600


	//   ....[10]....
        /*00a4*/ 	.word	0x00001610


	//   ....[11]....
        /*00a8*/ 	.word	0x00001670


	//   ....[12]....
        /*00ac*/ 	.word	0x000026c0


	//----- nvinfo : EIATTR_SYSCALL_OFFSETS
	.align		4
.L_2217:
        /*00b0*/ 	.byte	0x04, 0x46
        /*00b2*/ 	.short	(.L_2219 - .L_2218)


	//   ....[0]....
.L_2218:
        /*00b4*/ 	.word	0x000004b0


	//----- nvinfo : EIATTR_EXIT_INSTR_OFFSETS
	.align		4
.L_2219:
        /*00b8*/ 	.byte	0x04, 0x1c
        /*00ba*/ 	.short	(.L_2221 - .L_2220)


	//   ....[0]....
.L_2220:
        /*00bc*/ 	.word	0x00000200


	//   ....[1]....
        /*00c0*/ 	.word	0x00000360


	//   ....[2]....
        /*00c4*/ 	.word	0x00002590


	//   ....[3]....
        /*00c8*/ 	.word	0x000026a0


	//----- nvinfo : EIATTR_CTAIDZ_USED
	.align		4
.L_2221:
        /*00cc*/ 	.byte	0x01, 0x04
	.zero		2


	//----- nvinfo : EIATTR_MAX_THREADS
	.align		4
        /*00d0*/ 	.byte	0x04, 0x05
        /*00d2*/ 	.short	(.L_2223 - .L_2222)
.L_2222:
        /*00d4*/ 	.word	0x00000100
        /*00d8*/ 	.word	0x00000001
        /*00dc*/ 	.word	0x00000001


	//----- nvinfo : EIATTR_CRS_STACK_SIZE
	.align		4
.L_2223:
        /*00e0*/ 	.byte	0x04, 0x1e
        /*00e2*/ 	.short	(.L_2225 - .L_2224)
.L_2224:
        /*00e4*/ 	.word	0x00000000
.L_2225:


//--------------------- .nv.info._ZN7cutlass13device_kernelIN5flash19FlashAttnFwdCombineIN4cute5tupleIJNS3_1CILi16EEENS5_ILi64EEEEEELi8ELi256ELi1ELb0ELb0ENS_6half_tEfNS_4arch4Sm80EEEEEvNT_6ParamsE --------------------------
	.section	.nv.info._ZN7cutlass13device_kernelIN5flash19FlashAttnFwdCombineIN4cute5tupleIJNS3_1CILi16EEENS5_ILi64EEEEEELi8ELi256ELi1ELb0ELb0ENS_6half_tEfNS_4arch4Sm80EEEEEvNT_6ParamsE,"",@"SHT_CUDA_INFO"
	.sectionflags	@""
	.align	4


	//----- nvinfo : EIATTR_CUDA_API_VERSION
	.align		4
        /*0000*/ 	.byte	0x04, 0x37
        /*0002*/ 	.short	(.L_2227 - .L_2226)
.L_2226:
        /*0004*/ 	.word	0x00000082


	//----- nvinfo : EIATTR_SW2861232_WAR
	.align		4
.L_2227:
        /*0008*/ 	.byte	0x01, 0x35
	.zero		2


	//----- nvinfo : EIATTR_PARAM_CBANK
	.align		4
        /*000c*/ 	.byte	0x04, 0x0a
        /*000e*/ 	.short	(.L_2229 - .L_2228)
	.align		4
.L_2228:
        /*0010*/ 	.word	index@(.nv.constant0._ZN7cutlass13device_kernelIN5flash19FlashAttnFwdCombineIN4cute5tupleIJNS3_1CILi16EEENS5_ILi64EEEEEELi8ELi256ELi1ELb0ELb0ENS_6half_tEfNS_4arch4Sm80EEEEEvNT_6ParamsE)
        /*0014*/ 	.short	0x0160
        /*0016*/ 	.short	0x00e8


	//----- nvinfo : EIATTR_CBANK_PARAM_SIZE
	.align		4
.L_2229:
        /*0018*/ 	.byte	0x03, 0x19
        /*001a*/ 	.short	0x00e8


	//----- nvinfo : EIATTR_KPARAM_INFO
	.align		4
        /*001c*/ 	.byte	0x04, 0x17
        /*001e*/ 	.short	(.L_2231 - .L_2230)
.L_2230:
        /*0020*/ 	.word	0x00000000
        /*0024*/ 	.short	0x0000
        /*0026*/ 	.short	0x0000
        /*0028*/ 	.byte	0x00, 0xf0, 0xa1, 0x03


	//----- nvinfo : EIATTR_MAXREG_COUNT
	.align		4
.L_2231:
        /*002c*/ 	.byte	0x03, 0x1b
        /*002e*/ 	.short	0x0080


	//----- nvinfo : EIATTR_NUM_BARRIERS
	.align		4
        /*0030*/ 	.byte	0x02, 0x4c
        /*0032*/ 	.byte	0x01
	.zero		1


	//----- nvinfo : EIATTR_EXTERNS
	.align		4
        /*0034*/ 	.byte	0x04, 0x0f
        /*0036*/ 	.short	(.L_2233 - .L_2232)


	//   ....[0]....
	.align		4
.L_2232:
        /*0038*/ 	.word	index@(__assertfail)


	//----- nvinfo : EIATTR_MERCURY_ISA_VERSION
	.align		4
.L_2233:
        /*003c*/ 	.byte	0x03, 0x5f
        /*003e*/ 	.short	0x0000


	//----- nvinfo : EIATTR_COOP_GROUP_MASK_REGIDS
	.align		4
        /*0040*/ 	.byte	0x04, 0x29
        /*0042*/ 	.short	(.L_2235 - .L_2234)


	//   ....[0]....
.L_2234:
        /*0044*/ 	.word	0xffffffff


	//   ....[1]....
        /*0048*/ 	.word	0xffffffff


	//   ....[2]....
        /*004c*/ 	.word	0xffffffff


	//   ....[3]....
        /*0050*/ 	.word	0xffffffff


	//   ....[4]....
        /*0054*/ 	.word	0xffffffff


	//   ....[5]....
        /*0058*/ 	.word	0xffffffff


	//   ....[6]....
        /*005c*/ 	.word	0xffffffff


	//   ....[7]....
        /*0060*/ 	.word	0xffffffff


	//   ....[8]....
        /*0064*/ 	.word	0xffffffff


	//   ....[9]....
        /*0068*/ 	.word	0xffffffff


	//   ....[10]....
        /*006c*/ 	.word	0xffffffff


	//   ....[11]....
        /*0070*/ 	.word	0xffffffff


	//   ....[12]....
        /*0074*/ 	.word	0xffffffff


	//----- nvinfo : EIATTR_COOP_GROUP_INSTR_OFFSETS
	.align		4
.L_2235:
        /*0078*/ 	.byte	0x04, 0x28
        /*007a*/ 	.short	(.L_2237 - .L_2236)


	//   ....[0]....
.L_2236:
        /*007c*/ 	.word	0x00001bf0


	//   ....[1]....
        /*0080*/ 	.word	0x00001c40


	//   ....[2]....
        /*0084*/ 	.word	0x00001c70


	//   ....[3]....
        /*0088*/ 	.word	0x00001c90


	//   ....[4]....
        /*008c*/ 	.word	0x00002280


	//   ....[5]....
        /*0090*/ 	.word	0x000022c0


	//   ....[6]....
        /*0094*/ 	.word	0x000022e0


	//   ....[7]....
        /*0098*/ 	.word	0x00002310


	//   ....[8]....
        /*009c*/ 	.word	0x00002330


	//   ....[9]....
        /*00a0*/ 	.word	0x00002350


	//   ....[10]....
        /*00a4*/ 	.word	0x00002380


	//   ....[11]....
        /*00a8*/ 	.word	0x000023a0


	//   ....[12]....
        /*00ac*/ 	.word	0x00003680


	//----- nvinfo : EIATTR_SYSCALL_OFFSETS
	.align		4
.L_2237:
        /*00b0*/ 	.byte	0x04, 0x46
        /*00b2*/ 	.short	(.L_2239 - .L_2238)


	//   ....[0]....
.L_2238:
        /*00b4*/ 	.word	0x00000390


	//----- nvinfo : EIATTR_EXIT_INSTR_OFFSETS
	.align		4
.L_2239:
        /*00b8*/ 	.byte	0x04, 0x1c
        /*00ba*/ 	.short	(.L_2241 - .L_2240)


	//   ....[0]....
.L_2240:
        /*00bc*/ 	.word	0x00000220


	//   ....[1]....
        /*00c0*/ 	.word	0x00003510


	//   ....[2]....
        /*00c4*/ 	.word	0x00003660


	//----- nvinfo : EIATTR_CTAIDZ_USED
	.align		4
.L_2241:
        /*00c8*/ 	.byte	0x01, 0x04
	.zero		2


	//----- nvinfo : EIATTR_MAX_THREADS
	.align		4
        /*00cc*/ 	.byte	0x04, 0x05
        /*00ce*/ 	.short	(.L_2243 - .L_2242)
.L_2242:
        /*00d0*/ 	.word	0x00000100
        /*00d4*/ 	.word	0x00000001
        /*00d8*/ 	.word	0x00000001


	//----- nvinfo : EIATTR_CRS_STACK_SIZE
	.align		4
.L_2243:
        /*00dc*/ 	.byte	0x04, 0x1e
        /*00de*/ 	.short	(.L_2245 - .L_2244)
.L_2244:
        /*00e0*/ 	.word	0x00000000
.L_2245:


//--------------------- .nv.info._ZN7cutlass13device_kernelIN5flash19FlashAttnFwdCombineIN4cute5tupleIJNS3_1CILi16EEENS5_ILi64EEEEEELi7ELi256ELi1ELb0ELb0ENS_6half_tEfNS_4arch4Sm80EEEEEvNT_6ParamsE --------------------------
	.section	.nv.info._ZN7cutlass13device_kernelIN5flash19FlashAttnFwdCombineIN4cute5tupleIJNS3_1CILi16EEENS5_ILi64EEEEEELi7ELi256ELi1ELb0ELb0ENS_6half_tEfNS_4arch4Sm80EEEEEvNT_6ParamsE,"",@"SHT_CUDA_INFO"
	.sectionflags	@""
	.align	4


	//----- nvinfo : EIATTR_CUDA_API_VERSION
	.align		4
        /*0000*/ 	.byte	0x04, 0x37
        /*0002*/ 	.short	(.L_2247 - .L_2246)
.L_2246:
        /*0004*/ 	.word	0x00000082


	//----- nvinfo : EIATTR_SW2861232_WAR
	.align		4
.L_2247:
        /*0008*/ 	.byte	0x01, 0x35
	.zero		2


	//----- nvinfo : EIATTR_PARAM_CBANK
	.align		4
        /*000c*/ 	.byte	0x04, 0x0a
        /*000e*/ 	.short	(.L_2249 - .L_2248)
	.align		4
.L_2248:
        /*0010*/ 	.word	index@(.nv.constant0._ZN7cutlass13device_kernelIN5flash19FlashAttnFwdCombineIN4cute5tupleIJNS3_1CILi16EEENS5_ILi64EEEEEELi7ELi256ELi1ELb0ELb0ENS_6half_tEfNS_4arch4Sm80EEEEEvNT_6ParamsE)
        /*0014*/ 	.short	0x0160
        /*0016*/ 	.short	0x00e8


	//----- nvinfo : EIATTR_CBANK_PARAM_SIZE
	.align		4
.L_2249:
        /*0018*/ 	.byte	0x03, 0x19
        /*001a*/ 	.short	0x00e8


	//----- nvinfo : EIATTR_KPARAM_INFO
	.align		4
        /*001c*/ 	.byte	0x04, 0x17
        /*001e*/ 	.short	(.L_2251 - .L_2250)
.L_2250:
        /*0020*/ 	.word	0x00000000
        /*0024*/ 	.short	0x0000
        /*0026*/ 	.short	0x0000
        /*0028*/ 	.byte	0x00, 0xf0, 0xa1, 0x03


	//----- nvinfo : EIATTR_MAXREG_COUNT
	.align		4
.L_2251:
        /*002c*/ 	.byte	0x03, 0x1b
        /*002e*/ 	.short	0x0080


	//----- nvinfo : EIATTR_NUM_BARRIERS
	.align		4
        /*0030*/ 	.byte	0x02, 0x4c
        /*0032*/ 	.byte	0x01
	.zero		1


	//----- nvinfo : EIATTR_EXTERNS
	.align		4
        /*0034*/ 	.byte	0x04, 0x0f
        /*0036*/ 	.short	(.L_2253 - .L_2252)


	//   ....[0]....
	.align		4
.L_2252:
        /*0038*/ 	.word	index@(__assertfail)


	//----- nvinfo : EIATTR_MERCURY_ISA_VERSION
	.align		4
.L_2253:
        /*003c*/ 	.byte	0x03, 0x5f
        /*003e*/ 	.short	0x0000


	//----- nvinfo : EIATTR_COOP_GROUP_MASK_REGIDS
	.align		4
        /*0040*/ 	.byte	0x04, 0x29
        /*0042*/ 	.short	(.L_2255 - .L_2254)


	//   ....[0]....
.L_2254:
        /*0044*/ 	.word	0xffffffff


	//   ....[1]....
        /*0048*/ 	.word	0xffffffff


	//   ....[2]....
        /*004c*/ 	.word	0xffffffff


	//   ....[3]....
        /*0050*/ 	.word	0xffffffff


	//   ....[4]....
        /*0054*/ 	.word	0xffffffff


	//   ....[5]....
        /*0058*/ 	.word	0xffffffff


	//   ....[6]....
        /*005c*/ 	.word	0xffffffff


	//   ....[7]....
        /*0060*/ 	.word	0xffffffff


	//   ....[8]....
        /*0064*/ 	.word	0xffffffff


	//   ....[9]....
        /*0068*/ 	.word	0xffffffff


	//   ....[10]....
        /*006c*/ 	.word	0xffffffff


	//   ....[11]....
        /*0070*/ 	.word	0xffffffff


	//   ....[12]....
        /*0074*/ 	.word	0xffffffff


	//----- nvinfo : EIATTR_COOP_GROUP_INSTR_OFFSETS
	.align		4
.L_2255:
        /*0078*/ 	.byte	0x04, 0x28
        /*007a*/ 	.short	(.L_2257 - .L_2256)


	//   ....[0]....
.L_2256:
        /*007c*/ 	.word	0x00001330


	//   ....[1]....
        /*0080*/ 	.word	0x00001380


	//   ....[2]....
        /*0084*/ 	.word	0x000013b0


	//   ....[3]....
        /*0088*/ 	.word	0x000013d0


	//   ....[4]....
        /*008c*/ 	.word	0x00001670


	//   ....[5]....
        /*0090*/ 	.word	0x00001710


	//   ....[6]....
        /*0094*/ 	.word	0x00001730


	//   ....[7]....
        /*0098*/ 	.word	0x00001740


	//   ....[8]....
        /*009c*/ 	.word	0x00001780


	//   ....[9]....
        /*00a0*/ 	.word	0x00001790


	//   ....[10]....
        /*00a4*/ 	.word	0x000017d0


	//   ....[11]....
        /*00a8*/ 	.word	0x000017e0


	//   ....[12]....
        /*00ac*/ 	.word	0x000029e0


	//----- nvinfo : EIATTR_SYSCALL_OFFSETS
	.align		4
.L_2257:
        /*00b0*/ 	.byte	0x04, 0x46
        /*00b2*/ 	.short	(.L_2259 - .L_2258)


	//   ....[0]....
.L_2258:
        /*00b4*/ 	.word	0x00000390


	//----- nvinfo : EIATTR_EXIT_INSTR_OFFSETS
	.align		4
.L_2259:
        /*00b8*/ 	.byte	0x04, 0x1c
        /*00ba*/ 	.short	(.L_2261 - .L_2260)


	//   ....[0]....
.L_2260:
        /*00bc*/ 	.word	0x00000220


	//   ....[1]....
        /*00c0*/ 	.word	0x00002870


	//   ....[2]....
        /*00c4*/ 	.word	0x000029c0


	//----- nvinfo : EIATTR_CTAIDZ_USED
	.align		4
.L_2261:
        /*00c8*/ 	.byte	0x01, 0x04
	.zero		2


	//----- nvinfo : EIATTR_MAX_THREADS
	.align		4
        /*00cc*/ 	.byte	0x04, 0x05
        /*00ce*/ 	.short	(.L_2263 - .L_2262)
.L_2262:
        /*00d0*/ 	.word	0x00000100
        /*00d4*/ 	.word	0x00000001
        /*00d8*/ 	.word	0x00000001


	//----- nvinfo : EIATTR_CRS_STACK_SIZE
	.align		4
.L_2263:
        /*00dc*/ 	.byte	0x04, 0x1e
        /*00de*/ 	.short	(.L_2265 - .L_2264)
.L_2264:
        /*00e0*/ 	.word	0x00000000
.L_2265:


//--------------------- .nv.info._ZN7cutlass13device_kernelIN5flash19FlashAttnFwdCombineIN4cute5tupleIJNS3_1CILi16EEENS5_ILi64EEEEEELi6ELi256ELi1ELb0ELb0ENS_6half_tEfNS_4arch4Sm80EEEEEvNT_6ParamsE --------------------------
	.section	.nv.info._ZN7cutlass13device_kernelIN5flash19FlashAttnFwdCombineIN4cute5tupleIJNS3_1CILi16EEENS5_ILi64EEEEEELi6ELi256ELi1ELb0ELb0ENS_6half_tEfNS_4arch4Sm80EEEEEvNT_6ParamsE,"",@"SHT_CUDA_INFO"
	.sectionflags	@""
	.align	4


	//----- nvinfo : EIATTR_CUDA_API_VERSION
	.align		4
        /*0000*/ 	.byte	0x04, 0x37
        /*0002*/ 	.short	(.L_2267 - .L_2266)
.L_2266:
        /*0004*/ 	.word	0x00000082


	//----- nvinfo : EIATTR_SW2861232_WAR
	.align		4
.L_2267:
        /*0008*/ 	.byte	0x01, 0x35
	.zero		2


	//----- nvinfo : EIATTR_PARAM_CBANK
	.align		4
        /*000c*/ 	.byte	0x04, 0x0a
        /*000e*/ 	.short	(.L_2269 - .L_2268)
	.align		4
.L_2268:
        /*0010*/ 	.word	index@(.nv.constant0._ZN7cutlass13device_kernelIN5flash19FlashAttnFwdCombineIN4cute5tupleIJNS3_1CILi16EEENS5_ILi64EEEEEELi6ELi256ELi1ELb0ELb0ENS_6half_tEfNS_4arch4Sm80EEEEEvNT_6ParamsE)
        /*0014*/ 	.short	0x0160
        /*0016*/ 	.short	0x00e8


	//----- nvinfo : EIATTR_CBANK_PARAM_SIZE
	.align		4
.L_2269:
        /*0018*/ 	.byte	0x03, 0x19
        /*001a*/ 	.short	0x00e8


	//----- nvinfo : EIATTR_KPARAM_INFO
	.align		4
        /*001c*/ 	.byte	0x04, 0x17
        /*001e*/ 	.short	(.L_2271 - .L_2270)
.L_2270:
        /*0020*/ 	.word	0x00000000
        /*0024*/ 	.short	0x0000
        /*0026*/ 	.short	0x0000
        /*0028*/ 	.byte	0x00, 0xf0, 0xa1, 0x03


	//----- nvinfo : EIATTR_MAXREG_COUNT
	.align		4
.L_2271:
        /*002c*/ 	.byte	0x03, 0x1b
        /*002e*/ 	.short	0x0080


	//----- nvinfo : EIATTR_NUM_BARRIERS
	.align		4
        /*0030*/ 	.byte	0x02, 0x4c
        /*0032*/ 	.byte	0x01
	.zero		1


	//----- nvinfo : EIATTR_EXTERNS
	.align		4
        /*0034*/ 	.byte	0x04, 0x0f
        /*0036*/ 	.short	(.L_2273 - .L_2272)


	//   ....[0]....
	.align		4
.L_2272:
        /*0038*/ 	.word	index@(__assertfail)


	//----- nvinfo : EIATTR_MERCURY_ISA_VERSION
	.align		4
.L_2273:
        /*003c*/ 	.byte	0x03, 0x5f
        /*003e*/ 	.short	0x0000


	//----- nvinfo : EIATTR_COOP_GROUP_MASK_REGIDS
	.align		4
        /*0040*/ 	.byte	0x04, 0x29
        /*0042*/ 	.short	(.L_2275 - .L_2274)


	//   ....[0]....
.L_2274:
        /*0044*/ 	.word	0xffffffff


	//   ....[1]....
        /*0048*/ 	.word	0xffffffff


	//   ....[2]....
        /*004c*/ 	.word	0xffffffff


	//   ....[3]....
        /*0050*/ 	.word	0xffffffff


	//   ....[4]....
        /*0054*/ 	.word	0xffffffff


	//   ....[5]....
        /*0058*/ 	.word	0xffffffff


	//   ....[6]....
        /*005c*/ 	.word	0xffffffff


	//   ....[7]....
        /*0060*/ 	.word	0xffffffff


	//   ....[8]....
        /*0064*/ 	.word	0xffffffff


	//   ....[9]....
        /*0068*/ 	.word	0xffffffff


	//   ....[10]....
        /*006c*/ 	.word	0xffffffff


	//   ....[11]....
        /*0070*/ 	.word	0xffffffff


	//   ....[12]....
        /*0074*/ 	.word	0xffffffff


	//----- nvinfo : EIATTR_COOP_GROUP_INSTR_OFFSETS
	.align		4
.L_2275:
        /*0078*/ 	.byte	0x04, 0x28
        /*007a*/ 	.short	(.L_2277 - .L_2276)


	//   ....[0]....
.L_2276:
        /*007c*/ 	.word	0x00000e70


	//   ....[1]....
        /*0080*/ 	.word	0x00000ed0


	//   ....[2]....
        /*0084*/ 	.word	0x00000f30


	//   ....[3]....
        /*0088*/ 	.word	0x00000f50


	//   ....[4]....
        /*008c*/ 	.word	0x00001090


	//   ....[5]....
        /*0090*/ 	.word	0x00001110


	//   ....[6]....
        /*0094*/ 	.word	0x00001120


	//   ....[7]....
        /*0098*/ 	.word	0x00001150


	//   ....[8]....
        /*009c*/ 	.word	0x00001160


	//   ....[9]....
        /*00a0*/ 	.word	0x00001190


	//   ....[10]....
        /*00a4*/ 	.word	0x000011a0


	//   ....[11]....
        /*00a8*/ 	.word	0x000011f0


	//   ....[12]....
        /*00ac*/ 	.word	0x000022d0


	//----- nvinfo : EIATTR_SYSCALL_OFFSETS
	.align		4
.L_2277:
        /*00b0*/ 	.byte	0x04, 0x46
        /*00b2*/ 	.short	(.L_2279 - .L_2278)


	//   ....[0]....
.L_2278:
        /*00b4*/ 	.word	0x00000390


	//----- nvinfo : EIATTR_EXIT_INSTR_OFFSETS
	.align		4
.L_2279:
        /*00b8*/ 	.byte	0x04, 0x1c
        /*00ba*/ 	.short	(.L_2281 - .L_2280)


	//   ....[0]....
.L_2280:
        /*00bc*/ 	.word	0x00000220


	//   ....[1]....
        /*00c0*/ 	.word	0x00002160


	//   ....[2]....
        /*00c4*/ 	.word	0x000022b0


	//----- nvinfo : EIATTR_CTAIDZ_USED
	.align		4
.L_2281:
        /*00c8*/ 	.byte	0x01, 0x04
	.zero		2


	//----- nvinfo : EIATTR_MAX_THREADS
	.align		4
        /*00cc*/ 	.byte	0x04, 0x05
        /*00ce*/ 	.short	(.L_2283 - .L_2282)
.L_2282:
        /*00d0*/ 	.word	0x00000100
        /*00d4*/ 	.word	0x00000001
        /*00d8*/ 	.word	0x00000001


	//----- nvinfo : EIATTR_CRS_STACK_SIZE
	.align		4
.L_2283:
        /*00dc*/ 	.byte	0x04, 0x1e
        /*00de*/ 	.short	(.L_2285 - .L_2284)
.L_2284:
        /*00e0*/ 	.word	0x00000000
.L_2285:


//--------------------- .nv.info._ZN7cutlass13device_kernelIN5flash19FlashAttnFwdCombineIN4cute5tupleIJNS3_1CILi16EEENS5_ILi64EEEEEELi5ELi256ELi1ELb0ELb0ENS_6half_tEfNS_4arch4Sm80EEEEEvNT_6ParamsE --------------------------
	.section	.nv.info._ZN7cutlass13device_kernelIN5flash19FlashAttnFwdCombineIN4cute5tupleIJNS3_1CILi16EEENS5_ILi64EEEEEELi5ELi256ELi1ELb0ELb0ENS_6half_tEfNS_4arch4Sm80EEEEEvNT_6ParamsE,"",@"SHT_CUDA_INFO"
	.sectionflags	@""
	.align	4


	//----- nvinfo : EIATTR_CUDA_API_VERSION
	.align		4
        /*0000*/ 	.byte	0x04, 0x37
        /*0002*/ 	.short	(.L_2287 - .L_2286)
.L_2286:
        /*0004*/ 	.word	0x00000082


	//----- nvinfo : EIATTR_SW2861232_WAR
	.align		4
.L_2287:
        /*0008*/ 	.byte	0x01, 0x35
	.zero		2


	//----- nvinfo : EIATTR_PARAM_CBANK
	.align		4
        /*000c*/ 	.byte	0x04, 0x0a
        /*000e*/ 	.short	(.L_2289 - .L_2288)
	.align		4
.L_2288:
        /*0010*/ 	.word	index@(.nv.constant0._ZN7cutlass13device_kernelIN5flash19FlashAttnFwdCombineIN4cute5tupleIJNS3_1CILi16EEENS5_ILi64EEEEEELi5ELi256ELi1ELb0ELb0ENS_6half_tEfNS_4arch4Sm80EEEEEvNT_6ParamsE)
        /*0014*/ 	.short	0x0160
        /*0016*/ 	.short	0x00e8


	//----- nvinfo : EIATTR_CBANK_PARAM_SIZE
	.align		4
.L_2289:
        /*0018*/ 	.byte	0x03, 0x19
        /*001a*/ 	.short	0x00e8


	//----- nvinfo : EIATTR_KPARAM_INFO
	.align		4
        /*001c*/ 	.byte	0x04, 0x17
        /*001e*/ 	.short	(.L_2291 - .L_2290)
.L_2290:
        /*0020*/ 	.word	0x00000000
        /*0024*/ 	.short	0x0000
        /*0026*/ 	.short	0x0000
        /*0028*/ 	.byte	0x00, 0xf0, 0xa1, 0x03


	//----- nvinfo : EIATTR_MAXREG_COUNT
	.align		4
.L_2291:
        /*002c*/ 	.byte	0x03, 0x1b
        /*002e*/ 	.short	0x0080


	//----- nvinfo : EIATTR_NUM_BARRIERS
	.align		4
        /*0030*/ 	.byte	0x02, 0x4c
        /*0032*/ 	.byte	0x01
	.zero		1


	//----- nvinfo : EIATTR_EXTERNS
	.align		4
        /*0034*/ 	.byte	0x04, 0x0f
        /*0036*/ 	.short	(.L_2293 - .L_2292)


	//   ....[0]....
	.align		4
.L_2292:
        /*0038*/ 	.word	index@(__assertfail)


	//----- nvinfo : EIATTR_MERCURY_ISA_VERSION
	.align		4
.L_2293:
        /*003c*/ 	.byte	0x03, 0x5f
        /*003e*/ 	.short	0x0000


	//----- nvinfo : EIATTR_COOP_GROUP_MASK_REGIDS
	.align		4
        /*0040*/ 	.byte	0x04, 0x29
        /*0042*/ 	.short	(.L_2295 - .L_2294)


	//   ....[0]....
.L_2294:
        /*0044*/ 	.word	0xffffffff


	//   ....[1]....
        /*0048*/ 	.word	0xffffffff


	//   ....[2]....
        /*004c*/ 	.word	0xffffffff


	//   ....[3]....
        /*0050*/ 	.word	0xffffffff


	//   ....[4]....
        /*0054*/ 	.word	0xffffffff


	//   ....[5]....
        /*0058*/ 	.word	0xffffffff


	//   ....[6]....
        /*005c*/ 	.word	0xffffffff


	//   ....[7]....
        /*0060*/ 	.word	0xffffffff


	//   ....[8]....
        /*0064*/ 	.word	0xffffffff


	//   ....[9]....
        /*0068*/ 	.word	0xffffffff


	//   ....[10]....
        /*006c*/ 	.word	0xffffffff


	//   ....[11]....
        /*0070*/ 	.word	0xffffffff


	//   ....[12]....
        /*0074*/ 	.word	0xffffffff


	//----- nvinfo : EIATTR_COOP_GROUP_INSTR_OFFSETS
	.align		4
.L_2295:
        /*0078*/ 	.byte	0x04, 0x28
        /*007a*/ 	.short	(.L_2297 - .L_2296)


	//   ....[0]....
.L_2296:
        /*007c*/ 	.word	0x00000c30


	//   ....[1]....
        /*0080*/ 	.word	0x00000c70


	//   ....[2]....
        /*0084*/ 	.word	0x00000cb0


	//   ....[3]....
        /*0088*/ 	.word	0x00000cd0


	//   ....[4]....
        /*008c*/ 	.word	0x00000d90


	//   ....[5]....
        /*0090*/ 	.word	0x00000dd0


	//   ....[6]....
        /*0094*/ 	.word	0x00000df0


	//   ....[7]....
        /*0098*/ 	.word	0x00000e10


	//   ....[8]....
        /*009c*/ 	.word	0x00000e30


	//   ....[9]....
        /*00a0*/ 	.word	0x00000e60


	//   ....[10]....
        /*00a4*/ 	.word	0x00000e90


	//   ....[11]....
        /*00a8*/ 	.word	0x00000ea0


	//   ....[12]....
        /*00ac*/ 	.word	0x00001fe0


	//----- nvinfo : EIATTR_SYSCALL_OFFSETS
	.align		4
.L_2297:
        /*00b0*/ 	.byte	0x04, 0x46
        /*00b2*/ 	.short	(.L_2299 - .L_2298)


	//   ....[0]....
.L_2298:
        /*00b4*/ 	.word	0x00000390


	//----- nvinfo : EIATTR_EXIT_INSTR_OFFSETS
	.align		4
.L_2299:
        /*00b8*/ 	.byte	0x04, 0x1c
        /*00ba*/ 	.short	(.L_2301 - .L_2300)


	//   ....[0]....
.L_2300:
        /*00bc*/ 	.word	0x00000220


	//   ....[1]....
        /*00c0*/ 	.word	0x00001e70


	//   ....[2]....
        /*00c4*/ 	.word	0x00001fc0


	//----- nvinfo : EIATTR_CTAIDZ_USED
	.align		4
.L_2301:
        /*00c8*/ 	.byte	0x01, 0x04
	.zero		2


	//----- nvinfo : EIATTR_MAX_THREADS
	.align		4
        /*00cc*/ 	.byte	0x04, 0x05
        /*00ce*/ 	.short	(.L_2303 - .L_2302)
.L_2302:
        /*00d0*/ 	.word	0x00000100
        /*00d4*/ 	.word	0x00000001
        /*00d8*/ 	.word	0x00000001


	//----- nvinfo : EIATTR_CRS_STACK_SIZE
	.align		4
.L_2303:
        /*00dc*/ 	.byte	0x04, 0x1e
        /*00de*/ 	.short	(.L_2305 - .L_2304)
.L_2304:
        /*00e0*/ 	.word	0x00000000
.L_2305:


//--------------------- .nv.info._ZN7cutlass13device_kernelIN5flash19FlashAttnFwdCombineIN4cute5tupleIJNS3_1CILi16EEENS5_ILi64EEEEEELi4ELi256ELi1ELb0ELb0ENS_6half_tEfNS_4arch4Sm80EEEEEvNT_6ParamsE --------------------------
	.section	.nv.info._ZN7cutlass13device_kernelIN5flash19FlashAttnFwdCombineIN4cute5tupleIJNS3_1CILi16EEENS5_ILi64EEEEEELi4ELi256ELi1ELb0ELb0ENS_6half_tEfNS_4arch4Sm80EEEEEvNT_6ParamsE,"",@"SHT_CUDA_INFO"
	.sectionflags	@""
	.align	4


	//----- nvinfo : EIATTR_CUDA_API_VERSION
	.align		4
        /*0000*/ 	.byte	0x04, 0x37
        /*0002*/ 	.short	(.L_2307 - .L_2306)
.L_2306:
        /*0004*/ 	.word	0x00000082


	//----- nvinfo : EIATTR_SW2861232_WAR
	.align		4
.L_2307:
        /*0008*/ 	.byte	0x01, 0x35
	.zero		2


	//----- nvinfo : EIATTR_PARAM_CBANK
	.align		4
        /*000c*/ 	.byte	0x04, 0x0a
        /*000e*/ 	.short	(.L_2309 - .L_2308)
	.align		4
.L_2308:
        /*0010*/ 	.word	index@(.nv.constant0._ZN7cutlass13device_kernelIN5flash19FlashAttnFwdCombineIN4cute5tupleIJNS3_1CILi16EEENS5_ILi64EEEEEELi4ELi256ELi1ELb0ELb0ENS_6half_tEfNS_4arch4Sm80EEEEEvNT_6ParamsE)
        /*0014*/ 	.short	0x0160
        /*0016*/ 	.short	0x00e8


	//----- nvinfo : EIATTR_CBANK_PARAM_SIZE
	.align		4
.L_2309:
        /*0018*/ 	.byte	0x03, 0x19
        /*001a*/ 	.short	0x00e8


	//----- nvinfo : EIATTR_KPARAM_INFO
	.align		4
        /*001c*/ 	.byte	0x04, 0x17
        /*001e*/ 	.short	(.L_2311 - .L_2310)
.L_2310:
        /*0020*/ 	.word	0x00000000
        /*0024*/ 	.short	0x0000
        /*0026*/ 	.short	0x0000
        /*0028*/ 	.byte	0x00, 0xf0, 0xa1, 0x03


	//----- nvinfo : EIATTR_MAXREG_COUNT
	.align		4
.L_2311:
        /*002c*/ 	.byte	0x03, 0x1b
        /*002e*/ 	.short	0x0080


	//----- nvinfo : EIATTR_NUM_BARRIERS
	.align		4
        /*0030*/ 	.byte	0x02, 0x4c
        /*0032*/ 	.byte	0x01
	.zero		1


	//----- nvinfo : EIATTR_EXTERNS
	.align		4
        /*0034*/ 	.byte	0x04, 0x0f
        /*0036*/ 	.short	(.L_2313 - .L_2312)


	//   ....[0]....
	.align		4
.L_2312:
        /*0038*/ 	.word	index@(__assertfail)


	//----- nvinfo : EIATTR_MERCURY_ISA_VERSION
	.align		4
.L_2313:
        /*003c*/ 	.byte	0x03, 0x5f
        /*003e*/ 	.short	0x0000


	//----- nvinfo : EIATTR_COOP_GROUP_MASK_REGIDS
	.align		4
        /*0040*/ 	.byte	0x04, 0x29
        /*0042*/ 	.short	(.L_2315 - .L_2314)


	//   ....[0]....
.L_2314:
        /*0044*/ 	.word	0xffffffff


	//   ....[1]....
        /*0048*/ 	.word	0xffffffff


	//   ....[2]....
        /*004c*/ 	.word	0xffffffff


	//   ....[3]....
        /*0050*/ 	.word	0xffffffff


	//   ....[4]....
        /*0054*/ 	.word	0xffffffff


	//   ....[5]....
        /*0058*/ 	.word	0xffffffff


	//   ....[6]....
        /*005c*/ 	.word	0xffffffff


	//   ....[7]....
        /*0060*/ 	.word	0xffffffff


	//   ....[8]....
        /*0064*/ 	.word	0xffffffff


	//   ....[9]....
        /*0068*/ 	.word	0xffffffff


	//   ....[10]....
        /*006c*/ 	.word	0xffffffff


	//   ....[11]....
        /*0070*/ 	.word	0xffffffff


	//   ....[12]....
        /*0074*/ 	.word	0xffffffff


	//----- nvinfo : EIATTR_COOP_GROUP_INSTR_OFFSETS
	.align		4
.L_2315:
        /*0078*/ 	.byte	0x04, 0x28
        /*007a*/ 	.short	(.L_2317 - .L_2316)


	//   ....[0]....
.L_2316:
        /*007c*/ 	.word	0x00000b10


	//   ....[1]....
        /*0080*/ 	.word	0x00000b50


	//   ....[2]....
        /*0084*/ 	.word	0x00000b70


	//   ....[3]....
        /*0088*/ 	.word	0x00000b90


	//   ....[4]....
        /*008c*/ 	.word	0x00000c10


	//   ....[5]....
        /*0090*/ 	.word	0x00000c50


	//   ....[6]....
        /*0094*/ 	.word	0x00000c60


	//   ....[7]....
        /*0098*/ 	.word	0x00000c90


	//   ....[8]....
        /*009c*/ 	.word	0x00000ca0


	//   ....[9]....
        /*00a0*/ 	.word	0x00000ce0


	//   ....[10]....
        /*00a4*/ 	.word	0x00000cf0


	//   ....[11]....
        /*00a8*/ 	.word	0x00000d30


	//   ....[12]....
        /*00ac*/ 	.word	0x00001e40


	//----- nvinfo : EIATTR_SYSCALL_OFFSETS
	.align		4
.L_2317:
        /*00b0*/ 	.byte	0x04, 0x46
        /*00b2*/ 	.short	(.L_2319 - .L_2318)


	//   ....[0]....
.L_2318:
        /*00b4*/ 	.word	0x00000390


	//----- nvinfo : EIATTR_EXIT_INSTR_OFFSETS
	.align		4
.L_2319:
        /*00b8*/ 	.byte	0x04, 0x1c
        /*00ba*/ 	.short	(.L_2321 - .L_2320)


	//   ....[0]....
.L_2320:
        /*00bc*/ 	.word	0x00000220


	//   ....[1]....
        /*00c0*/ 	.word	0x00001cd0


	//   ....[2]....
        /*00c4*/ 	.word	0x00001e20


	//----- nvinfo : EIATTR_CTAIDZ_USED
	.align		4
.L_2321:
        /*00c8*/ 	.byte	0x01, 0x04
	.zero		2


	//----- nvinfo : EIATTR_MAX_THREADS
	.align		4
        /*00cc*/ 	.byte	0x04, 0x05
        /*00ce*/ 	.short	(.L_2323 - .L_2322)
.L_2322:
        /*00d0*/ 	.word	0x00000100
        /*00d4*/ 	.word	0x00000001
        /*00d8*/ 	.word	0x00000001


	//----- nvinfo : EIATTR_CRS_STACK_SIZE
	.align		4
.L_2323:
        /*00dc*/ 	.byte	0x04, 0x1e
        /*00de*/ 	.short	(.L_2325 - .L_2324)
.L_2324:
        /*00e0*/ 	.word	0x00000000
.L_2325:


//--------------------- .nv.info._ZN7cutlass13device_kernelIN5flash19FlashAttnFwdCombineIN4cute5tupleIJNS3_1CILi16EEENS5_ILi64EEEEEELi8ELi256ELi1ELb0ELb1ENS_6half_tEfNS_4arch4Sm80EEEEEvNT_6ParamsE --------------------------
	.section	.nv.info._ZN7cutlass13device_kernelIN5flash19FlashAttnFwdCombineIN4cute5tupleIJNS3_1CILi16EEENS5_ILi64EEEEEELi8ELi256ELi1ELb0ELb1ENS_6half_tEfNS_4arch4Sm80EEEEEvNT_6ParamsE,"",@"SHT_CUDA_INFO"
	.sectionflags	@""
	.align	4


	//----- nvinfo : EIATTR_CUDA_API_VERSION
	.align		4
        /*0000*/ 	.byte	0x04, 0x37
        /*0002*/ 	.short	(.L_2327 - .L_2326)
.L_2326:
        /*0004*/ 	.word	0x00000082


	//----- nvinfo : EIATTR_SW2861232_WAR
	.align		4
.L_2327:
        /*0008*/ 	.byte	0x01, 0x35
	.zero		2


	//----- nvinfo : EIATTR_PARAM_CBANK
	.align		4
        /*000c*/ 	.byte	0x04, 0x0a
        /*000e*/ 	.short	(.L_2329 - .L_2328)
	.align		4
.L_2328:
        /*0010*/ 	.word	index@(.nv.constant0._ZN7cutlass13device_kernelIN5flash19FlashAttnFwdCombineIN4cute5tupleIJNS3_1CILi16EEENS5_ILi64EEEEEELi8ELi256ELi1ELb0ELb1ENS_6half_tEfNS_4arch4Sm80EEEEEvNT_6ParamsE)
        /*0014*/ 	.short	0x0160
        /*0016*/ 	.short	0x00e8


	//----- nvinfo : EIATTR_CBANK_PARAM_SIZE
	.align		4
.L_2329:
        /*0018*/ 	.byte	0x03, 0x19
        /*001a*/ 	.short	0x00e8


	//----- nvinfo : EIATTR_KPARAM_INFO
	.align		4
        /*001c*/ 	.byte	0x04, 0x17
        /*001e*/ 	.short	(.L_2331 - .L_2330)
.L_2330:
        /*0020*/ 	.word	0x00000000
        /*0024*/ 	.short	0x0000
        /*0026*/ 	.short	0x0000
        /*0028*/ 	.byte	0x00, 0xf0, 0xa1, 0x03


	//----- nvinfo : EIATTR_MAXREG_COUNT
	.align		4
.L_2331:
        /*002c*/ 	.byte	0x03, 0x1b
        /*002e*/ 	.short	0x0080


	//----- nvinfo : EIATTR_NUM_BARRIERS
	.align		4
        /*0030*/ 	.byte	0x02, 0x4c
        /*0032*/ 	.byte	0x01
	.zero		1


	//----- nvinfo : EIATTR_EXTERNS
	.align		4
        /*0034*/ 	.byte	0x04, 0x0f
        /*0036*/ 	.short	(.L_2333 - .L_2332)


	//   ....[0]....
	.align		4
.L_2332:
        /*0038*/ 	.word	index@(__assertfail)


	//----- nvinfo : EIATTR_MERCURY_ISA_VERSION
	.align		4
.L_2333:
        /*003c*/ 	.byte	0x03, 0x5f
        /*003e*/ 	.short	0x0000


	//----- nvinfo : EIATTR_COOP_GROUP_MASK_REGIDS
	.align		4
        /*0040*/ 	.byte	0x04, 0x29
        /*0042*/ 	.short	(.L_2335 - .L_2334)


	//   ....[0]....
.L_2334:
        /*0044*/ 	.word	0xffffffff


	//   ....[1]....
        /*0048*/ 	.word	0xffffffff


	//   ....[2]....
        /*004c*/ 	.word	0xffffffff


	//   ....[3]....
        /*0050*/ 	.word	0xffffffff


	//   ....[4]....
        /*0054*/ 	.word	0xffffffff


	//   ....[5]....
        /*0058*/ 	.word	0xffffffff


	//   ....[6]....
        /*005c*/ 	.word	0xffffffff


	//   ....[7]....
        /*0060*/ 	.word	0xffffffff


	//   ....[8]....
        /*0064*/ 	.word	0xffffffff


	//   ....[9]....
        /*0068*/ 	.word	0xffffffff


	//   ....[10]....
        /*006c*/ 	.word	0xffffffff


	//   ....[11]....
        /*0070*/ 	.word	0xffffffff


	//   ....[12]....
        /*0074*/ 	.word	0xffffffff


	//----- nvinfo : EIATTR_COOP_GROUP_INSTR_OFFSETS
	.align		4
.L_2335:
        /*0078*/ 	.byte	0x04, 0x28
        /*007a*/ 	.short	(.L_2337 - .L_2336)


	//   ....[0]....
.L_2336:
        /*007c*/ 	.word	0x00002560


	//   ....[1]....
        /*0080*/ 	.word	0x000025b0


	//   ....[2]....
        /*0084*/ 	.word	0x000025e0


	//   ....[3]....
        /*0088*/ 	.word	0x00002600


	//   ....[4]....
        /*008c*/ 	.word	0x00002bf0


	//   ....[5]....
        /*0090*/ 	.word	0x00002c40


	//   ....[6]....
        /*0094*/ 	.word	0x00002c50


	//   ....[7]....
        /*0098*/ 	.word	0x00002c90


	//   ....[8]....
        /*009c*/ 	.word	0x00002ca0


	//   ....[9]....
        /*00a0*/ 	.word	0x00002cd0


	//   ....[10]....
        /*00a4*/ 	.word	0x00002cf0


	//   ....[11]....
        /*00a8*/ 	.word	0x00002d20


	//   ....[12]....
        /*00ac*/ 	.word	0x00003f40


	//----- nvinfo : EIATTR_SYSCALL_OFFSETS
	.align		4
.L_2337:
        /*00b0*/ 	.byte	0x04, 0x46
        /*00b2*/ 	.short	(.L_2339 - .L_2338)


	//   ....[0]....
.L_2338:
        /*00b4*/ 	.word	0x000004b0


	//----- nvinfo : EIATTR_EXIT_INSTR_OFFSETS
	.align		4
.L_2339:
        /*00b8*/ 	.byte	0x04, 0x1c
        /*00ba*/ 	.short	(.L_2341 - .L_2340)


	//   ....[0]....
.L_2340:
        /*00bc*/ 	.word	0x00000200


	//   ....[1]....
        /*00c0*/ 	.word	0x00000360


	//   ....[2]....
        /*00c4*/ 	.word	0x00003e10


	//   ....[3]....
        /*00c8*/ 	.word	0x00003f20


	//----- nvinfo : EIATTR_CTAIDZ_USED
	.align		4
.L_2341:
        /*00cc*/ 	.byte	0x01, 0x04
	.zero		2


	//----- nvinfo : EIATTR_MAX_THREADS
	.align		4
        /*00d0*/ 	.byte	0x04, 0x05
        /*00d2*/ 	.short	(.L_2343 - .L_2342)
.L_2342:
        /*00d4*/ 	.word	0x00000100
        /*00d8*/ 	.word	0x00000001
        /*00dc*/ 	.word	0x00000001


	//----- nvinfo : EIATTR_CRS_STACK_SIZE
	.align		4
.L_2343:
        /*00e0*/ 	.byte	0x04, 0x1e
        /*00e2*/ 	.short	(.L_2345 - .L_2344)
.L_2344:
        /*00e4*/ 	.word	0x00000000
.L_2345:


//--------------------- .nv.info._ZN7cutlass13device_kernelIN5flash19FlashAttnFwdCombineIN4cute5tupleIJNS3_1CILi16EEENS5_ILi64EEEEEELi7ELi256ELi1ELb0ELb1ENS_6half_tEfNS_4arch4Sm80EEEEEvNT_6ParamsE --------------------------
	.section	.nv.info._ZN7cutlass13device_kernelIN5flash19FlashAttnFwdCombineIN4cute5tupleIJNS3_1CILi16EEENS5_ILi64EEEEEELi7ELi256ELi1ELb0ELb1ENS_6half_tEfNS_4arch4Sm80EEEEEvNT_6ParamsE,"",@"SHT_CUDA_INFO"
	.sectionflags	@""
	.align	4


	//----- nvinfo : EIATTR_CUDA_API_VERSION
	.align		4
        /*0000*/ 	.byte	0x04, 0x37
        /*0002*/ 	.short	(.L_2347 - .L_2346)
.L_2346:
        /*0004*/ 	.word	0x00000082


	//----- nvinfo : EIATTR_SW2861232_WAR
	.align		4
.L_2347:
        /*0008*/ 	.byte	0x01, 0x35
	.zero		2


	//----- nvinfo : EIATTR_PARAM_CBANK
	.align		4
        /*000c*/ 	.byte	0x04, 0x0a
        /*000e*/ 	.short	(.L_2349 - .L_2348)
	.align		4
.L_2348:
        /*0010*/ 	.word	index@(.nv.constant0._ZN7cutlass13device_kernelIN5flash19FlashAttnFwdCombineIN4cute5tupleIJNS3_1CILi16EEENS5_ILi64EEEEEELi7ELi256ELi1ELb0ELb1ENS_6half_tEfNS_4arch4Sm80EEEEEvNT_6ParamsE)
        /*0014*/ 	.short	0x0160
        /*0016*/ 	.short	0x00e8


	//----- nvinfo : EIATTR_CBANK_PARAM_SIZE
	.align		4
.L_2349:
        /*0018*/ 	.byte	0x03, 0x19
        /*001a*/ 	.short	0x00e8


	//----- nvinfo : EIATTR_KPARAM_INFO
	.align		4
        /*001c*/ 	.byte	0x04, 0x17
        /*001e*/ 	.short	(.L_2351 - .L_2350)
.L_2350:
        /*0020*/ 	.word	0x00000000
        /*0024*/ 	.short	0x0000
        /*0026*/ 	.short	0x0000
        /*0028*/ 	.byte	0x00, 0xf0, 0xa1, 0x03


	//----- nvinfo : EIATTR_MAXREG_COUNT
	.align		4
.L_2351:
        /*002c*/ 	.byte	0x03, 0x1b
        /*002e*/ 	.short	0x0080


	//----- nvinfo : EIATTR_NUM_BARRIERS
	.align		4
        /*0030*/ 	.byte	0x02, 0x4c
        /*0032*/ 	.byte	0x01
	.zero		1


	//----- nvinfo : EIATTR_EXTERNS
	.align		4
        /*0034*/ 	.byte	0x04, 0x0f
        /*0036*/ 	.short	(.L_2353 - .L_2352)


	//   ....[0]....
	.align		4
.L_2352:
        /*0038*/ 	.word	index@(__assertfail)


	//----- nvinfo : EIATTR_MERCURY_ISA_VERSION
	.align		4
.L_2353:
        /*003c*/ 	.byte	0x03, 0x5f
        /*003e*/ 	.short	0x0000


	//----- nvinfo : EIATTR_COOP_GROUP_MASK_REGIDS
	.align		4
        /*0040*/ 	.byte	0x04, 0x29
        /*0042*/ 	.short	(.L_2355 - .L_2354)


	//   ....[0]....
.L_2354:
        /*0044*/ 	.word	0xffffffff


	//   ....[1]....
        /*0048*/ 	.word	0xffffffff


	//   ....[2]....
        /*004c*/ 	.word	0xffffffff


	//   ....[3]....
        /*0050*/ 	.word	0xffffffff


	//   ....[4]....
        /*0054*/ 	.word	0xffffffff


	//   ....[5]....
        /*0058*/ 	.word	0xffffffff


	//   ....[6]....
        /*005c*/ 	.word	0xffffffff


	//   ....[7]....
        /*0060*/ 	.word	0xffffffff


	//   ....[8]....
        /*0064*/ 	.word	0xffffffff


	//   ....[9]....
        /*0068*/ 	.word	0xffffffff


	//   ....[10]....
        /*006c*/ 	.word	0xffffffff


	//   ....[11]....
        /*0070*/ 	.word	0xffffffff


	//   ....[12]....
        /*0074*/ 	.word	0xffffffff


	//----- nvinfo : EIATTR_COOP_GROUP_INSTR_OFFSETS
	.align		4
.L_2355:
        /*0078*/ 	.byte	0x04, 0x28
        /*007a*/ 	.short	(.L_2357 - .L_2356)


	//   ....[0]....
.L_2356:
        /*007c*/ 	.word	0x00001be0


	//   ....[1]....
        /*0080*/ 	.word	0x00001c30


	//   ....[2]....
        /*0084*/ 	.word	0x00001c60


	//   ....[3]....
        /*0088*/ 	.word	0x00001c80


	//   ....[4]....
        /*008c*/ 	.word	0x00001f20


	//   ....[5]....
        /*0090*/ 	.word	0x00001fb0


	//   ....[6]....
        /*0094*/ 	.word	0x00001fd0


	//   ....[7]....
        /*0098*/ 	.word	0x00001ff0


	//   ....[8]....
        /*009c*/ 	.word	0x00002010


	//   ....[9]....
        /*00a0*/ 	.word	0x00002040


	//   ....[10]....
        /*00a4*/ 	.word	0x00002050


	//   ....[11]....
        /*00a8*/ 	.word	0x000020a0


	//   ....[12]....
        /*00ac*/ 	.word	0x000031c0


	//----- nvinfo : EIATTR_SYSCALL_OFFSETS
	.align		4
.L_2357:
        /*00b0*/ 	.byte	0x04, 0x46
        /*00b2*/ 	.short	(.L_2359 - .L_2358)


	//   ....[0]....
.L_2358:
        /*00b4*/ 	.word	0x000004b0


	//----- nvinfo : EIATTR_EXIT_INSTR_OFFSETS
	.align		4
.L_2359:
        /*00b8*/ 	.byte	0x04, 0x1c
        /*00ba*/ 	.short	(.L_2361 - .L_2360)


	//   ....[0]....
.L_2360:
        /*00bc*/ 	.word	0x00000200


	//   ....[1]....
        /*00c0*/ 	.word	0x00000360


	//   ....[2]....
        /*00c4*/ 	.word	0x00003090


	//   ....[3]....
        /*00c8*/ 	.word	0x000031a0


	//----- nvinfo : EIATTR_CTAIDZ_USED
	.align		4
.L_2361:
        /*00cc*/ 	.byte	0x01, 0x04
	.zero		2


	//----- nvinfo : EIATTR_MAX_THREADS
	.align		4
        /*00d0*/ 	.byte	0x04, 0x05
        /*00d2*/ 	.short	(.L_2363 - .L_2362)
.L_2362:
        /*00d4*/ 	.word	0x00000100
        /*00d8*/ 	.word	0x00000001
        /*00dc*/ 	.word	0x00000001


	//----- nvinfo : EIATTR_CRS_STACK_SIZE
	.align		4
.L_2363:
        /*00e0*/ 	.byte	0x04, 0x1e
        /*00e2*/ 	.short	(.L_2365 - .L_2364)
.L_2364:
        /*00e4*/ 	.word	0x00000000
.L_2365:


//--------------------- .nv.info._ZN7cutlass13device_kernelIN5flash19FlashAttnFwdCombineIN4cute5tupleIJNS3_1CILi16EEENS5_ILi64EEEEEELi6ELi256ELi1ELb0ELb1ENS_6half_tEfNS_4arch4Sm80EEEEEvNT_6ParamsE --------------------------
	.section	.nv.info._ZN7cutlass13device_kernelIN5flash19FlashAttnFwdCombineIN4cute5tupleIJNS3_1CILi16EEENS5_ILi64EEEEEELi6ELi256ELi1ELb0ELb1ENS_6half_tEfNS_4arch4Sm80EEEEEvNT_6ParamsE,"",@"SHT_CUDA_INFO"
	.sectionflags	@""
	.align	4


	//----- nvinfo : EIATTR_CUDA_API_VERSION
	.align		4
        /*0000*/ 	.byte	0x04, 0x37
        /*0002*/ 	.short	(.L_2367 - .L_2366)
.L_2366:
        /*0004*/ 	.word	0x00000082


	//----- nvinfo : EIATTR_SW2861232_WAR
	.align		4
.L_2367:
        /*0008*/ 	.byte	0x01, 0x35
	.zero		2


	//----- nvinfo : EIATTR_PARAM_CBANK
	.align		4
        /*000c*/ 	.byte	0x04, 0x0a
        /*000e*/ 	.short	(.L_2369 - .L_2368)
	.align		4
.L_2368:
        /*0010*/ 	.word	index@(.nv.constant0._ZN7cutlass13device_kernelIN5flash19FlashAttnFwdCombineIN4cute5tupleIJNS3_1CILi16EEENS5_ILi64EEEEEELi6ELi256ELi1ELb0ELb1ENS_6half_tEfNS_4arch4Sm80EEEEEvNT_6ParamsE)
        /*0014*/ 	.short	0x0160
        /*0016*/ 	.short	0x00e8


	//----- nvinfo : EIATTR_CBANK_PARAM_SIZE
	.align		4
.L_2369:
        /*0018*/ 	.byte	0x03, 0x19
        /*001a*/ 	.short	0x00e8


	//----- nvinfo : EIATTR_KPARAM_INFO
	.align		4
        /*001c*/ 	.byte	0x04, 0x17
        /*001e*/ 	.short	(.L_2371 - .L_2370)
.L_2370:
        /*0020*/ 	.word	0x00000000
        /*0024*/ 	.short	0x0000
        /*0026*/ 	.short	0x0000
        /*0028*/ 	.byte	0x00, 0xf0, 0xa1, 0x03


	//----- nvinfo : EIATTR_MAXREG_COUNT
	.align		4
.L_2371:
        /*002c*/ 	.byte	0x03, 0x1b
        /*002e*/ 	.short	0x0080


	//----- nvinfo : EIATTR_NUM_BARRIERS
	.align		4
        /*0030*/ 	.byte	0x02, 0x4c
        /*0032*/ 	.byte	0x01
	.zero		1


	//----- nvinfo : EIATTR_EXTERNS
	.align		4
        /*0034*/ 	.byte	0x04, 0x0f
        /*0036*/ 	.short	(.L_2373 - .L_2372)


	//   ....[0]....
	.align		4
.L_2372:
        /*0038*/ 	.word	index@(__assertfail)


	//----- nvinfo : EIATTR_MERCURY_ISA_VERSION
	.align		4
.L_2373:
        /*003c*/ 	.byte	0x03, 0x5f
        /*003e*/ 	.short	0x0000


	//----- nvinfo : EIATTR_COOP_GROUP_MASK_REGIDS
	.align		4
        /*0040*/ 	.byte	0x04, 0x29
        /*0042*/ 	.short	(.L_2375 - .L_2374)


	//   ....[0]....
.L_2374:
        /*0044*/ 	.word	0xffffffff


	//   ....[1]....
        /*0048*/ 	.word	0xffffffff


	//   ....[2]....
        /*004c*/ 	.word	0xffffffff


	//   ....[3]....
        /*0050*/ 	.word	0xffffffff


	//   ....[4]....
        /*0054*/ 	.word	0xffffffff


	//   ....[5]....
        /*0058*/ 	.word	0xffffffff


	//   ....[6]....
        /*005c*/ 	.word	0xffffffff


	//   ....[7]....
        /*0060*/ 	.word	0xffffffff


	//   ....[8]....
        /*0064*/ 	.word	0xffffffff


	//   ....[9]....
        /*0068*/ 	.word	0xffffffff


	//   ....[10]....
        /*006c*/ 	.word	0xffffffff


	//   ....[11]....
        /*0070*/ 	.word	0xffffffff


	//   ....[12]....
        /*0074*/ 	.word	0xffffffff


	//----- nvinfo : EIATTR_COOP_GROUP_INSTR_OFFSETS
	.align		4
.L_2375:
        /*0078*/ 	.byte	0x04, 0x28
        /*007a*/ 	.short	(.L_2377 - .L_2376)


	//   ....[0]....
.L_2376:
        /*007c*/ 	.word	0x000017a0


	//   ....[1]....
        /*0080*/ 	.word	0x000017f0


	//   ....[2]....
        /*0084*/ 	.word	0x00001820


	//   ....[3]....
        /*0088*/ 	.word	0x00001840


	//   ....[4]....
        /*008c*/ 	.word	0x00001980


	//   ....[5]....
        /*0090*/ 	.word	0x00001a00


	//   ....[6]....
        /*0094*/ 	.word	0x00001a10


	//   ....[7]....
        /*0098*/ 	.word	0x00001a40


	//   ....[8]....
        /*009c*/ 	.word	0x00001a50


	//   ....[9]....
        /*00a0*/ 	.word	0x00001a90


	//   ....[10]....
        /*00a4*/ 	.word	0x00001aa0


	//   ....[11]....
        /*00a8*/ 	.word	0x00001ad0


	//   ....[12]....
        /*00ac*/ 	.word	0x00002ba0


	//----- nvinfo : EIATTR_SYSCALL_OFFSETS
	.align		4
.L_2377:
        /*00b0*/ 	.byte	0x04, 0x46
        /*00b2*/ 	.short	(.L_2379 - .L_2378)


	//   ....[0]....
.L_2378:
        /*00b4*/ 	.word	0x000004b0


	//----- nvinfo : EIATTR_EXIT_INSTR_OFFSETS
	.align		4
.L_2379:
        /*00b8*/ 	.byte	0x04, 0x1c
        /*00ba*/ 	.short	(.L_2381 - .L_2380)


	//   ....[0]....
.L_2380:
        /*00bc*/ 	.word	0x00000200


	//   ....[1]....
        /*00c0*/ 	.word	0x00000360


	//   ....[2]....
        /*00c4*/ 	.word	0x00002a70


	//   ....[3]....
        /*00c8*/ 	.word	0x00002b80


	//----- nvinfo : EIATTR_CTAIDZ_USED
	.align		4
.L_2381:
        /*00cc*/ 	.byte	0x01, 0x04
	.zero		2


	//----- nvinfo : EIATTR_MAX_THREADS
	.align		4
        /*00d0*/ 	.byte	0x04, 0x05
        /*00d2*/ 	.short	(.L_2383 - .L_2382)
.L_2382:
        /*00d4*/ 	.word	0x00000100
        /*00d8*/ 	.word	0x00000001
        /*00dc*/ 	.word	0x00000001


	//----- nvinfo : EIATTR_CRS_STACK_SIZE
	.align		4
.L_2383:
        /*00e0*/ 	.byte	0x04, 0x1e
        /*00e2*/ 	.short	(.L_2385 - .L_2384)
.L_2384:
        /*00e4*/ 	.word	0x00000000
.L_2385:


//--------------------- .nv.info._ZN7cutlass13device_kernelIN5flash19FlashAttnFwdCombineIN4cute5tupleIJNS3_1CILi16EEENS5_ILi64EEEEEELi5ELi256ELi1ELb0ELb1ENS_6half_tEfNS_4arch4Sm80EEEEEvNT_6ParamsE --------------------------
	.section	.nv.info._ZN7cutlass13device_kernelIN5flash19FlashAttnFwdCombineIN4cute5tupleIJNS3_1CILi16EEENS5_ILi64EEEEEELi5ELi256ELi1ELb0ELb1ENS_6half_tEfNS_4arch4Sm80EEEEEvNT_6ParamsE,"",@"SHT_CUDA_INFO"
	.sectionflags	@""
	.align	4


	//----- nvinfo : EIATTR_CUDA_API_VERSION
	.align		4
        /*0000*/ 	.byte	0x04, 0x37
        /*0002*/ 	.short	(.L_2387 - .L_2386)
.L_2386:
        /*0004*/ 	.word	0x00000082


	//----- nvinfo : EIATTR_SW2861232_WAR
	.align		4
.L_2387:
        /*0008*/ 	.byte	0x01, 0x35
	.zero		2


	//----- nvinfo : EIATTR_PARAM_CBANK
	.align		4
        /*000c*/ 	.byte	0x04, 0x0a
        /*000e*/ 	.short	(.L_2389 - .L_2388)
	.align		4
.L_2388:
        /*0010*/ 	.word	index@(.nv.constant0._ZN7cutlass13device_kernelIN5flash19FlashAttnFwdCombineIN4cute5tupleIJNS3_1CILi16EEENS5_ILi64EEEEEELi5ELi256ELi1ELb0ELb1ENS_6half_tEfNS_4arch4Sm80EEEEEvNT_6ParamsE)
        /*0014*/ 	.short	0x0160
        /*0016*/ 	.short	0x00e8


	//----- nvinfo : EIATTR_CBANK_PARAM_SIZE
	.align		4
.L_2389:
        /*0018*/ 	.byte	0x03, 0x19
        /*001a*/ 	.short	0x00e8


	//----- nvinfo : EIATTR_KPARAM_INFO
	.align		4
        /*001c*/ 	.byte	0x04, 0x17
        /*001e*/ 	.short	(.L_2391 - .L_2390)
.L_2390:
        /*0020*/ 	.word	0x00000000
        /*0024*/ 	.short	0x0000
        /*0026*/ 	.short	0x0000
        /*0028*/ 	.byte	0x00, 0xf0, 0xa1, 0x03


	//----- nvinfo : EIATTR_MAXREG_COUNT
	.align		4
.L_2391:
        /*002c*/ 	.byte	0x03, 0x1b
        /*002e*/ 	.short	0x0080


	//----- nvinfo : EIATTR_NUM_BARRIERS
	.align		4
        /*0030*/ 	.byte	0x02, 0x4c
        /*0032*/ 	.byte	0x01
	.zero		1


	//----- nvinfo : EIATTR_EXTERNS
	.align		4
        /*0034*/ 	.byte	0x04, 0x0f
        /*0036*/ 	.short	(.L_2393 - .L_2392)


	//   ....[0]....
	.align		4
.L_2392:
        /*0038*/ 	.word	index@(__assertfail)


	//----- nvinfo : EIATTR_MERCURY_ISA_VERSION
	.align		4
.L_2393:
        /*003c*/ 	.byte	0x03, 0x5f
        /*003e*/ 	.short	0x0000


	//----- nvinfo : EIATTR_COOP_GROUP_MASK_REGIDS
	.align		4
        /*0040*/ 	.byte	0x04, 0x29
        /*0042*/ 	.short	(.L_2395 - .L_2394)


	//   ....[0]....
.L_2394:
        /*0044*/ 	.word	0xffffffff


	//   ....[1]....
        /*0048*/ 	.word	0xffffffff


	//   ....[2]....
        /*004c*/ 	.word	0xffffffff


	//   ....[3]....
        /*0050*/ 	.word	0xffffffff


	//   ....[4]....
        /*0054*/ 	.word	0xffffffff


	//   ....[5]....
        /*0058*/ 	.word	0xffffffff


	//   ....[6]....
        /*005c*/ 	.word	0xffffffff


	//   ....[7]....
        /*0060*/ 	.word	0xffffffff


	//   ....[8]....
        /*0064*/ 	.word	0xffffffff


	//   ....[9]....
        /*0068*/ 	.word	0xffffffff


	//   ....[10]....
        /*006c*/ 	.word	0xffffffff


	//   ....[11]....
        /*0070*/ 	.word	0xffffffff


	//   ....[12]....
        /*0074*/ 	.word	0xffffffff


	//----- nvinfo : EIATTR_COOP_GROUP_INSTR_OFFSETS
	.align		4
.L_2395:
        /*0078*/ 	.byte	0x04, 0x28
        /*007a*/ 	.short	(.L_2397 - .L_2396)


	//   ....[0]....
.L_2396:
        /*007c*/ 	.word	0x00001560


	//   ....[1]....
        /*0080*/ 	.word	0x000015a0


	//   ....[2]....
        /*0084*/ 	.word	0x000015c0


	//   ....[3]....
        /*0088*/ 	.word	0x000015e0


	//   ....[4]....
        /*008c*/ 	.word	0x000016b0


	//   ....[5]....
        /*0090*/ 	.word	0x000016f0


	//   ....[6]....
        /*0094*/ 	.word	0x00001710


	//   ....[7]....
        /*0098*/ 	.word	0x00001730


	//   ....[8]....
        /*009c*/ 	.word	0x00001750


	//   ....[9]....
        /*00a0*/ 	.word	0x00001770


	//   ....[10]....
        /*00a4*/ 	.word	0x000017a0


	//   ....[11]....
        /*00a8*/ 	.word	0x000017c0


	//   ....[12]....
        /*00ac*/ 	.word	0x00002860


	//----- nvinfo : EIATTR_SYSCALL_OFFSETS
	.align		4
.L_2397:
        /*00b0*/ 	.byte	0x04, 0x46
        /*00b2*/ 	.short	(.L_2399 - .L_2398)


	//   ....[0]....
.L_2398:
        /*00b4*/ 	.word	0x000004b0


	//----- nvinfo : EIATTR_EXIT_INSTR_OFFSETS
	.align		4
.L_2399:
        /*00b8*/ 	.byte	0x04, 0x1c
        /*00ba*/ 	.short	(.L_2401 - .L_2400)


	//   ....[0]....
.L_2400:
        /*00bc*/ 	.word	0x00000200


	//   ....[1]....
        /*00c0*/ 	.word	0x00000360


	//   ....[2]....
        /*00c4*/ 	.word	0x00002730


	//   ....[3]....
        /*00c8*/ 	.word	0x00002840


	//----- nvinfo : EIATTR_CTAIDZ_USED
	.align		4
.L_2401:
        /*00cc*/ 	.byte	0x01, 0x04
	.zero		2


	//----- nvinfo : EIATTR_MAX_THREADS
	.align		4
        /*00d0*/ 	.byte	0x04, 0x05
        /*00d2*/ 	.short	(.L_2403 - .L_2402)
.L_2402:
        /*00d4*/ 	.word	0x00000100
        /*00d8*/ 	.word	0x00000001
        /*00dc*/ 	.word	0x00000001


	//----- nvinfo : EIATTR_CRS_STACK_SIZE
	.align		4
.L_2403:
        /*00e0*/ 	.byte	0x04, 0x1e
        /*00e2*/ 	.short	(.L_2405 - .L_2404)
.L_2404:
        /*00e4*/ 	.word	0x00000000
.L_2405:


//--------------------- .nv.info._ZN7cutlass13device_kernelIN5flash19FlashAttnFwdCombineIN4cute5tupleIJNS3_1CILi16EEENS5_ILi64EEEEEELi4ELi256ELi1ELb0ELb1ENS_6half_tEfNS_4arch4Sm80EEEEEvNT_6ParamsE --------------------------
	.section	.nv.info._ZN7cutlass13device_kernelIN5flash19FlashAttnFwdCombineIN4cute5tupleIJNS3_1CILi16EEENS5_ILi64EEEEEELi4ELi256ELi1ELb0ELb1ENS_6half_tEfNS_4arch4Sm80EEEEEvNT_6ParamsE,"",@"SHT_CUDA_INFO"
	.sectionflags	@""
	.align	4


	//----- nvinfo : EIATTR_CUDA_API_VERSION
	.align		4
        /*0000*/ 	.byte	0x04, 0x37
        /*0002*/ 	.short	(.L_2407 - .L_2406)
.L_2406:
        /*0004*/ 	.word	0x00000082


	//----- nvinfo : EIATTR_SW2861232_WAR
	.align		4
.L_2407:
        /*0008*/ 	.byte	0x01, 0x35
	.zero		2


	//----- nvinfo : EIATTR_PARAM_CBANK
	.align		4
        /*000c*/ 	.byte	0x04, 0x0a
        /*000e*/ 	.short	(.L_2409 - .L_2408)
	.align		4
.L_2408:
        /*0010*/ 	.word	index@(.nv.constant0._ZN7cutlass13device_kernelIN5flash19FlashAttnFwdCombineIN4cute5tupleIJNS3_1CILi16EEENS5_ILi64EEEEEELi4ELi256ELi1ELb0ELb1ENS_6half_tEfNS_4arch4Sm80EEEEEvNT_6ParamsE)
        /*0014*/ 	.short	0x0160
        /*0016*/ 	.short	0x00e8


	//----- nvinfo : EIATTR_CBANK_PARAM_SIZE
	.align		4
.L_2409:
        /*0018*/ 	.byte	0x03, 0x19
        /*001a*/ 	.short	0x00e8


	//----- nvinfo : EIATTR_KPARAM_INFO
	.align		4
        /*001c*/ 	.byte	0x04, 0x17
        /*001e*/ 	.short	(.L_2411 - .L_2410)
.L_2410:
        /*0020*/ 	.word	0x00000000
        /*0024*/ 	.short	0x0000
        /*0026*/ 	.short	0x0000
        /*0028*/ 	.byte	0x00, 0xf0, 0xa1, 0x03


	//----- nvinfo : EIATTR_MAXREG_COUNT
	.align		4
.L_2411:
        /*002c*/ 	.byte	0x03, 0x1b
        /*002e*/ 	.short	0x0080


	//----- nvinfo : EIATTR_NUM_BARRIERS
	.align		4
        /*0030*/ 	.byte	0x02, 0x4c
        /*0032*/ 	.byte	0x01
	.zero		1


	//----- nvinfo : EIATTR_EXTERNS
	.align		4
        /*0034*/ 	.byte	0x04, 0x0f
        /*0036*/ 	.short	(.L_2413 - .L_2412)


	//   ....[0]....
	.align		4
.L_2412:
        /*0038*/ 	.word	index@(__assertfail)


	//----- nvinfo : EIATTR_MERCURY_ISA_VERSION
	.align		4
.L_2413:
        /*003c*/ 	.byte	0x03, 0x5f
        /*003e*/ 	.short	0x0000


	//----- nvinfo : EIATTR_COOP_GROUP_MASK_REGIDS
	.align		4
        /*0040*/ 	.byte	0x04, 0x29
        /*0042*/ 	.short	(.L_2415 - .L_2414)


	//   ....[0]....
.L_2414:
        /*0044*/ 	.word	0xffffffff


	//   ....[1]....
        /*0048*/ 	.word	0xffffffff


	//   ....[2]....
        /*004c*/ 	.word	0xffffffff


	//   ....[3]....
        /*0050*/ 	.word	0xffffffff


	//   ....[4]....
        /*0054*/ 	.word	0xffffffff


	//   ....[5]....
        /*0058*/ 	.word	0xffffffff


	//   ....[6]....
        /*005c*/ 	.word	0xffffffff


	//   ....[7]....
        /*0060*/ 	.word	0xffffffff


	//   ....[8]....
        /*0064*/ 	.word	0xffffffff


	//   ....[9]....
        /*0068*/ 	.word	0xffffffff


	//   ....[10]....
        /*006c*/ 	.word	0xffffffff


	//   ....[11]....
        /*0070*/ 	.word	0xffffffff


	//   ....[12]....
        /*0074*/ 	.word	0xffffffff


	//----- nvinfo : EIATTR_COOP_GROUP_INSTR_OFFSETS
	.align		4
.L_2415:
        /*0078*/ 	.byte	0x04, 0x28
        /*007a*/ 	.short	(.L_2417 - .L_2416)


	//   ....[0]....
.L_2416:
        /*007c*/ 	.word	0x00001440


	//   ....[1]....
        /*0080*/ 	.word	0x00001480


	//   ....[2]....
        /*0084*/ 	.word	0x000014a0


	//   ....[3]....
        /*0088*/ 	.word	0x000014c0


	//   ....[4]....
        /*008c*/ 	.word	0x00001550


	//   ....[5]....
        /*0090*/ 	.word	0x00001580


	//   ....[6]....
        /*0094*/ 	.word	0x00001590


	//   ....[7]....
        /*0098*/ 	.word	0x000015c0


	//   ....[8]....
        /*009c*/ 	.word	0x000015d0


	//   ....[9]....
        /*00a0*/ 	.word	0x00001600


	//   ....[10]....
        /*00a4*/ 	.word	0x00001610


	//   ....[11]....
        /*00a8*/ 	.word	0x00001670


	//   ....[12]....
        /*00ac*/ 	.word	0x000026c0


	//----- nvinfo : EIATTR_SYSCALL_OFFSETS
	.align		4
.L_2417:
        /*00b0*/ 	.byte	0x04, 0x46
        /*00b2*/ 	.short	(.L_2419 - .L_2418)


	//   ....[0]....
.L_2418:
        /*00b4*/ 	.word	0x000004b0


	//----- nvinfo : EIATTR_EXIT_INSTR_OFFSETS
	.align		4
.L_2419:
        /*00b8*/ 	.byte	0x04, 0x1c
        /*00ba*/ 	.short	(.L_2421 - .L_2420)


	//   ....[0]....
.L_2420:
        /*00bc*/ 	.word	0x00000200


	//   ....[1]....
        /*00c0*/ 	.word	0x00000360


	//   ....[2]....
        /*00c4*/ 	.word	0x00002590


	//   ....[3]....
        /*00c8*/ 	.word	0x000026a0


	//----- nvinfo : EIATTR_CTAIDZ_USED
	.align		4
.L_2421:
        /*00cc*/ 	.byte	0x01, 0x04
	.zero		2


	//----- nvinfo : EIATTR_MAX_THREADS
	.align		4
        /*00d0*/ 	.byte	0x04, 0x05
        /*00d2*/ 	.short	(.L_2423 - .L_2422)
.L_2422:
        /*00d4*/ 	.word	0x00000100
        /*00d8*/ 	.word	0x00000001
        /*00dc*/ 	.word	0x00000001


	//----- nvinfo : EIATTR_CRS_STACK_SIZE
	.align		4
.L_2423:
        /*00e0*/ 	.byte	0x04, 0x1e
        /*00e2*/ 	.short	(.L_2425 - .L_2424)
.L_2424:
        /*00e4*/ 	.word	0x00000000
.L_2425:


//--------------------- .nv.info._ZN7cutlass13device_kernelIN5flash19FlashAttnFwdCombineIN4cute5tupleIJNS3_1CILi8EEENS5_ILi128EEEEEELi8ELi256ELi1ELb0ELb0EffNS_4arch4Sm90EEEEEvNT_6ParamsE --------------------------
	.section	.nv.info._ZN7cutlass13device_kernelIN5flash19FlashAttnFwdCombineIN4cute5tupleIJNS3_1CILi8EEENS5_ILi128EEEEEELi8ELi256ELi1ELb0ELb0EffNS_4arch4Sm90EEEEEvNT_6ParamsE,"",@"SHT_CUDA_INFO"
	.sectionflags	@""
	.align	4


	//----- nvinfo : EIATTR_CUDA_API_VERSION
	.align		4
        /*0000*/ 	.byte	0x04, 0x37
        /*0002*/ 	.short	(.L_2427 - .L_2426)
.L_2426:
        /*0004*/ 	.word	0x00000082


	//----- nvinfo : EIATTR_SW2861232_WAR
	.align		4
.L_2427:
        /*0008*/ 	.byte	0x01, 0x35
	.zero		2


	//----- nvinfo : EIATTR_PARAM_CBANK
	.align		4
        /*000c*/ 	.byte	0x04, 0x0a
        /*000e*/ 	.short	(.L_2429 - .L_2428)
	.align		4
.L_2428:
        /*0010*/ 	.word	index@(.nv.constant0._ZN7cutlass13device_kernelIN5flash19FlashAttnFwdCombineIN4cute5tupleIJNS3_1CILi8EEENS5_ILi128EEEEEELi8ELi256ELi1ELb0ELb0EffNS_4arch4Sm90EEEEEvNT_6ParamsE)
        /*0014*/ 	.short	0x0160
        /*0016*/ 	.short	0x00e8


	//----- nvinfo : EIATTR_CBANK_PARAM_SIZE
	.align		4
.L_2429:
        /*0018*/ 	.byte	0x03, 0x19
        /*001a*/ 	.short	0x00e8


	//----- nvinfo : EIATTR_KPARAM_INFO
	.align		4
        /*001c*/ 	.byte	0x04, 0x17
        /*001e*/ 	.short	(.L_2431 - .L_2430)
.L_2430:
        /*0020*/ 	.word	0x00000000
        /*0024*/ 	.short	0x0000
        /*0026*/ 	.short	0x0000
        /*0028*/ 	.byte	0x00, 0xf0, 0xa1, 0x03


	//----- nvinfo : EIATTR_MAXREG_COUNT
	.align		4
.L_2431:
        /*002c*/ 	.byte	0x03, 0x1b
        /*002e*/ 	.short	0x0080


	//----- nvinfo : EIATTR_NUM_BARRIERS
	.align		4
        /*0030*/ 	.byte	0x02, 0x4c
        /*0032*/ 	.byte	0x01
	.zero		1


	//----- nvinfo : EIATTR_EXTERNS
	.align		4
        /*0034*/ 	.byte	0x04, 0x0f
        /*0036*/ 	.short	(.L_2433 - .L_2432)


	//   ....[0]....
	.align		4
.L_2432:
        /*0038*/ 	.word	index@(__assertfail)


	//----- nvinfo : EIATTR_MERCURY_ISA_VERSION
	.align		4
.L_2433:
        /*003c*/ 	.byte	0x03, 0x5f
        /*003e*/ 	.short	0x0000


	//----- nvinfo : EIATTR_COOP_GROUP_MASK_REGIDS
	.align		4
        /*0040*/ 	.byte	0x04, 0x29
        /*0042*/ 	.short	(.L_2435 - .L_2434)


	//   ....[0]....
.L_2434:
        /*0044*/ 	.word	0xffffffff


	//   ....[1]....
        /*0048*/ 	.word	0xffffffff


	//   ....[2]....
        /*004c*/ 	.word	0xffffffff


	//   ....[3]....
        /*0050*/ 	.word	0xffffffff


	//   ....[4]....
        /*0054*/ 	.word	0xffffffff


	//   ....[5]....
        /*0058*/ 	.word	0xffffffff


	//   ....[6]....
        /*005c*/ 	.word	0xffffffff


	//   ....[7]....
        /*0060*/ 	.word	0xffffffff


	//   ....[8]....
        /*0064*/ 	.word	0xffffffff


	//   ....[9]....
        /*0068*/ 	.word	0xffffffff


	//   ....[10]....
        /*006c*/ 	.word	0xffffffff


	//   ....[11]....
        /*0070*/ 	.word	0xffffffff


	//   ....[12]....
        /*0074*/ 	.word	0xffffffff


	//   ....[13]....
        /*0078*/ 	.word	0xffffffff


	//   ....[14]....
        /*007c*/ 	.word	0xffffffff


	//   ....[15]....
        /*0080*/ 	.word	0xffffffff


	//----- nvinfo : EIATTR_COOP_GROUP_INSTR_OFFSETS
	.align		4
.L_2435:
        /*0084*/ 	.byte	0x04, 0x28
        /*0086*/ 	.short	(.L_2437 - .L_2436)


	//   ....[0]....
.L_2436:
        /*0088*/ 	.word	0x00001530


	//   ....[1]....
        /*008c*/ 	.word	0x00001580


	//   ....[2]....
        /*0090*/ 	.word	0x000015b0


	//   ....[3]....
        /*0094*/ 	.word	0x000015d0


	//   ....[4]....
        /*0098*/ 	.word	0x000015f0


	//   ....[5]....
        /*009c*/ 	.word	0x00001910


	//   ....[6]....
        /*00a0*/ 	.word	0x00001930


	//   ....[7]....
        /*00a4*/ 	.word	0x00001940


	//   ....[8]....
        /*00a8*/ 	.word	0x00001980


	//   ....[9]....
        /*00ac*/ 	.word	0x00001990


	//   ....[10]....
        /*00b0*/ 	.word	0x000019c0


	//   ....[11]....
        /*00b4*/ 	.word	0x000019d0


	//   ....[12]....
        /*00b8*/ 	.word	0x00001a10


	//   ....[13]....
        /*00bc*/ 	.word	0x00001a20


	//   ....[14]....
        /*00c0*/ 	.word	0x00001a50


	//   ....[15]....
        /*00c4*/ 	.word	0x00002c10


	//----- nvinfo : EIATTR_SYSCALL_OFFSETS
	.align		4
.L_2437:
        /*00c8*/ 	.byte	0x04, 0x46
        /*00ca*/ 	.short	(.L_2439 - .L_2438)


	//   ....[0]....
.L_2438:
        /*00cc*/ 	.word	0x00000390


	//----- nvinfo : EIATTR_EXIT_INSTR_OFFSETS
	.align		4
.L_2439:
        /*00d0*/ 	.byte	0x04, 0x1c
        /*00d2*/ 	.short	(.L_2441 - .L_2440)


	//   ....[0]....
.L_2440:
        /*00d4*/ 	.word	0x00000220


	//   ....[1]....
        /*00d8*/ 	.word	0x00002aa0


	//   ....[2]....
        /*00dc*/ 	.word	0x00002bf0


	//----- nvinfo : EIATTR_CTAIDZ_USED
	.align		4
.L_2441:
        /*00e0*/ 	.byte	0x01, 0x04
	.zero		2


	//----- nvinfo : EIATTR_MAX_THREADS
	.align		4
        /*00e4*/ 	.byte	0x04, 0x05
        /*00e6*/ 	.short	(.L_2443 - .L_2442)
.L_2442:
        /*00e8*/ 	.word	0x00000100
        /*00ec*/ 	.word	0x00000001
        /*00f0*/ 	.word	0x00000001


	//----- nvinfo : EIATTR_CRS_STACK_SIZE
	.align		4
.L_2443:
        /*00f4*/ 	.byte	0x04, 0x1e
        /*00f6*/ 	.short	(.L_2445 - .L_2444)
.L_2444:
        /*00f8*/ 	.word	0x00000000
.L_2445:


//--------------------- .nv.info._ZN7cutlass13device_kernelIN5flash19FlashAttnFwdCombineIN4cute5tupleIJNS3_1CILi8EEENS5_ILi128EEEEEELi7ELi256ELi1ELb0ELb0EffNS_4arch4Sm90EEEEEvNT_6ParamsE --------------------------
	.section	.nv.info._ZN7cutlass13device_kernelIN5flash19FlashAttnFwdCombineIN4cute5tupleIJNS3_1CILi8EEENS5_ILi128EEEEEELi7ELi256ELi1ELb0ELb0EffNS_4arch4Sm90EEEEEvNT_6ParamsE,"",@"SHT_CUDA_INFO"
	.sectionflags	@""
	.align	4


	//----- nvinfo : EIATTR_CUDA_API_VERSION
	.align		4
        /*0000*/ 	.byte	0x04, 0x37
        /*0002*/ 	.short	(.L_2447 - .L_2446)
.L_2446:
        /*0004*/ 	.word	0x00000082


	//----- nvinfo : EIATTR_SW2861232_WAR
	.align		4
.L_2447:
        /*0008*/ 	.byte	0x01, 0x35
	.zero		2


	//----- nvinfo : EIATTR_PARAM_CBANK
	.align		4
        /*000c*/ 	.byte	0x04, 0x0a
        /*000e*/ 	.short	(.L_2449 - .L_2448)
	.align		4
.L_2448:
        /*0010*/ 	.word	index@(.nv.constant0._ZN7cutlass13device_kernelIN5flash19FlashAttnFwdCombineIN4cute5tupleIJNS3_1CILi8EEENS5_ILi128EEEEEELi7ELi256ELi1ELb0ELb0EffNS_4arch4Sm90EEEEEvNT_6ParamsE)
        /*0014*/ 	.short	0x0160
        /*0016*/ 	.short	0x00e8


	//----- nvinfo : EIATTR_CBANK_PARAM_SIZE
	.align		4
.L_2449:
        /*0018*/ 	.byte	0x03, 0x19
        /*001a*/ 	.short	0x00e8


	//----- nvinfo : EIATTR_KPARAM_INFO
	.align		4
        /*001c*/ 	.byte	0x04, 0x17
        /*001e*/ 	.short	(.L_2451 - .L_2450)
.L_2450:
        /*0020*/ 	.word	0x00000000
        /*0024*/ 	.short	0x0000
        /*0026*/ 	.short	0x0000
        /*0028*/ 	.byte	0x00, 0xf0, 0xa1, 0x03


	//----- nvinfo : EIATTR_MAXREG_COUNT
	.align		4
.L_2451:
        /*002c*/ 	.byte	0x03, 0x1b
        /*002e*/ 	.short	0x0080


	//----- nvinfo : EIATTR_NUM_BARRIERS
	.align		4
        /*0030*/ 	.byte	0x02, 0x4c
        /*0032*/ 	.byte	0x01
	.zero		1


	//----- nvinfo : EIATTR_EXTERNS
	.align		4
        /*0034*/ 	.byte	0x04, 0x0f
        /*0036*/ 	.short	(.L_2453 - .L_2452)


	//   ....[0]....
	.align		4
.L_2452:
        /*0038*/ 	.word	index@(__assertfail)


	//----- nvinfo : EIATTR_MERCURY_ISA_VERSION
	.align		4
.L_2453:
        /*003c*/ 	.byte	0x03, 0x5f
        /*003e*/ 	.short	0x0000


	//----- nvinfo : EIATTR_COOP_GROUP_MASK_REGIDS
	.align		4
        /*0040*/ 	.byte	0x04, 0x29
        /*0042*/ 	.short	(.L_2455 - .L_2454)


	//   ....[0]....
.L_2454:
        /*0044*/ 	.word	0xffffffff


	//   ....[1]....
        /*0048*/ 	.word	0xffffffff


	//   ....[2]....
        /*004c*/ 	.word	0xffffffff


	//   ....[3]....
        /*0050*/ 	.word	0xffffffff


	//   ....[4]....
        /*0054*/ 	.word	0xffffffff


	//   ....[5]....
        /*0058*/ 	.word	0xffffffff


	//   ....[6]....
        /*005c*/ 	.word	0xffffffff


	//   ....[7]....
        /*0060*/ 	.word	0xffffffff


	//   ....[8]....
        /*0064*/ 	.word	0xffffffff


	//   ....[9]....
        /*0068*/ 	.word	0xffffffff


	//   ....[10]....
        /*006c*/ 	.word	0xffffffff


	//   ....[11]....
        /*0070*/ 	.word	0xffffffff


	//   ....[12]....
        /*0074*/ 	.word	0xffffffff


	//   ....[13]....
        /*0078*/ 	.word	0xffffffff


	//   ....[14]....
        /*007c*/ 	.word	0xffffffff


	//   ....[15]....
        /*0080*/ 	.word	0xffffffff


	//----- nvinfo : EIATTR_COOP_GROUP_INSTR_OFFSETS
	.align		4
.L_2455:
        /*0084*/ 	.byte	0x04, 0x28
        /*0086*/ 	.short	(.L_2457 - .L_2456)


	//   ....[0]....
.L_2456:
        /*0088*/ 	.word	0x00001050


	//   ....[1]....
        /*008c*/ 	.word	0x000010a0


	//   ....[2]....
        /*0090*/ 	.word	0x000010d0


	//   ....[3]....
        /*0094*/ 	.word	0x000010f0


	//   ....[4]....
        /*0098*/ 	.word	0x00001110


	//   ....[5]....
        /*009c*/ 	.word	0x000012b0


	//   ....[6]....
        /*00a0*/ 	.word	0x000012d0


	//   ....[7]....
        /*00a4*/ 	.word	0x000012e0


	//   ....[8]....
        /*00a8*/ 	.word	0x00001320


	//   ....[9]....
        /*00ac*/ 	.word	0x00001330


	//   ....[10]....
        /*00b0*/ 	.word	0x00001360


	//   ....[11]....
        /*00b4*/ 	.word	0x00001370


	//   ....[12]....
        /*00b8*/ 	.word	0x000013a0


	//   ....[13]....
        /*00bc*/ 	.word	0x000013c0


	//   ....[14]....
        /*00c0*/ 	.word	0x000013f0


	//   ....[15]....
        /*00c4*/ 	.word	0x00002530


	//----- nvinfo : EIATTR_SYSCALL_OFFSETS
	.align		4
.L_2457:
        /*00c8*/ 	.byte	0x04, 0x46
        /*00ca*/ 	.short	(.L_2459 - .L_2458)


	//   ....[0]....
.L_2458:
        /*00cc*/ 	.word	0x00000390


	//----- nvinfo : EIATTR_EXIT_INSTR_OFFSETS
	.align		4
.L_2459:
        /*00d0*/ 	.byte	0x04, 0x1c
        /*00d2*/ 	.short	(.L_2461 - .L_2460)


	//   ....[0]....
.L_2460:
        /*00d4*/ 	.word	0x00000220


	//   ....[1]....
        /*00d8*/ 	.word	0x000023c0


	//   ....[2]....
        /*00dc*/ 	.word	0x00002510


	//----- nvinfo : EIATTR_CTAIDZ_USED
	.align		4
.L_2461:
        /*00e0*/ 	.byte	0x01, 0x04
	.zero		2


	//----- nvinfo : EIATTR_MAX_THREADS
	.align		4
        /*00e4*/ 	.byte	0x04, 0x05
        /*00e6*/ 	.short	(.L_2463 - .L_2462)
.L_2462:
        /*00e8*/ 	.word	0x00000100
        /*00ec*/ 	.word	0x00000001
        /*00f0*/ 	.word	0x00000001


	//----- nvinfo : EIATTR_CRS_STACK_SIZE
	.align		4
.L_2463:
        /*00f4*/ 	.byte	0x04, 0x1e
        /*00f6*/ 	.short	(.L_2465 - .L_2464)
.L_2464:
        /*00f8*/ 	.word	0x00000000
.L_2465:


//--------------------- .nv.info._ZN7cutlass13device_kernelIN5flash19FlashAttnFwdCombineIN4cute5tupleIJNS3_1CILi8EEENS5_ILi128EEEEEELi6ELi256ELi1ELb0ELb0EffNS_4arch4Sm90EEEEEvNT_6ParamsE --------------------------
	.section	.nv.info._ZN7cutlass13device_kernelIN5flash19FlashAttnFwdCombineIN4cute5tupleIJNS3_1CILi8EEENS5_ILi128EEEEEELi6ELi256ELi1ELb0ELb0EffNS_4arch4Sm90EEEEEvNT_6ParamsE,"",@"SHT_CUDA_INFO"
	.sectionflags	@""
	.align	4


	//----- nvinfo : EIATTR_CUDA_API_VERSION
	.align		4
        /*0000*/ 	.byte	0x04, 0x37
        /*0002*/ 	.short	(.L_2467 - .L_2466)
.L_2466:
        /*0004*/ 	.word	0x00000082


	//----- nvinfo : EIATTR_SW2861232_WAR
	.align		4
.L_2467:
        /*0008*/ 	.byte	0x01, 0x35
	.zero		2


	//----- nvinfo : EIATTR_PARAM_CBANK
	.align		4
        /*000c*/ 	.byte	0x04, 0x0a
        /*000e*/ 	.short	(.L_2469 - .L_2468)
	.align		4
.L_2468:
        /*0010*/ 	.word	index@(.nv.constant0._ZN7cutlass13device_kernelIN5flash19FlashAttnFwdCombineIN4cute5tupleIJNS3_1CILi8EEENS5_ILi128EEEEEELi6ELi256ELi1ELb0ELb0EffNS_4arch4Sm90EEEEEvNT_6ParamsE)
        /*0014*/ 	.short	0x0160
        /*0016*/ 	.short	0x00e8


	//----- nvinfo : EIATTR_CBANK_PARAM_SIZE
	.align		4
.L_2469:
        /*0018*/ 	.byte	0x03, 0x19
        /*001a*/ 	.short	0x00e8


	//----- nvinfo : EIATTR_KPARAM_INFO
	.align		4
        /*001c*/ 	.byte	0x04, 0x17
        /*001e*/ 	.short	(.L_2471 - .L_2470)
.L_2470:
        /*0020*/ 	.word	0x00000000
        /*0024*/ 	.short	0x0000
        /*0026*/ 	.short	0x0000
        /*0028*/ 	.byte	0x00, 0xf0, 0xa1, 0x03


	//----- nvinfo : EIATTR_MAXREG_COUNT
	.align		4
.L_2471:
        /*002c*/ 	.byte	0x03, 0x1b
        /*002e*/ 	.short	0x0080


	//----- nvinfo : EIATTR_NUM_BARRIERS
	.align		4
        /*0030*/ 	.byte	0x02, 0x4c
        /*0032*/ 	.byte	0x01
	.zero		1


	//----- nvinfo : EIATTR_EXTERNS
	.align		4
        /*0034*/ 	.byte	0x04, 0x0f
        /*0036*/ 	.short	(.L_2473 - .L_2472)


	//   ....[0]....
	.align		4
.L_2472:
        /*0038*/ 	.word	index@(__assertfail)


	//----- nvinfo : EIATTR_MERCURY_ISA_VERSION
	.align		4
.L_2473:
        /*003c*/ 	.byte	0x03, 0x5f
        /*003e*/ 	.short	0x0000


	//----- nvinfo : EIATTR_COOP_GROUP_MASK_REGIDS
	.align		4
        /*0040*/ 	.byte	0x04, 0x29
        /*0042*/ 	.short	(.L_2475 - .L_2474)


	//   ....[0]....
.L_2474:
        /*0044*/ 	.word	0xffffffff


	//   ....[1]....
        /*0048*/ 	.word	0xffffffff


	//   ....[2]....
        /*004c*/ 	.word	0xffffffff


	//   ....[3]....
        /*0050*/ 	.word	0xffffffff


	//   ....[4]....
        /*0054*/ 	.word	0xffffffff


	//   ....[5]....
        /*0058*/ 	.word	0xffffffff


	//   ....[6]....
        /*005c*/ 	.word	0xffffffff


	//   ....[7]....
        /*0060*/ 	.word	0xffffffff


	//   ....[8]....
        /*0064*/ 	.word	0xffffffff


	//   ....[9]....
        /*0068*/ 	.word	0xffffffff


	//   ....[10]....
        /*006c*/ 	.word	0xffffffff


	//   ....[11]....
        /*0070*/ 	.word	0xffffffff


	//   ....[12]....
        /*0074*/ 	.word	0xffffffff


	//   ....[13]....
        /*0078*/ 	.word	0xffffffff


	//   ....[14]....
        /*007c*/ 	.word	0xffffffff


	//   ....[15]....
        /*0080*/ 	.word	0xffffffff


	//----- nvinfo : EIATTR_COOP_GROUP_INSTR_OFFSETS
	.align		4
.L_2475:
        /*0084*/ 	.byte	0x04, 0x28
        /*0086*/ 	.short	(.L_2477 - .L_2476)


	//   ....[0]....
.L_2476:
        /*0088*/ 	.word	0x00000d30


	//   ....[1]....
        /*008c*/ 	.word	0x00000d70


	//   ....[2]....
        /*0090*/ 	.word	0x00000d90


	//   ....[3]....
        /*0094*/ 	.word	0x00000db0


	//   ....[4]....
        /*0098*/ 	.word	0x00000dd0


	//   ....[5]....
        /*009c*/ 	.word	0x00000ea0


	//   ....[6]....
        /*00a0*/ 	.word	0x00000ee0


	//   ....[7]....
        /*00a4*/ 	.word	0x00000f10


	//   ....[8]....
        /*00a8*/ 	.word	0x00000f30


	//   ....[9]....
        /*00ac*/ 	.word	0x00000f60


	//   ....[10]....
        /*00b0*/ 	.word	0x00000f80


	//   ....[11]....
        /*00b4*/ 	.word	0x00000fa0


	//   ....[12]....
        /*00b8*/ 	.word	0x00000fc0


	//   ....[13]....
        /*00bc*/ 	.word	0x00000fe0


	//   ....[14]....
        /*00c0*/ 	.word	0x00001000


	//   ....[15]....
        /*00c4*/ 	.word	0x00002110


	//----- nvinfo : EIATTR_SYSCALL_OFFSETS
	.align		4
.L_2477:
        /*00c8*/ 	.byte	0x04, 0x46
        /*00ca*/ 	.short	(.L_2479 - .L_2478)


	//   ....[0]....
.L_2478:
        /*00cc*/ 	.word	0x00000390


	//----- nvinfo : EIATTR_EXIT_INSTR_OFFSETS
	.align		4
.L_2479:
        /*00d0*/ 	.byte	0x04, 0x1c
        /*00d2*/ 	.short	(.L_2481 - .L_2480)


	//   ....[0]....
.L_2480:
        /*00d4*/ 	.word	0x00000220


	//   ....[1]....
        /*00d8*/ 	.word	0x00001fa0


	//   ....[2]....
        /*00dc*/ 	.word	0x000020f0


	//----- nvinfo : EIATTR_CTAIDZ_USED
	.align		4
.L_2481:
        /*00e0*/ 	.byte	0x01, 0x04
	.zero		2


	//----- nvinfo : EIATTR_MAX_THREADS
	.align		4
        /*00e4*/ 	.byte	0x04, 0x05
        /*00e6*/ 	.short	(.L_2483 - .L_2482)
.L_2482:
        /*00e8*/ 	.word	0x00000100
        /*00ec*/ 	.word	0x00000001
        /*00f0*/ 	.word	0x00000001


	//----- nvinfo : EIATTR_CRS_STACK_SIZE
	.align		4
.L_2483:
        /*00f4*/ 	.byte	0x04, 0x1e
        /*00f6*/ 	.short	(.L_2485 - .L_2484)
.L_2484:
        /*00f8*/ 	.word	0x00000000
.L_2485:


//--------------------- .nv.info._ZN7cutlass13device_kernelIN5flash19FlashAttnFwdCombineIN4cute5tupleIJNS3_1CILi8EEENS5_ILi128EEEEEELi5ELi256ELi1ELb0ELb0EffNS_4arch4Sm90EEEEEvNT_6ParamsE --------------------------
	.section	.nv.info._ZN7cutlass13device_kernelIN5flash19FlashAttnFwdCombineIN4cute5tupleIJNS3_1CILi8EEENS5_ILi128EEEEEELi5ELi256ELi1ELb0ELb0EffNS_4arch4Sm90EEEEEvNT_6ParamsE,"",@"SHT_CUDA_INFO"
	.sectionflags	@""
	.align	4


	//----- nvinfo : EIATTR_CUDA_API_VERSION
	.align		4
        /*0000*/ 	.byte	0x04, 0x37
        /*0002*/ 	.short	(.L_2487 - .L_2486)
.L_2486:
        /*0004*/ 	.word	0x00000082


	//----- nvinfo : EIATTR_SW2861232_WAR
	.align		4
.L_2487:
        /*0008*/ 	.byte	0x01, 0x35
	.zero		2


	//----- nvinfo : EIATTR_PARAM_CBANK
	.align		4
        /*000c*/ 	.byte	0x04, 0x0a
        /*000e*/ 	.short	(.L_2489 - .L_2488)
	.align		4
.L_2488:
        /*0010*/ 	.word	index@(.nv.constant0._ZN7cutlass13device_kernelIN5flash19FlashAttnFwdCombineIN4cute5tupleIJNS3_1CILi8EEENS5_ILi128EEEEEELi5ELi256ELi1ELb0ELb0EffNS_4arch4Sm90EEEEEvNT_6ParamsE)
        /*0014*/ 	.short	0x0160
        /*0016*/ 	.short	0x00e8


	//----- nvinfo : EIATTR_CBANK_PARAM_SIZE
	.align		4
.L_2489:
        /*0018*/ 	.byte	0x03, 0x19
        /*001a*/ 	.short	0x00e8


	//----- nvinfo : EIATTR_KPARAM_INFO
	.align		4
        /*001c*/ 	.byte	0x04, 0x17
        /*001e*/ 	.short	(.L_2491 - .L_2490)
.L_2490:
        /*0020*/ 	.word	0x00000000
        /*0024*/ 	.short	0x0000
        /*0026*/ 	.short	0x0000
        /*0028*/ 	.byte	0x00, 0xf0, 0xa1, 0x03


	//----- nvinfo : EIATTR_MAXREG_COUNT
	.align		4
.L_2491:
        /*002c*/ 	.byte	0x03, 0x1b
        /*002e*/ 	.short	0x0080


	//----- nvinfo : EIATTR_NUM_BARRIERS
	.align		4
        /*0030*/ 	.byte	0x02, 0x4c
        /*0032*/ 	.byte	0x01
	.zero		1


	//----- nvinfo : EIATTR_EXTERNS
	.align		4
        /*0034*/ 	.byte	0x04, 0x0f
        /*0036*/ 	.short	(.L_2493 - .L_2492)


	//   ....[0]....
	.align		4
.L_2492:
        /*0038*/ 	.word	index@(__assertfail)


	//----- nvinfo : EIATTR_MERCURY_ISA_VERSION
	.align		4
.L_2493:
        /*003c*/ 	.byte	0x03, 0x5f
        /*003e*/ 	.short	0x0000


	//----- nvinfo : EIATTR_COOP_GROUP_MASK_REGIDS
	.align		4
        /*0040*/ 	.byte	0x04, 0x29
        /*0042*/ 	.short	(.L_2495 - .L_2494)


	//   ....[0]....
.L_2494:
        /*0044*/ 	.word	0xffffffff


	//   ....[1]....
        /*0048*/ 	.word	0xffffffff


	//   ....[2]....
        /*004c*/ 	.word	0xffffffff


	//   ....[3]....
        /*0050*/ 	.word	0xffffffff


	//   ....[4]....
        /*0054*/ 	.word	0xffffffff


	//   ....[5]....
        /*0058*/ 	.word	0xffffffff


	//   ....[6]....
        /*005c*/ 	.word	0xffffffff


	//   ....[7]....
        /*0060*/ 	.word	0xffffffff


	//   ....[8]....
        /*0064*/ 	.word	0xffffffff


	//   ....[9]....
        /*0068*/ 	.word	0xffffffff


	//   ....[10]....
        /*006c*/ 	.word	0xffffffff


	//   ....[11]....
        /*0070*/ 	.word	0xffffffff


	//   ....[12]....
        /*0074*/ 	.word	0xffffffff


	//   ....[13]....
        /*0078*/ 	.word	0xffffffff


	//   ....[14]....
        /*007c*/ 	.word	0xffffffff


	//   ....[15]....
        /*0080*/ 	.word	0xffffffff


	//----- nvinfo : EIATTR_COOP_GROUP_INSTR_OFFSETS
	.align		4
.L_2495:
        /*0084*/ 	.byte	0x04, 0x28
        /*0086*/ 	.short	(.L_2497 - .L_2496)


	//   ....[0]....
.L_2496:
        /*0088*/ 	.word	0x00000b50


	//   ....[1]....
        /*008c*/ 	.word	0x00000b90


	//   ....[2]....
        /*0090*/ 	.word	0x00000bb0


	//   ....[3]....
        /*0094*/ 	.word	0x00000bd0


	//   ....[4]....
        /*0098*/ 	.word	0x00000bf0


	//   ....[5]....
        /*009c*/ 	.word	0x00000c70


	//   ....[6]....
        /*00a0*/ 	.word	0x00000cb0


	//   ....[7]....
        /*00a4*/ 	.word	0x00000cc0


	//   ....[8]....
        /*00a8*/ 	.word	0x00000d00


	//   ....[9]....
        /*00ac*/ 	.word	0x00000d10


	//   ....[10]....
        /*00b0*/ 	.word	0x00000d40


	//   ....[11]....
        /*00b4*/ 	.word	0x00000d50


	//   ....[12]....
        /*00b8*/ 	.word	0x00000d80


	//   ....[13]....
        /*00bc*/ 	.word	0x00000d90


	//   ....[14]....
        /*00c0*/ 	.word	0x00000dc0


	//   ....[15]....
        /*00c4*/ 	.word	0x00001eb0


	//----- nvinfo : EIATTR_SYSCALL_OFFSETS
	.align		4
.L_2497:
        /*00c8*/ 	.byte	0x04, 0x46
        /*00ca*/ 	.short	(.L_2499 - .L_2498)


	//   ....[0]....
.L_2498:
        /*00cc*/ 	.word	0x00000390


	//----- nvinfo : EIATTR_EXIT_INSTR_OFFSETS
	.align		4
.L_2499:
        /*00d0*/ 	.byte	0x04, 0x1c
        /*00d2*/ 	.short	(.L_2501 - .L_2500)


	//   ....[0]....
.L_2500:
        /*00d4*/ 	.word	0x00000220


	//   ....[1]....
        /*00d8*/ 	.word	0x00001d40


	//   ....[2]....
        /*00dc*/ 	.word	0x00001e90


	//----- nvinfo : EIATTR_CTAIDZ_USED
	.align		4
.L_2501:
        /*00e0*/ 	.byte	0x01, 0x04
	.zero		2


	//----- nvinfo : EIATTR_MAX_THREADS
	.align		4
        /*00e4*/ 	.byte	0x04, 0x05
        /*00e6*/ 	.short	(.L_2503 - .L_2502)
.L_2502:
        /*00e8*/ 	.word	0x00000100
        /*00ec*/ 	.word	0x00000001
        /*00f0*/ 	.word	0x00000001


	//----- nvinfo : EIATTR_CRS_STACK_SIZE
	.align		4
.L_2503:
        /*00f4*/ 	.byte	0x04, 0x1e
        /*00f6*/ 	.short	(.L_2505 - .L_2504)
.L_2504:
        /*00f8*/ 	.word	0x00000000
.L_2505:


//--------------------- .nv.info._ZN7cutlass13device_kernelIN5flash19FlashAttnFwdCombineIN4cute5tupleIJNS3_1CILi8EEENS5_ILi128EEEEEELi8ELi256ELi1ELb0ELb1EffNS_4arch4Sm90EEEEEvNT_6ParamsE --------------------------
	.section	.nv.info._ZN7cutlass13device_kernelIN5flash19FlashAttnFwdCombineIN4cute5tupleIJNS3_1CILi8EEENS5_ILi128EEEEEELi8ELi256ELi1ELb0ELb1EffNS_4arch4Sm90EEEEEvNT_6ParamsE,"",@"SHT_CUDA_INFO"
	.sectionflags	@""
	.align	4


	//----- nvinfo : EIATTR_CUDA_API_VERSION
	.align		4
        /*0000*/ 	.byte	0x04, 0x37
        /*0002*/ 	.short	(.L_2507 - .L_2506)
.L_2506:
        /*0004*/ 	.word	0x00000082


	//----- nvinfo : EIATTR_SW2861232_WAR
	.align		4
.L_2507:
        /*0008*/ 	.byte	0x01, 0x35
	.zero		2


	//----- nvinfo : EIATTR_PARAM_CBANK
	.align		4
        /*000c*/ 	.byte	0x04, 0x0a
        /*000e*/ 	.short	(.L_2509 - .L_2508)
	.align		4
.L_2508:
        /*0010*/ 	.word	index@(.nv.constant0._ZN7cutlass13device_kernelIN5flash19FlashAttnFwdCombineIN4cute5tupleIJNS3_1CILi8EEENS5_ILi128EEEEEELi8ELi256ELi1ELb0ELb1EffNS_4arch4Sm90EEEEEvNT_6ParamsE)
        /*0014*/ 	.short	0x0160
        /*0016*/ 	.short	0x00e8


	//----- nvinfo : EIATTR_CBANK_PARAM_SIZE
	.align		4
.L_2509:
        /*0018*/ 	.byte	0x03, 0x19
        /*001a*/ 	.short	0x00e8


	//----- nvinfo : EIATTR_KPARAM_INFO
	.align		4
        /*001c*/ 	.byte	0x04, 0x17
        /*001e*/ 	.short	(.L_2511 - .L_2510)
.L_2510:
        /*0020*/ 	.word	0x00000000
        /*0024*/ 	.short	0x0000
        /*0026*/ 	.short	0x0000
        /*0028*/ 	.byte	0x00, 0xf0, 0xa1, 0x03


	//----- nvinfo : EIATTR_MAXREG_COUNT
	.align		4
.L_2511:
        /*002c*/ 	.byte	0x03, 0x1b
        /*002e*/ 	.short	0x0080


	//----- nvinfo : EIATTR_NUM_BARRIERS
	.align		4
        /*0030*/ 	.byte	0x02, 0x4c
        /*0032*/ 	.byte	0x01
	.zero		1


	//----- nvinfo : EIATTR_EXTERNS
	.align		4
        /*0034*/ 	.byte	0x04, 0x0f
        /*0036*/ 	.short	(.L_2513 - .L_2512)


	//   ....[0]....
	.align		4
.L_2512:
        /*0038*/ 	.word	index@(__assertfail)


	//----- nvinfo : EIATTR_MERCURY_ISA_VERSION
	.align		4
.L_2513:
        /*003c*/ 	.byte	0x03, 0x5f
        /*003e*/ 	.short	0x0000


	//----- nvinfo : EIATTR_COOP_GROUP_MASK_REGIDS
	.align		4
        /*0040*/ 	.byte	0x04, 0x29
        /*0042*/ 	.short	(.L_2515 - .L_2514)


	//   ....[0]....
.L_2514:
        /*0044*/ 	.word	0xffffffff


	//   ....[1]....
        /*0048*/ 	.word	0xffffffff


	//   ....[2]....
        /*004c*/ 	.word	0xffffffff


	//   ....[3]....
        /*0050*/ 	.word	0xffffffff


	//   ....[4]....
        /*0054*/ 	.word	0xffffffff


	//   ....[5]....
        /*0058*/ 	.word	0xffffffff


	//   ....[6]....
        /*005c*/ 	.word	0xffffffff


	//   ....[7]....
        /*0060*/ 	.word	0xffffffff


	//   ....[8]....
        /*0064*/ 	.word	0xffffffff


	//   ....[9]....
        /*0068*/ 	.word	0xffffffff


	//   ....[10]....
        /*006c*/ 	.word	0xffffffff


	//   ....[11]....
        /*0070*/ 	.word	0xffffffff


	//   ....[12]....
        /*0074*/ 	.word	0xffffffff


	//   ....[13]....
        /*0078*/ 	.word	0xffffffff


	//   ....[14]....
        /*007c*/ 	.word	0xffffffff


	//   ....[15]....
        /*0080*/ 	.word	0xffffffff


	//----- nvinfo : EIATTR_COOP_GROUP_INSTR_OFFSETS
	.align		4
.L_2515:
        /*0084*/ 	.byte	0x04, 0x28
        /*0086*/ 	.short	(.L_2517 - .L_2516)


	//   ....[0]....
.L_2516:
        /*0088*/ 	.word	0x00001dd0


	//   ....[1]....
        /*008c*/ 	.word	0x00001e20


	//   ....[2]....
        /*0090*/ 	.word	0x00001e50


	//   ....[3]....
        /*0094*/ 	.word	0x00001e70


	//   ....[4]....
        /*0098*/ 	.word	0x00001e90


	//   ....[5]....
        /*009c*/ 	.word	0x000021b0


	//   ....[6]....
        /*00a0*/ 	.word	0x000021d0


	//   ....[7]....
        /*00a4*/ 	.word	0x000021e0


	//   ....[8]....
        /*00a8*/ 	.word	0x00002220


	//   ....[9]....
        /*00ac*/ 	.word	0x00002230


	//   ....[10]....
        /*00b0*/ 	.word	0x00002260


	//   ....[11]....
        /*00b4*/ 	.word	0x00002270


	//   ....[12]....
        /*00b8*/ 	.word	0x000022b0


	//   ....[13]....
        /*00bc*/ 	.word	0x000022c0


	//   ....[14]....
        /*00c0*/ 	.word	0x000022f0


	//   ....[15]....
        /*00c4*/ 	.word	0x000033d0


	//----- nvinfo : EIATTR_SYSCALL_OFFSETS
	.align		4
.L_2517:
        /*00c8*/ 	.byte	0x04, 0x46
        /*00ca*/ 	.short	(.L_2519 - .L_2518)


	//   ....[0]....
.L_2518:
        /*00cc*/ 	.word	0x000004b0


	//----- nvinfo : EIATTR_EXIT_INSTR_OFFSETS
	.align		4
.L_2519:
        /*00d0*/ 	.byte	0x04, 0x1c
        /*00d2*/ 	.short	(.L_2521 - .L_2520)


	//   ....[0]....
.L_2520:
        /*00d4*/ 	.word	0x00000200


	//   ....[1]....
        /*00d8*/ 	.word	0x00000360


	//   ....[2]....
        /*00dc*/ 	.word	0x000032a0


	//   ....[3]....
        /*00e0*/ 	.word	0x000033b0


	//----- nvinfo : EIATTR_CTAIDZ_USED
	.align		4
.L_2521:
        /*00e4*/ 	.byte	0x01, 0x04
	.zero		2


	//----- nvinfo : EIATTR_MAX_THREADS
	.align		4
        /*00e8*/ 	.byte	0x04, 0x05
        /*00ea*/ 	.short	(.L_2523 - .L_2522)
.L_2522:
        /*00ec*/ 	.word	0x00000100
        /*00f0*/ 	.word	0x00000001
        /*00f4*/ 	.word	0x00000001


	//----- nvinfo : EIATTR_CRS_STACK_SIZE
	.align		4
.L_2523:
        /*00f8*/ 	.byte	0x04, 0x1e
        /*00fa*/ 	.short	(.L_2525 - .L_2524)
.L_2524:
        /*00fc*/ 	.word	0x00000000
.L_2525:


//--------------------- .nv.info._ZN7cutlass13device_kernelIN5flash19FlashAttnFwdCombineIN4cute5tupleIJNS3_1CILi8EEENS5_ILi128EEEEEELi7ELi256ELi1ELb0ELb1EffNS_4arch4Sm90EEEEEvNT_6ParamsE --------------------------
	.section	.nv.info._ZN7cutlass13device_kernelIN5flash19FlashAttnFwdCombineIN4cute5tupleIJNS3_1CILi8EEENS5_ILi128EEEEEELi7ELi256ELi1ELb0ELb1EffNS_4arch4Sm90EEEEEvNT_6ParamsE,"",@"SHT_CUDA_INFO"
	.sectionflags	@""
	.align	4


	//----- nvinfo : EIATTR_CUDA_API_VERSION
	.align		4
        /*0000*/ 	.byte	0x04, 0x37
        /*0002*/ 	.short	(.L_2527 - .L_2526)
.L_2526:
        /*0004*/ 	.word	0x00000082


	//----- nvinfo : EIATTR_SW2861232_WAR
	.align		4
.L_2527:
        /*0008*/ 	.byte	0x01, 0x35
	.zero		2


	//----- nvinfo : EIATTR_PARAM_CBANK
	.align		4
        /*000c*/ 	.byte	0x04, 0x0a
        /*000e*/ 	.short	(.L_2529 - .L_2528)
	.align		4
.L_2528:
        /*0010*/ 	.word	index@(.nv.constant0._ZN7cutlass13device_kernelIN5flash19FlashAttnFwdCombineIN4cute5tupleIJNS3_1CILi8EEENS5_ILi128EEEEEELi7ELi256ELi1ELb0ELb1EffNS_4arch4Sm90EEEEEvNT_6ParamsE)
        /*0014*/ 	.short	0x0160
        /*0016*/ 	.short	0x00e8


	//----- nvinfo : EIATTR_CBANK_PARAM_SIZE
	.align		4
.L_2529:
        /*0018*/ 	.byte	0x03, 0x19
        /*001a*/ 	.short	0x00e8


	//----- nvinfo : EIATTR_KPARAM_INFO
	.align		4
        /*001c*/ 	.byte	0x04, 0x17
        /*001e*/ 	.short	(.L_2531 - .L_2530)
.L_2530:
        /*0020*/ 	.word	0x00000000
        /*0024*/ 	.short	0x0000
        /*0026*/ 	.short	0x0000
        /*0028*/ 	.byte	0x00, 0xf0, 0xa1, 0x03


	//----- nvinfo : EIATTR_MAXREG_COUNT
	.align		4
.L_2531:
        /*002c*/ 	.byte	0x03, 0x1b
        /*002e*/ 	.short	0x0080


	//----- nvinfo : EIATTR_NUM_BARRIERS
	.align		4
        /*0030*/ 	.byte	0x02, 0x4c
        /*0032*/ 	.byte	0x01
	.zero		1


	//----- nvinfo : EIATTR_EXTERNS
	.align		4
        /*0034*/ 	.byte	0x04, 0x0f
        /*0036*/ 	.short	(.L_2533 - .L_2532)


	//   ....[0]....
	.align		4
.L_2532:
        /*0038*/ 	.word	index@(__assertfail)


	//----- nvinfo : EIATTR_MERCURY_ISA_VERSION
	.align		4
.L_2533:
        /*003c*/ 	.byte	0x03, 0x5f
        /*003e*/ 	.short	0x0000


	//----- nvinfo : EIATTR_COOP_GROUP_MASK_REGIDS
	.align		4
        /*0040*/ 	.byte	0x04, 0x29
        /*0042*/ 	.short	(.L_2535 - .L_2534)


	//   ....[0]....
.L_2534:
        /*0044*/ 	.word	0xffffffff


	//   ....[1]....
        /*0048*/ 	.word	0xffffffff


	//   ....[2]....
        /*004c*/ 	.word	0xffffffff


	//   ....[3]....
        /*0050*/ 	.word	0xffffffff


	//   ....[4]....
        /*0054*/ 	.word	0xffffffff


	//   ....[5]....
        /*0058*/ 	.word	0xffffffff


	//   ....[6]....
        /*005c*/ 	.word	0xffffffff


	//   ....[7]....
        /*0060*/ 	.word	0xffffffff


	//   ....[8]....
        /*0064*/ 	.word	0xffffffff


	//   ....[9]....
        /*0068*/ 	.word	0xffffffff


	//   ....[10]....
        /*006c*/ 	.word	0xffffffff


	//   ....[11]....
        /*0070*/ 	.word	0xffffffff


	//   ....[12]....
        /*0074*/ 	.word	0xffffffff


	//   ....[13]....
        /*0078*/ 	.word	0xffffffff


	//   ....[14]....
        /*007c*/ 	.word	0xffffffff


	//   ....[15]....
        /*0080*/ 	.word	0xffffffff


	//----- nvinfo : EIATTR_COOP_GROUP_INSTR_OFFSETS
	.align		4
.L_2535:
        /*0084*/ 	.byte	0x04, 0x28
        /*0086*/ 	.short	(.L_2537 - .L_2536)


	//   ....[0]....
.L_2536:
        /*0088*/ 	.word	0x00001970


	//   ....[1]....
        /*008c*/ 	.word	0x000019c0


	//   ....[2]....
        /*0090*/ 	.word	0x000019f0


	//   ....[3]....
        /*0094*/ 	.word	0x00001a10


	//   ....[4]....
        /*0098*/ 	.word	0x00001a30


	//   ....[5]....
        /*009c*/ 	.word	0x00001bd0


	//   ....[6]....
        /*00a0*/ 	.word	0x00001bf0


	//   ....[7]....
        /*00a4*/ 	.word	0x00001c00


	//   ....[8]....
        /*00a8*/ 	.word	0x00001c30


	//   ....[9]....
        /*00ac*/ 	.word	0x00001c40


	//   ....[10]....
        /*00b0*/ 	.word	0x00001c70


	//   ....[11]....
        /*00b4*/ 	.word	0x00001c80


	//   ....[12]....
        /*00b8*/ 	.word	0x00001cb0


	//   ....[13]....
        /*00bc*/ 	.word	0x00001cc0


	//   ....[14]....
        /*00c0*/ 	.word	0x00001d00


	//   ....[15]....
        /*00c4*/ 	.word	0x00002d90


	//----- nvinfo : EIATTR_SYSCALL_OFFSETS
	.align		4
.L_2537:
        /*00c8*/ 	.byte	0x04, 0x46
        /*00ca*/ 	.short	(.L_2539 - .L_2538)


	//   ....[0]....
.L_2538:
        /*00cc*/ 	.word	0x000004b0


	//----- nvinfo : EIATTR_EXIT_INSTR_OFFSETS
	.align		4
.L_2539:
        /*00d0*/ 	.byte	0x04, 0x1c
        /*00d2*/ 	.short	(.L_2541 - .L_2540)


	//   ....[0]....
.L_2540:
        /*00d4*/ 	.word	0x00000200


	//   ....[1]....
        /*00d8*/ 	.word	0x00000360


	//   ....[2]....
        /*00dc*/ 	.word	0x00002c60


	//   ....[3]....
        /*00e0*/ 	.word	0x00002d70


	//----- nvinfo : EIATTR_CTAIDZ_USED
	.align		4
.L_2541:
        /*00e4*/ 	.byte	0x01, 0x04
	.zero		2


	//----- nvinfo : EIATTR_MAX_THREADS
	.align		4
        /*00e8*/ 	.byte	0x04, 0x05
        /*00ea*/ 	.short	(.L_2543 - .L_2542)
.L_2542:
        /*00ec*/ 	.word	0x00000100
        /*00f0*/ 	.word	0x00000001
        /*00f4*/ 	.word	0x00000001


	//----- nvinfo : EIATTR_CRS_STACK_SIZE
	.align		4
.L_2543:
        /*00f8*/ 	.byte	0x04, 0x1e
        /*00fa*/ 	.short	(.L_2545 - .L_2544)
.L_2544:
        /*00fc*/ 	.word	0x00000000
.L_2545:


//--------------------- .nv.info._ZN7cutlass13device_kernelIN5flash19FlashAttnFwdCombineIN4cute5tupleIJNS3_1CILi8EEENS5_ILi128EEEEEELi6ELi256ELi1ELb0ELb1EffNS_4arch4Sm90EEEEEvNT_6ParamsE --------------------------
	.section	.nv.info._ZN7cutlass13device_kernelIN5flash19FlashAttnFwdCombineIN4cute5tupleIJNS3_1CILi8EEENS5_ILi128EEEEEELi6ELi256ELi1ELb0ELb1EffNS_4arch4Sm90EEEEEvNT_6ParamsE,"",@"SHT_CUDA_INFO"
	.sectionflags	@""
	.align	4


	//----- nvinfo : EIATTR_CUDA_API_VERSION
	.align		4
        /*0000*/ 	.byte	0x04, 0x37
        /*0002*/ 	.short	(.L_2547 - .L_2546)
.L_2546:
        /*0004*/ 	.word	0x00000082


	//----- nvinfo : EIATTR_SW2861232_WAR
	.align		4
.L_2547:
        /*0008*/ 	.byte	0x01, 0x35
	.zero		2


	//----- nvinfo : EIATTR_PARAM_CBANK
	.align		4
        /*000c*/ 	.byte	0x04, 0x0a
        /*000e*/ 	.short	(.L_2549 - .L_2548)
	.align		4
.L_2548:
        /*0010*/ 	.word	index@(.nv.constant0._ZN7cutlass13device_kernelIN5flash19FlashAttnFwdCombineIN4cute5tupleIJNS3_1CILi8EEENS5_ILi128EEEEEELi6ELi256ELi1ELb0ELb1EffNS_4arch4Sm90EEEEEvNT_6ParamsE)
        /*0014*/ 	.short	0x0160
        /*0016*/ 	.short	0x00e8


	//----- nvinfo : EIATTR_CBANK_PARAM_SIZE
	.align		4
.L_2549:
        /*0018*/ 	.byte	0x03, 0x19
        /*001a*/ 	.short	0x00e8


	//----- nvinfo : EIATTR_KPARAM_INFO
	.align		4
        /*001c*/ 	.byte	0x04, 0x17
        /*001e*/ 	.short	(.L_2551 - .L_2550)
.L_2550:
        /*0020*/ 	.word	0x00000000
        /*0024*/ 	.short	0x0000
        /*0026*/ 	.short	0x0000
        /*0028*/ 	.byte	0x00, 0xf0, 0xa1, 0x03


	//----- nvinfo : EIATTR_MAXREG_COUNT
	.align		4
.L_2551:
        /*002c*/ 	.byte	0x03, 0x1b
        /*002e*/ 	.short	0x0080


	//----- nvinfo : EIATTR_NUM_BARRIERS
	.align		4
        /*0030*/ 	.byte	0x02, 0x4c
        /*0032*/ 	.byte	0x01
	.zero		1


	//----- nvinfo : EIATTR_EXTERNS
	.align		4
        /*0034*/ 	.byte	0x04, 0x0f
        /*0036*/ 	.short	(.L_2553 - .L_2552)


	//   ....[0]....
	.align		4
.L_2552:
        /*0038*/ 	.word	index@(__assertfail)


	//----- nvinfo : EIATTR_MERCURY_ISA_VERSION
	.align		4
.L_2553:
        /*003c*/ 	.byte	0x03, 0x5f
        /*003e*/ 	.short	0x0000


	//----- nvinfo : EIATTR_COOP_GROUP_MASK_REGIDS
	.align		4
        /*0040*/ 	.byte	0x04, 0x29
        /*0042*/ 	.short	(.L_2555 - .L_2554)


	//   ....[0]....
.L_2554:
        /*0044*/ 	.word	0xffffffff


	//   ....[1]....
        /*0048*/ 	.word	0xffffffff


	//   ....[2]....
        /*004c*/ 	.word	0xffffffff


	//   ....[3]....
        /*0050*/ 	.word	0xffffffff


	//   ....[4]....
        /*0054*/ 	.word	0xffffffff


	//   ....[5]....
        /*0058*/ 	.word	0xffffffff


	//   ....[6]....
        /*005c*/ 	.word	0xffffffff


	//   ....[7]....
        /*0060*/ 	.word	0xffffffff


	//   ....[8]....
        /*0064*/ 	.word	0xffffffff


	//   ....[9]....
        /*0068*/ 	.word	0xffffffff


	//   ....[10]....
        /*006c*/ 	.word	0xffffffff


	//   ....[11]....
        /*0070*/ 	.word	0xffffffff


	//   ....[12]....
        /*0074*/ 	.word	0xffffffff


	//   ....[13]....
        /*0078*/ 	.word	0xffffffff


	//   ....[14]....
        /*007c*/ 	.word	0xffffffff


	//   ....[15]....
        /*0080*/ 	.word	0xffffffff


	//----- nvinfo : EIATTR_COOP_GROUP_INSTR_OFFSETS
	.align		4
.L_2555:
        /*0084*/ 	.byte	0x04, 0x28
        /*0086*/ 	.short	(.L_2557 - .L_2556)


	//   ....[0]....
.L_2556:
        /*0088*/ 	.word	0x00001650


	//   ....[1]....
        /*008c*/ 	.word	0x00001690


	//   ....[2]....
        /*0090*/ 	.word	0x000016b0


	//   ....[3]....
        /*0094*/ 	.word	0x000016d0


	//   ....[4]....
        /*0098*/ 	.word	0x000016f0


	//   ....[5]....
        /*009c*/ 	.word	0x000017f0


	//   ....[6]....
        /*00a0*/ 	.word	0x00001810


	//   ....[7]....
        /*00a4*/ 	.word	0x00001820


	//   ....[8]....
        /*00a8*/ 	.word	0x00001850


	//   ....[9]....
        /*00ac*/ 	.word	0x00001860


	//   ....[10]....
        /*00b0*/ 	.word	0x00001890


	//   ....[11]....
        /*00b4*/ 	.word	0x000018a0


	//   ....[12]....
        /*00b8*/ 	.word	0x000018d0


	//   ....[13]....
        /*00bc*/ 	.word	0x000018e0


	//   ....[14]....
        /*00c0*/ 	.word	0x00001920


	//   ....[15]....
        /*00c4*/ 	.word	0x00002970


	//----- nvinfo : EIATTR_SYSCALL_OFFSETS
	.align		4
.L_2557:
        /*00c8*/ 	.byte	0x04, 0x46
        /*00ca*/ 	.short	(.L_2559 - .L_2558)


	//   ....[0]....
.L_2558:
        /*00cc*/ 	.word	0x000004b0


	//----- nvinfo : EIATTR_EXIT_INSTR_OFFSETS
	.align		4
.L_2559:
        /*00d0*/ 	.byte	0x04, 0x1c
        /*00d2*/ 	.short	(.L_2561 - .L_2560)


	//   ....[0]....
.L_2560:
        /*00d4*/ 	.word	0x00000200


	//   ....[1]....
        /*00d8*/ 	.word	0x00000360


	//   ....[2]....
        /*00dc*/ 	.word	0x00002840


	//   ....[3]....
        /*00e0*/ 	.word	0x00002950


	//----- nvinfo : EIATTR_CTAIDZ_USED
	.align		4
.L_2561:
        /*00e4*/ 	.byte	0x01, 0x04
	.zero		2


	//----- nvinfo : EIATTR_MAX_THREADS
	.align		4
        /*00e8*/ 	.byte	0x04, 0x05
        /*00ea*/ 	.short	(.L_2563 - .L_2562)
.L_2562:
        /*00ec*/ 	.word	0x00000100
        /*00f0*/ 	.word	0x00000001
        /*00f4*/ 	.word	0x00000001


	//----- nvinfo : EIATTR_CRS_STACK_SIZE
	.align		4
.L_2563:
        /*00f8*/ 	.byte	0x04, 0x1e
        /*00fa*/ 	.short	(.L_2565 - .L_2564)
.L_2564:
        /*00fc*/ 	.word	0x00000000
.L_2565:


//--------------------- .nv.info._ZN7cutlass13device_kernelIN5flash19FlashAttnFwdCombineIN4cute5tupleIJNS3_1CILi8EEENS5_ILi128EEEEEELi5ELi256ELi1ELb0ELb1EffNS_4arch4Sm90EEEEEvNT_6ParamsE --------------------------
	.section	.nv.info._ZN7cutlass13device_kernelIN5flash19FlashAttnFwdCombineIN4cute5tupleIJNS3_1CILi8EEENS5_ILi128EEEEEELi5ELi256ELi1ELb0ELb1EffNS_4arch4Sm90EEEEEvNT_6ParamsE,"",@"SHT_CUDA_INFO"
	.sectionflags	@""
	.align	4


	//----- nvinfo : EIATTR_CUDA_API_VERSION
	.align		4
        /*0000*/ 	.byte	0x04, 0x37
        /*0002*/ 	.short	(.L_2567 - .L_2566)
.L_2566:
        /*0004*/ 	.word	0x00000082


	//----- nvinfo : EIATTR_SW2861232_WAR
	.align		4
.L_2567:
        /*0008*/ 	.byte	0x01, 0x35
	.zero		2


	//----- nvinfo : EIATTR_PARAM_CBANK
	.align		4
        /*000c*/ 	.byte	0x04, 0x0a
        /*000e*/ 	.short	(.L_2569 - .L_2568)
	.align		4
.L_2568:
        /*0010*/ 	.word	index@(.nv.constant0._ZN7cutlass13device_kernelIN5flash19FlashAttnFwdCombineIN4cute5tupleIJNS3_1CILi8EEENS5_ILi128EEEEEELi5ELi256ELi1ELb0ELb1EffNS_4arch4Sm90EEEEEvNT_6ParamsE)
        /*0014*/ 	.short	0x0160
        /*0016*/ 	.short	0x00e8


	//----- nvinfo : EIATTR_CBANK_PARAM_SIZE
	.align		4
.L_2569:
        /*0018*/ 	.byte	0x03, 0x19
        /*001a*/ 	.short	0x00e8


	//----- nvinfo : EIATTR_KPARAM_INFO
	.align		4
        /*001c*/ 	.byte	0x04, 0x17
        /*001e*/ 	.short	(.L_2571 - .L_2570)
.L_2570:
        /*0020*/ 	.word	0x00000000
        /*0024*/ 	.short	0x0000
        /*0026*/ 	.short	0x0000
        /*0028*/ 	.byte	0x00, 0xf0, 0xa1, 0x03


	//----- nvinfo : EIATTR_MAXREG_COUNT
	.align		4
.L_2571:
        /*002c*/ 	.byte	0x03, 0x1b
        /*002e*/ 	.short	0x0080


	//----- nvinfo : EIATTR_NUM_BARRIERS
	.align		4
        /*0030*/ 	.byte	0x02, 0x4c
        /*0032*/ 	.byte	0x01
	.zero		1


	//----- nvinfo : EIATTR_EXTERNS
	.align		4
        /*0034*/ 	.byte	0x04, 0x0f
        /*0036*/ 	.short	(.L_2573 - .L_2572)


	//   ....[0]....
	.align		4
.L_2572:
        /*0038*/ 	.word	index@(__assertfail)


	//----- nvinfo : EIATTR_MERCURY_ISA_VERSION
	.align		4
.L_2573:
        /*003c*/ 	.byte	0x03, 0x5f
        /*003e*/ 	.short	0x0000


	//----- nvinfo : EIATTR_COOP_GROUP_MASK_REGIDS
	.align		4
        /*0040*/ 	.byte	0x04, 0x29
        /*0042*/ 	.short	(.L_2575 - .L_2574)


	//   ....[0]....
.L_2574:
        /*0044*/ 	.word	0xffffffff


	//   ....[1]....
        /*0048*/ 	.word	0xffffffff


	//   ....[2]....
        /*004c*/ 	.word	0xffffffff


	//   ....[3]....
        /*0050*/ 	.word	0xffffffff


	//   ....[4]....
        /*0054*/ 	.word	0xffffffff


	//   ....[5]....
        /*0058*/ 	.word	0xffffffff


	//   ....[6]....
        /*005c*/ 	.word	0xffffffff


	//   ....[7]....
        /*0060*/ 	.word	0xffffffff


	//   ....[8]....
        /*0064*/ 	.word	0xffffffff


	//   ....[9]....
        /*0068*/ 	.word	0xffffffff


	//   ....[10]....
        /*006c*/ 	.word	0xffffffff


	//   ....[11]....
        /*0070*/ 	.word	0xffffffff


	//   ....[12]....
        /*0074*/ 	.word	0xffffffff


	//   ....[13]....
        /*0078*/ 	.word	0xffffffff


	//   ....[14]....
        /*007c*/ 	.word	0xffffffff


	//   ....[15]....
        /*0080*/ 	.word	0xffffffff


	//----- nvinfo : EIATTR_COOP_GROUP_INSTR_OFFSETS
	.align		4
.L_2575:
        /*0084*/ 	.byte	0x04, 0x28
        /*0086*/ 	.short	(.L_2577 - .L_2576)


	//   ....[0]....
.L_2576:
        /*0088*/ 	.word	0x00001470


	//   ....[1]....
        /*008c*/ 	.word	0x000014b0


	//   ....[2]....
        /*0090*/ 	.word	0x000014d0


	//   ....[3]....
        /*0094*/ 	.word	0x000014f0


	//   ....[4]....
        /*0098*/ 	.word	0x00001510


	//   ....[5]....
        /*009c*/ 	.word	0x000015b0


	//   ....[6]....
        /*00a0*/ 	.word	0x000015d0


	//   ....[7]....
        /*00a4*/ 	.word	0x000015e0


	//   ....[8]....
        /*00a8*/ 	.word	0x00001610


	//   ....[9]....
        /*00ac*/ 	.word	0x00001620


	//   ....[10]....
        /*00b0*/ 	.word	0x00001650


	//   ....[11]....
        /*00b4*/ 	.word	0x00001660


	//   ....[12]....
        /*00b8*/ 	.word	0x00001690


	//   ....[13]....
        /*00bc*/ 	.word	0x000016a0


	//   ....[14]....
        /*00c0*/ 	.word	0x000016e0


	//   ....[15]....
        /*00c4*/ 	.word	0x00002710


	//----- nvinfo : EIATTR_SYSCALL_OFFSETS
	.align		4
.L_2577:
        /*00c8*/ 	.byte	0x04, 0x46
        /*00ca*/ 	.short	(.L_2579 - .L_2578)


	//   ....[0]....
.L_2578:
        /*00cc*/ 	.word	0x000004b0


	//----- nvinfo : EIATTR_EXIT_INSTR_OFFSETS
	.align		4
.L_2579:
        /*00d0*/ 	.byte	0x04, 0x1c
        /*00d2*/ 	.short	(.L_2581 - .L_2580)


	//   ....[0]....
.L_2580:
        /*00d4*/ 	.word	0x00000200


	//   ....[1]....
        /*00d8*/ 	.word	0x00000360


	//   ....[2]....
        /*00dc*/ 	.word	0x000025e0


	//   ....[3]....
        /*00e0*/ 	.word	0x000026f0


	//----- nvinfo : EIATTR_CTAIDZ_USED
	.align		4
.L_2581:
        /*00e4*/ 	.byte	0x01, 0x04
	.zero		2


	//----- nvinfo : EIATTR_MAX_THREADS
	.align		4
        /*00e8*/ 	.byte	0x04, 0x05
        /*00ea*/ 	.short	(.L_2583 - .L_2582)
.L_2582:
        /*00ec*/ 	.word	0x00000100
        /*00f0*/ 	.word	0x00000001
        /*00f4*/ 	.word	0x00000001


	//----- nvinfo : EIATTR_CRS_STACK_SIZE
	.align		4
.L_2583:
        /*00f8*/ 	.byte	0x04, 0x1e
        /*00fa*/ 	.short	(.L_2585 - .L_2584)
.L_2584:
        /*00fc*/ 	.word	0x00000000
.L_2585:


//--------------------- .nv.info._ZN7cutlass13device_kernelIN5flash19FlashAttnFwdCombineIN4cute5tupleIJNS3_1CILi8EEENS5_ILi128EEEEEELi8ELi256ELi1ELb0ELb0EffNS_4arch4Sm80EEEEEvNT_6ParamsE --------------------------
	.section	.nv.info._ZN7cutlass13device_kernelIN5flash19FlashAttnFwdCombineIN4cute5tupleIJNS3_1CILi8EEENS5_ILi128EEEEEELi8ELi256ELi1ELb0ELb0EffNS_4arch4Sm80EEEEEvNT_6ParamsE,"",@"SHT_CUDA_INFO"
	.sectionflags	@""
	.align	4


	//----- nvinfo : EIATTR_CUDA_API_VERSION
	.align		4
        /*0000*/ 	.byte	0x04, 0x37
        /*0002*/ 	.short	(.L_2587 - .L_2586)
.L_2586:
        /*0004*/ 	.word	0x00000082


	//----- nvinfo : EIATTR_SW2861232_WAR
	.align		4
.L_2587:
        /*0008*/ 	.byte	0x01, 0x35
	.zero		2


	//----- nvinfo : EIATTR_PARAM_CBANK
	.align		4
        /*000c*/ 	.byte	0x04, 0x0a
        /*000e*/ 	.short	(.L_2589 - .L_2588)
	.align		4
.L_2588:
        /*0010*/ 	.word	index@(.nv.constant0._ZN7cutlass13device_kernelIN5flash19FlashAttnFwdCombineIN4cute5tupleIJNS3_1CILi8EEENS5_ILi128EEEEEELi8ELi256ELi1ELb0ELb0EffNS_4arch4Sm80EEEEEvNT_6ParamsE)
        /*0014*/ 	.short	0x0160
        /*0016*/ 	.short	0x00e8


	//----- nvinfo : EIATTR_CBANK_PARAM_SIZE
	.align		4
.L_2589:
        /*0018*/ 	.byte	0x03, 0x19
        /*001a*/ 	.short	0x00e8


	//----- nvinfo : EIATTR_KPARAM_INFO
	.align		4
        /*001c*/ 	.byte	0x04, 0x17
        /*001e*/ 	.short	(.L_2591 - .L_2590)
.L_2590:
        /*0020*/ 	.word	0x00000000
        /*0024*/ 	.short	0x0000
        /*0026*/ 	.short	0x0000
        /*0028*/ 	.byte	0x00, 0xf0, 0xa1, 0x03


	//----- nvinfo : EIATTR_MAXREG_COUNT
	.align		4
.L_2591:
        /*002c*/ 	.byte	0x03, 0x1b
        /*002e*/ 	.short	0x0080


	//----- nvinfo : EIATTR_NUM_BARRIERS
	.align		4
        /*0030*/ 	.byte	0x02, 0x4c
        /*0032*/ 	.byte	0x01
	.zero		1


	//----- nvinfo : EIATTR_EXTERNS
	.align		4
        /*0034*/ 	.byte	0x04, 0x0f
        /*0036*/ 	.short	(.L_2593 - .L_2592)


	//   ....[0]....
	.align		4
.L_2592:
        /*0038*/ 	.word	index@(__assertfail)


	//----- nvinfo : EIATTR_MERCURY_ISA_VERSION
	.align		4
.L_2593:
        /*003c*/ 	.byte	0x03, 0x5f
        /*003e*/ 	.short	0x0000


	//----- nvinfo : EIATTR_COOP_GROUP_MASK_REGIDS
	.align		4
        /*0040*/ 	.byte	0x04, 0x29
        /*0042*/ 	.short	(.L_2595 - .L_2594)


	//   ....[0]....
.L_2594:
        /*0044*/ 	.word	0xffffffff


	//   ....[1]....
        /*0048*/ 	.word	0xffffffff


	//   ....[2]....
        /*004c*/ 	.word	0xffffffff


	//   ....[3]....
        /*0050*/ 	.word	0xffffffff


	//   ....[4]....
        /*0054*/ 	.word	0xffffffff


	//   ....[5]....
        /*0058*/ 	.word	0xffffffff


	//   ....[6]....
        /*005c*/ 	.word	0xffffffff


	//   ....[7]....
        /*0060*/ 	.word	0xffffffff


	//   ....[8]....
        /*0064*/ 	.word	0xffffffff


	//   ....[9]....
        /*0068*/ 	.word	0xffffffff


	//   ....[10]....
        /*006c*/ 	.word	0xffffffff


	//   ....[11]....
        /*0070*/ 	.word	0xffffffff


	//   ....[12]....
        /*0074*/ 	.word	0xffffffff


	//   ....[13]....
        /*0078*/ 	.word	0xffffffff


	//   ....[14]....
        /*007c*/ 	.word	0xffffffff


	//   ....[15]....
        /*0080*/ 	.word	0xffffffff


	//----- nvinfo : EIATTR_COOP_GROUP_INSTR_OFFSETS
	.align		4
.L_2595:
        /*0084*/ 	.byte	0x04, 0x28
        /*0086*/ 	.short	(.L_2597 - .L_2596)


	//   ....[0]....
.L_2596:
        /*0088*/ 	.word	0x00001530


	//   ....[1]....
        /*008c*/ 	.word	0x00001580


	//   ....[2]....
        /*0090*/ 	.word	0x000015b0


	//   ....[3]....
        /*0094*/ 	.word	0x000015d0


	//   ....[4]....
        /*0098*/ 	.word	0x000015f0


	//   ....[5]....
        /*009c*/ 	.word	0x00001910


	//   ....[6]....
        /*00a0*/ 	.word	0x00001930


	//   ....[7]....
        /*00a4*/ 	.word	0x00001940


	//   ....[8]....
        /*00a8*/ 	.word	0x00001980


	//   ....[9]....
        /*00ac*/ 	.word	0x00001990


	//   ....[10]....
        /*00b0*/ 	.word	0x000019c0


	//   ....[11]....
        /*00b4*/ 	.word	0x000019d0


	//   ....[12]....
        /*00b8*/ 	.word	0x00001a10


	//   ....[13]....
        /*00bc*/ 	.word	0x00001a20


	//   ....[14]....
        /*00c0*/ 	.word	0x00001a50


	//   ....[15]....
        /*00c4*/ 	.word	0x00002c10


	//----- nvinfo : EIATTR_SYSCALL_OFFSETS
	.align		4
.L_2597:
        /*00c8*/ 	.byte	0x04, 0x46
        /*00ca*/ 	.short	(.L_2599 - .L_2598)


	//   ....[0]....
.L_2598:
        /*00cc*/ 	.word	0x00000390


	//----- nvinfo : EIATTR_EXIT_INSTR_OFFSETS
	.align		4
.L_2599:
        /*00d0*/ 	.byte	0x04, 0x1c
        /*00d2*/ 	.short	(.L_2601 - .L_2600)


	//   ....[0]....
.L_2600:
        /*00d4*/ 	.word	0x00000220


	//   ....[1]....
        /*00d8*/ 	.word	0x00002aa0


	//   ....[2]....
        /*00dc*/ 	.word	0x00002bf0


	//----- nvinfo : EIATTR_CTAIDZ_USED
	.align		4
.L_2601:
        /*00e0*/ 	.byte	0x01, 0x04
	.zero		2


	//----- nvinfo : EIATTR_MAX_THREADS
	.align		4
        /*00e4*/ 	.byte	0x04, 0x05
        /*00e6*/ 	.short	(.L_2603 - .L_2602)
.L_2602:
        /*00e8*/ 	.word	0x00000100
        /*00ec*/ 	.word	0x00000001
        /*00f0*/ 	.word	0x00000001


	//----- nvinfo : EIATTR_CRS_STACK_SIZE
	.align		4
.L_2603:
        /*00f4*/ 	.byte	0x04, 0x1e
        /*00f6*/ 	.short	(.L_2605 - .L_2604)
.L_2604:
        /*00f8*/ 	.word	0x00000000
.L_2605:


//--------------------- .nv.info._ZN7cutlass13device_kernelIN5flash19FlashAttnFwdCombineIN4cute5tupleIJNS3_1CILi8EEENS5_ILi128EEEEEELi7ELi256ELi1ELb0ELb0EffNS_4arch4Sm80EEEEEvNT_6ParamsE --------------------------
	.section	.nv.info._ZN7cutlass13device_kernelIN5flash19FlashAttnFwdCombineIN4cute5tupleIJNS3_1CILi8EEENS5_ILi128EEEEEELi7ELi256ELi1ELb0ELb0EffNS_4arch4Sm80EEEEEvNT_6ParamsE,"",@"SHT_CUDA_INFO"
	.sectionflags	@""
	.align	4


	//----- nvinfo : EIATTR_CUDA_API_VERSION
	.align		4
        /*0000*/ 	.byte	0x04, 0x37
        /*0002*/ 	.short	(.L_2607 - .L_2606)
.L_2606:
        /*0004*/ 	.word	0x00000082


	//----- nvinfo : EIATTR_SW2861232_WAR
	.align		4
.L_2607:
        /*0008*/ 	.byte	0x01, 0x35
	.zero		2


	//----- nvinfo : EIATTR_PARAM_CBANK
	.align		4
        /*000c*/ 	.byte	0x04, 0x0a
        /*000e*/ 	.short	(.L_2609 - .L_2608)
	.align		4
.L_2608:
        /*0010*/ 	.word	index@(.nv.constant0._ZN7cutlass13device_kernelIN5flash19FlashAttnFwdCombineIN4cute5tupleIJNS3_1CILi8EEENS5_ILi128EEEEEELi7ELi256ELi1ELb0ELb0EffNS_4arch4Sm80EEEEEvNT_6ParamsE)
        /*0014*/ 	.short	0x0160
        /*0016*/ 	.short	0x00e8


	//----- nvinfo : EIATTR_CBANK_PARAM_SIZE
	.align		4
.L_2609:
        /*0018*/ 	.byte	0x03, 0x19
        /*001a*/ 	.short	0x00e8


	//----- nvinfo : EIATTR_KPARAM_INFO
	.align		4
        /*001c*/ 	.byte	0x04, 0x17
        /*001e*/ 	.short	(.L_2611 - .L_2610)
.L_2610:
        /*0020*/ 	.word	0x00000000
        /*0024*/ 	.short	0x0000
        /*0026*/ 	.short	0x0000
        /*0028*/ 	.byte	0x00, 0xf0, 0xa1, 0x03


	//----- nvinfo : EIATTR_MAXREG_COUNT
	.align		4
.L_2611:
        /*002c*/ 	.byte	0x03, 0x1b
        /*002e*/ 	.short	0x0080


	//----- nvinfo : EIATTR_NUM_BARRIERS
	.align		4
        /*0030*/ 	.byte	0x02, 0x4c
        /*0032*/ 	.byte	0x01
	.zero		1


	//----- nvinfo : EIATTR_EXTERNS
	.align		4
        /*0034*/ 	.byte	0x04, 0x0f
        /*0036*/ 	.short	(.L_2613 - .L_2612)


	//   ....[0]....
	.align		4
.L_2612:
        /*0038*/ 	.word	index@(__assertfail)


	//----- nvinfo : EIATTR_MERCURY_ISA_VERSION
	.align		4
.L_2613:
        /*003c*/ 	.byte	0x03, 0x5f
        /*003e*/ 	.short	0x0000


	//----- nvinfo : EIATTR_COOP_GROUP_MASK_REGIDS
	.align		4
        /*0040*/ 	.byte	0x04, 0x29
        /*0042*/ 	.short	(.L_2615 - .L_2614)


	//   ....[0]....
.L_2614:
        /*0044*/ 	.word	0xffffffff


	//   ....[1]....
        /*0048*/ 	.word	0xffffffff


	//   ....[2]....
        /*004c*/ 	.word	0xffffffff


	//   ....[3]....
        /*0050*/ 	.word	0xffffffff


	//   ....[4]....
        /*0054*/ 	.word	0xffffffff


	//   ....[5]....
        /*0058*/ 	.word	0xffffffff


	//   ....[6]....
        /*005c*/ 	.word	0xffffffff


	//   ....[7]....
        /*0060*/ 	.word	0xffffffff


	//   ....[8]....
        /*0064*/ 	.word	0xffffffff


	//   ....[9]....
        /*0068*/ 	.word	0xffffffff


	//   ....[10]....
        /*006c*/ 	.word	0xffffffff


	//   ....[11]....
        /*0070*/ 	.word	0xffffffff


	//   ....[12]....
        /*0074*/ 	.word	0xffffffff


	//   ....[13]....
        /*0078*/ 	.word	0xffffffff


	//   ....[14]....
        /*007c*/ 	.word	0xffffffff


	//   ....[15]....
        /*0080*/ 	.word	0xffffffff


	//----- nvinfo : EIATTR_COOP_GROUP_INSTR_OFFSETS
	.align		4
.L_2615:
        /*0084*/ 	.byte	0x04, 0x28
        /*0086*/ 	.short	(.L_2617 - .L_2616)


	//   ....[0]....
.L_2616:
        /*0088*/ 	.word	0x00001050


	//   ....[1]....
        /*008c*/ 	.word	0x000010a0


	//   ....[2]....
        /*0090*/ 	.word	0x000010d0


	//   ....[3]....
        /*0094*/ 	.word	0x000010f0


	//   ....[4]....
        /*0098*/ 	.word	0x00001110


	//   ....[5]....
        /*009c*/ 	.word	0x000012b0


	//   ....[6]....
        /*00a0*/ 	.word	0x000012d0


	//   ....[7]....
        /*00a4*/ 	.word	0x000012e0


	//   ....[8]....
        /*00a8*/ 	.word	0x00001320


	//   ....[9]....
        /*00ac*/ 	.word	0x00001330


	//   ....[10]....
        /*00b0*/ 	.word	0x00001360


	//   ....[11]....
        /*00b4*/ 	.word	0x00001370


	//   ....[12]....
        /*00b8*/ 	.word	0x000013a0


	//   ....[13]....
        /*00bc*/ 	.word	0x000013c0


	//   ....[14]....
        /*00c0*/ 	.word	0x000013f0


	//   ....[15]....
        /*00c4*/ 	.word	0x00002530


	//----- nvinfo : EIATTR_SYSCALL_OFFSETS
	.align		4
.L_2617:
        /*00c8*/ 	.byte	0x04, 0x46
        /*00ca*/ 	.short	(.L_2619 - .L_2618)


	//   ....[0]....
.L_2618:
        /*00cc*/ 	.word	0x00000390


	//----- nvinfo : EIATTR_EXIT_INSTR_OFFSETS
	.align		4
.L_2619:
        /*00d0*/ 	.byte	0x04, 0x1c
        /*00d2*/ 	.short	(.L_2621 - .L_2620)


	//   ....[0]....
.L_2620:
        /*00d4*/ 	.word	0x00000220


	//   ....[1]....
        /*00d8*/ 	.word	0x000023c0


	//   ....[2]....
        /*00dc*/ 	.word	0x00002510


	//----- nvinfo : EIATTR_CTAIDZ_USED
	.align		4
.L_2621:
        /*00e0*/ 	.byte	0x01, 0x04
	.zero		2


	//----- nvinfo : EIATTR_MAX_THREADS
	.align		4
        /*00e4*/ 	.byte	0x04, 0x05
        /*00e6*/ 	.short	(.L_2623 - .L_2622)
.L_2622:
        /*00e8*/ 	.word	0x00000100
        /*00ec*/ 	.word	0x00000001
        /*00f0*/ 	.word	0x00000001


	//----- nvinfo : EIATTR_CRS_STACK_SIZE
	.align		4
.L_2623:
        /*00f4*/ 	.byte	0x04, 0x1e
        /*00f6*/ 	.short	(.L_2625 - .L_2624)
.L_2624:
        /*00f8*/ 	.word	0x00000000
.L_2625:


//--------------------- .nv.info._ZN7cutlass13device_kernelIN5flash19FlashAttnFwdCombineIN4cute5tupleIJNS3_1CILi8EEENS5_ILi128EEEEEELi6ELi256ELi1ELb0ELb0EffNS_4arch4Sm80EEEEEvNT_6ParamsE --------------------------
	.section	.nv.info._ZN7cutlass13device_kernelIN5flash19FlashAttnFwdCombineIN4cute5tupleIJNS3_1CILi8EEENS5_ILi128EEEEEELi6ELi256ELi1ELb0ELb0EffNS_4arch4Sm80EEEEEvNT_6ParamsE,"",@"SHT_CUDA_INFO"
	.sectionflags	@""
	.align	4


	//----- nvinfo : EIATTR_CUDA_API_VERSION
	.align		4
        /*0000*/ 	.byte	0x04, 0x37
        /*0002*/ 	.short	(.L_2627 - .L_2626)
.L_2626:
        /*0004*/ 	.word	0x00000082


	//----- nvinfo : EIATTR_SW2861232_WAR
	.align		4
.L_2627:
        /*0008*/ 	.byte	0x01, 0x35
	.zero		2


	//----- nvinfo : EIATTR_PARAM_CBANK
	.align		4
        /*000c*/ 	.byte	0x04, 0x0a
        /*000e*/ 	.short	(.L_2629 - .L_2628)
	.align		4
.L_2628:
        /*0010*/ 	.word	index@(.nv.constant0._ZN7cutlass13device_kernelIN5flash19FlashAttnFwdCombineIN4cute5tupleIJNS3_1CILi8EEENS5_ILi128EEEEEELi6ELi256ELi1ELb0ELb0EffNS_4arch4Sm80EEEEEvNT_6ParamsE)
        /*0014*/ 	.short	0x0160
        /*0016*/ 	.short	0x00e8


	//----- nvinfo : EIATTR_CBANK_PARAM_SIZE
	.align		4
.L_2629:
        /*0018*/ 	.byte	0x03, 0x19
        /*001a*/ 	.short	0x00e8


	//----- nvinfo : EIATTR_KPARAM_INFO
	.align		4
        /*001c*/ 	.byte	0x04, 0x17
        /*001e*/ 	.short	(.L_2631 - .L_2630)
.L_2630:
        /*0020*/ 	.word	0x00000000
        /*0024*/ 	.short	0x0000
        /*0026*/ 	.short	0x0000
        /*0028*/ 	.byte	0x00, 0xf0, 0xa1, 0x03


	//----- nvinfo : EIATTR_MAXREG_COUNT
	.align		4
.L_2631:
        /*002c*/ 	.byte	0x03, 0x1b
        /*002e*/ 	.short	0x0080


	//----- nvinfo : EIATTR_NUM_BARRIERS
	.align		4
        /*0030*/ 	.byte	0x02, 0x4c
        /*0032*/ 	.byte	0x01
	.zero		1


	//----- nvinfo : EIATTR_EXTERNS
	.align		4
        /*0034*/ 	.byte	0x04, 0x0f
        /*0036*/ 	.short	(.L_2633 - .L_2632)


	//   ....[0]....
	.align		4
.L_2632:
        /*0038*/ 	.word	index@(__assertfail)


	//----- nvinfo : EIATTR_MERCURY_ISA_VERSION
	.align		4
.L_2633:
        /*003c*/ 	.byte	0x03, 0x5f
        /*003e*/ 	.short	0x0000


	//----- nvinfo : EIATTR_COOP_GROUP_MASK_REGIDS
	.align		4
        /*0040*/ 	.byte	0x04, 0x29
        /*0042*/ 	.short	(.L_2635 - .L_2634)


	//   ....[0]....
.L_2634:
        /*0044*/ 	.word	0xffffffff


	//   ....[1]....
        /*0048*/ 	.word	0xffffffff


	//   ....[2]....
        /*004c*/ 	.word	0xffffffff


	//   ....[3]....
        /*0050*/ 	.word	0xffffffff


	//   ....[4]....
        /*0054*/ 	.word	0xffffffff


	//   ....[5]....
        /*0058*/ 	.word	0xffffffff


	//   ....[6]....
        /*005c*/ 	.word	0xffffffff


	//   ....[7]....
        /*0060*/ 	.word	0xffffffff


	//   ....[8]....
        /*0064*/ 	.word	0xffffffff


	//   ....[9]....
        /*0068*/ 	.word	0xffffffff


	//   ....[10]....
        /*006c*/ 	.word	0xffffffff


	//   ....[11]....
        /*0070*/ 	.word	0xffffffff


	//   ....[12]....
        /*0074*/ 	.word	0xffffffff


	//   ....[13]....
        /*0078*/ 	.word	0xffffffff


	//   ....[14]....
        /*007c*/ 	.word	0xffffffff


	//   ....[15]....
        /*0080*/ 	.word	0xffffffff


	//----- nvinfo : EIATTR_COOP_GROUP_INSTR_OFFSETS
	.align		4
.L_2635:
        /*0084*/ 	.byte	0x04, 0x28
        /*0086*/ 	.short	(.L_2637 - .L_2636)


	//   ....[0]....
.L_2636:
        /*0088*/ 	.word	0x00000d30


	//   ....[1]....
        /*008c*/ 	.word	0x00000d70


	//   ....[2]....
        /*0090*/ 	.word	0x00000d90


	//   ....[3]....
        /*0094*/ 	.word	0x00000db0


	//   ....[4]....
        /*0098*/ 	.word	0x00000dd0


	//   ....[5]....
        /*009c*/ 	.word	0x00000ea0


	//   ....[6]....
        /*00a0*/ 	.word	0x00000ee0


	//   ....[7]....
        /*00a4*/ 	.word	0x00000f10


	//   ....[8]....
        /*00a8*/ 	.word	0x00000f30


	//   ....[9]....
        /*00ac*/ 	.word	0x00000f60


	//   ....[10]....
        /*00b0*/ 	.word	0x00000f80


	//   ....[11]....
        /*00b4*/ 	.word	0x00000fa0


	//   ....[12]....
        /*00b8*/ 	.word	0x00000fc0


	//   ....[13]....
        /*00bc*/ 	.word	0x00000fe0


	//   ....[14]....
        /*00c0*/ 	.word	0x00001000


	//   ....[15]....
        /*00c4*/ 	.word	0x00002110


	//----- nvinfo : EIATTR_SYSCALL_OFFSETS
	.align		4
.L_2637:
        /*00c8*/ 	.byte	0x04, 0x46
        /*00ca*/ 	.short	(.L_2639 - .L_2638)


	//   ....[0]....
.L_2638:
        /*00cc*/ 	.word	0x00000390


	//----- nvinfo : EIATTR_EXIT_INSTR_OFFSETS
	.align		4
.L_2639:
        /*00d0*/ 	.byte	0x04, 0x1c
        /*00d2*/ 	.short	(.L_2641 - .L_2640)


	//   ....[0]....
.L_2640:
        /*00d4*/ 	.word	0x00000220


	//   ....[1]....
        /*00d8*/ 	.word	0x00001fa0


	//   ....[2]....
        /*00dc*/ 	.word	0x000020f0


	//----- nvinfo : EIATTR_CTAIDZ_USED
	.align		4
.L_2641:
        /*00e0*/ 	.byte	0x01, 0x04
	.zero		2


	//----- nvinfo : EIATTR_MAX_THREADS
	.align		4
        /*00e4*/ 	.byte	0x04, 0x05
        /*00e6*/ 	.short	(.L_2643 - .L_2642)
.L_2642:
        /*00e8*/ 	.word	0x00000100
        /*00ec*/ 	.word	0x00000001
        /*00f0*/ 	.word	0x00000001


	//----- nvinfo : EIATTR_CRS_STACK_SIZE
	.align		4
.L_2643:
        /*00f4*/ 	.byte	0x04, 0x1e
        /*00f6*/ 	.short	(.L_2645 - .L_2644)
.L_2644:
        /*00f8*/ 	.word	0x00000000
.L_2645:


//--------------------- .nv.info._ZN7cutlass13device_kernelIN5flash19FlashAttnFwdCombineIN4cute5tupleIJNS3_1CILi8EEENS5_ILi128EEEEEELi5ELi256ELi1ELb0ELb0EffNS_4arch4Sm80EEEEEvNT_6ParamsE --------------------------
	.section	.nv.info._ZN7cutlass13device_kernelIN5flash19FlashAttnFwdCombineIN4cute5tupleIJNS3_1CILi8EEENS5_ILi128EEEEEELi5ELi256ELi1ELb0ELb0EffNS_4arch4Sm80EEEEEvNT_6ParamsE,"",@"SHT_CUDA_INFO"
	.sectionflags	@""
	.align	4


	//----- nvinfo : EIATTR_CUDA_API_VERSION
	.align		4
        /*0000*/ 	.byte	0x04, 0x37
        /*0002*/ 	.short	(.L_2647 - .L_2646)
.L_2646:
        /*0004*/ 	.word	0x00000082


	//----- nvinfo : EIATTR_SW2861232_WAR
	.align		4
.L_2647:
        /*0008*/ 	.byte	0x01, 0x35
	.zero		2


	//----- nvinfo : EIATTR_PARAM_CBANK
	.align		4
        /*000c*/ 	.byte	0x04, 0x0a
        /*000e*/ 	.short	(.L_2649 - .L_2648)
	.align		4
.L_2648:
        /*0010*/ 	.word	index@(.nv.constant0._ZN7cutlass13device_kernelIN5flash19FlashAttnFwdCombineIN4cute5tupleIJNS3_1CILi8EEENS5_ILi128EEEEEELi5ELi256ELi1ELb0ELb0EffNS_4arch4Sm80EEEEEvNT_6ParamsE)
        /*0014*/ 	.short	0x0160
        /*0016*/ 	.short	0x00e8


	//----- nvinfo : EIATTR_CBANK_PARAM_SIZE
	.align		4
.L_2649:
        /*0018*/ 	.byte	0x03, 0x19
        /*001a*/ 	.short	0x00e8


	//----- nvinfo : EIATTR_KPARAM_INFO
	.align		4
        /*001c*/ 	.byte	0x04, 0x17
        /*001e*/ 	.short	(.L_2651 - .L_2650)
.L_2650:
        /*0020*/ 	.word	0x00000000
        /*0024*/ 	.short	0x0000
        /*0026*/ 	.short	0x0000
        /*0028*/ 	.byte	0x00, 0xf0, 0xa1, 0x03


	//----- nvinfo : EIATTR_MAXREG_COUNT
	.align		4
.L_2651:
        /*002c*/ 	.byte	0x03, 0x1b
        /*002e*/ 	.short	0x0080


	//----- nvinfo : EIATTR_NUM_BARRIERS
	.align		4
        /*0030*/ 	.byte	0x02, 0x4c
        /*0032*/ 	.byte	0x01
	.zero		1


	//----- nvinfo : EIATTR_EXTERNS
	.align		4
        /*0034*/ 	.byte	0x04, 0x0f
        /*0036*/ 	.short	(.L_2653 - .L_2652)


	//   ....[0]....
	.align		4
.L_2652:
        /*0038*/ 	.word	index@(__assertfail)


	//----- nvinfo : EIATTR_MERCURY_ISA_VERSION
	.align		4
.L_2653:
        /*003c*/ 	.byte	0x03, 0x5f
        /*003e*/ 	.short	0x0000


	//----- nvinfo : EIATTR_COOP_GROUP_MASK_REGIDS
	.align		4
        /*0040*/ 	.byte	0x04, 0x29
        /*0042*/ 	.short	(.L_2655 - .L_2654)


	//   ....[0]....
.L_2654:
        /*0044*/ 	.word	0xffffffff


	//   ....[1]....
        /*0048*/ 	.word	0xffffffff


	//   ....[2]....
        /*004c*/ 	.word	0xffffffff


	//   ....[3]....
        /*0050*/ 	.word	0xffffffff


	//   ....[4]....
        /*0054*/ 	.word	0xffffffff


	//   ....[5]....
        /*0058*/ 	.word	0xffffffff


	//   ....[6]....
        /*005c*/ 	.word	0xffffffff


	//   ....[7]....
        /*0060*/ 	.word	0xffffffff


	//   ....[8]....
        /*0064*/ 	.word	0xffffffff


	//   ....[9]....
        /*0068*/ 	.word	0xffffffff


	//   ....[10]....
        /*006c*/ 	.word	0xffffffff


	//   ....[11]....
        /*0070*/ 	.word	0xffffffff


	//   ....[12]....
        /*0074*/ 	.word	0xffffffff


	//   ....[13]....
        /*0078*/ 	.word	0xffffffff


	//   ....[14]....
        /*007c*/ 	.word	0xffffffff


	//   ....[15]....
        /*0080*/ 	.word	0xffffffff


	//----- nvinfo : EIATTR_COOP_GROUP_INSTR_OFFSETS
	.align		4
.L_2655:
        /*0084*/ 	.byte	0x04, 0x28
        /*0086*/ 	.short	(.L_2657 - .L_2656)


	//   ....[0]....
.L_2656:
        /*0088*/ 	.word	0x00000b50


	//   ....[1]....
        /*008c*/ 	.word	0x00000b90


	//   ....[2]....
        /*0090*/ 	.word	0x00000bb0


	//   ....[3]....
        /*0094*/ 	.word	0x00000bd0


	//   ....[4]....
        /*0098*/ 	.word	0x00000bf0


	//   ....[5]....
        /*009c*/ 	.word	0x00000c70


	//   ....[6]....
        /*00a0*/ 	.word	0x00000cb0


	//   ....[7]....
        /*00a4*/ 	.word	0x00000cc0


	//   ....[8]....
        /*00a8*/ 	.word	0x00000d00


	//   ....[9]....
        /*00ac*/ 	.word	0x00000d10


	//   ....[10]....
        /*00b0*/ 	.word	0x00000d40


	//   ....[11]....
        /*00b4*/ 	.word	0x00000d50


	//   ....[12]....
        /*00b8*/ 	.word	0x00000d80


	//   ....[13]....
        /*00bc*/ 	.word	0x00000d90


	//   ....[14]....
        /*00c0*/ 	.word	0x00000dc0


	//   ....[15]....
        /*00c4*/ 	.word	0x00001eb0


	//----- nvinfo : EIATTR_SYSCALL_OFFSETS
	.align		4
.L_2657:
        /*00c8*/ 	.byte	0x04, 0x46
        /*00ca*/ 	.short	(.L_2659 - .L_2658)


	//   ....[0]....
.L_2658:
        /*00cc*/ 	.word	0x00000390


	//----- nvinfo : EIATTR_EXIT_INSTR_OFFSETS
	.align		4
.L_2659:
        /*00d0*/ 	.byte	0x04, 0x1c
        /*00d2*/ 	.short	(.L_2661 - .L_2660)


	//   ....[0]....
.L_2660:
        /*00d4*/ 	.word	0x00000220


	//   ....[1]....
        /*00d8*/ 	.word	0x00001d40


	//   ....[2]....
        /*00dc*/ 	.word	0x00001e90


	//----- nvinfo : EIATTR_CTAIDZ_USED
	.align		4
.L_2661:
        /*00e0*/ 	.byte	0x01, 0x04
	.zero		2


	//----- nvinfo : EIATTR_MAX_THREADS
	.align		4
        /*00e4*/ 	.byte	0x04, 0x05
        /*00e6*/ 	.short	(.L_2663 - .L_2662)
.L_2662:
        /*00e8*/ 	.word	0x00000100
        /*00ec*/ 	.word	0x00000001
        /*00f0*/ 	.word	0x00000001


	//----- nvinfo : EIATTR_CRS_STACK_SIZE
	.align		4
.L_2663:
        /*00f4*/ 	.byte	0x04, 0x1e
        /*00f6*/ 	.short	(.L_2665 - .L_2664)
.L_2664:
        /*00f8*/ 	.word	0x00000000
.L_2665:


//--------------------- .nv.info._ZN7cutlass13device_kernelIN5flash19FlashAttnFwdCombineIN4cute5tupleIJNS3_1CILi8EEENS5_ILi128EEEEEELi8ELi256ELi1ELb0ELb1EffNS_4arch4Sm80EEEEEvNT_6ParamsE --------------------------
	.section	.nv.info._ZN7cutlass13device_kernelIN5flash19FlashAttnFwdCombineIN4cute5tupleIJNS3_1CILi8EEENS5_ILi128EEEEEELi8ELi256ELi1ELb0ELb1EffNS_4arch4Sm80EEEEEvNT_6ParamsE,"",@"SHT_CUDA_INFO"
	.sectionflags	@""
	.align	4


	//----- nvinfo : EIATTR_CUDA_API_VERSION
	.align		4
        /*0000*/ 	.byte	0x04, 0x37
        /*0002*/ 	.short	(.L_2667 - .L_2666)
.L_2666:
        /*0004*/ 	.word	0x00000082


	//----- nvinfo : EIATTR_SW2861232_WAR
	.align		4
.L_2667:
        /*0008*/ 	.byte	0x01, 0x35
	.zero		2


	//----- nvinfo : EIATTR_PARAM_CBANK
	.align		4
        /*000c*/ 	.byte	0x04, 0x0a
        /*000e*/ 	.short	(.L_2669 - .L_2668)
	.align		4
.L_2668:
        /*0010*/ 	.word	index@(.nv.constant0._ZN7cutlass13device_kernelIN5flash19FlashAttnFwdCombineIN4cute5tupleIJNS3_1CILi8EEENS5_ILi128EEEEEELi8ELi256ELi1ELb0ELb1EffNS_4arch4Sm80EEEEEvNT_6ParamsE)
        /*0014*/ 	.short	0x0160
        /*0016*/ 	.short	0x00e8


	//----- nvinfo : EIATTR_CBANK_PARAM_SIZE
	.align		4
.L_2669:
        /*0018*/ 	.byte	0x03, 0x19
        /*001a*/ 	.short	0x00e8


	//----- nvinfo : EIATTR_KPARAM_INFO
	.align		4
        /*001c*/ 	.byte	0x04, 0x17
        /*001e*/ 	.short	(.L_2671 - .L_2670)
.L_2670:
        /*0020*/ 	.word	0x00000000
        /*0024*/ 	.short	0x0000
        /*0026*/ 	.short	0x0000
        /*0028*/ 	.byte	0x00, 0xf0, 0xa1, 0x03


	//----- nvinfo : EIATTR_MAXREG_COUNT
	.align		4
.L_2671:
        /*002c*/ 	.byte	0x03, 0x1b
        /*002e*/ 	.short	0x0080


	//----- nvinfo : EIATTR_NUM_BARRIERS
	.align		4
        /*0030*/ 	.byte	0x02, 0x4c
        /*0032*/ 	.byte	0x01
	.zero		1


	//----- nvinfo : EIATTR_EXTERNS
	.align		4
        /*0034*/ 	.byte	0x04, 0x0f
        /*0036*/ 	.short	(.L_2673 - .L_2672)


	//   ....[0]....
	.align		4
.L_2672:
        /*0038*/ 	.word	index@(__assertfail)


	//----- nvinfo : EIATTR_MERCURY_ISA_VERSION
	.align		4
.L_2673:
        /*003c*/ 	.byte	0x03, 0x5f
        /*003e*/ 	.short	0x0000


	//----- nvinfo : EIATTR_COOP_GROUP_MASK_REGIDS
	.align		4
        /*0040*/ 	.byte	0x04, 0x29
        /*0042*/ 	.short	(.L_2675 - .L_2674)


	//   ....[0]....
.L_2674:
        /*0044*/ 	.word	0xffffffff


	//   ....[1]....
        /*0048*/ 	.word	0xffffffff


	//   ....[2]....
        /*004c*/ 	.word	0xffffffff


	//   ....[3]....
        /*0050*/ 	.word	0xffffffff


	//   ....[4]....
        /*0054*/ 	.word	0xffffffff


	//   ....[5]....
        /*0058*/ 	.word	0xffffffff


	//   ....[6]....
        /*005c*/ 	.word	0xffffffff


	//   ....[7]....
        /*0060*/ 	.word	0xffffffff


	//   ....[8]....
        /*0064*/ 	.word	0xffffffff


	//   ....[9]....
        /*0068*/ 	.word	0xffffffff


	//   ....[10]....
        /*006c*/ 	.word	0xffffffff


	//   ....[11]....
        /*0070*/ 	.word	0xffffffff


	//   ....[12]....
        /*0074*/ 	.word	0xffffffff


	//   ....[13]....
        /*0078*/ 	.word	0xffffffff


	//   ....[14]....
        /*007c*/ 	.word	0xffffffff


	//   ....[15]....
        /*0080*/ 	.word	0xffffffff


	//----- nvinfo : EIATTR_COOP_GROUP_INSTR_OFFSETS
	.align		4
.L_2675:
        /*0084*/ 	.byte	0x04, 0x28
        /*0086*/ 	.short	(.L_2677 - .L_2676)


	//   ....[0]....
.L_2676:
        /*0088*/ 	.word	0x00001dd0


	//   ....[1]....
        /*008c*/ 	.word	0x00001e20


	//   ....[2]....
        /*0090*/ 	.word	0x00001e50


	//   ....[3]....
        /*0094*/ 	.word	0x00001e70


	//   ....[4]....
        /*0098*/ 	.word	0x00001e90


	//   ....[5]....
        /*009c*/ 	.word	0x000021b0


	//   ....[6]....
        /*00a0*/ 	.word	0x000021d0


	//   ....[7]....
        /*00a4*/ 	.word	0x000021e0


	//   ....[8]....
        /*00a8*/ 	.word	0x00002220


	//   ....[9]....
        /*00ac*/ 	.word	0x00002230


	//   ....[10]....
        /*00b0*/ 	.word	0x00002260


	//   ....[11]....
        /*00b4*/ 	.word	0x00002270


	//   ....[12]....
        /*00b8*/ 	.word	0x000022b0


	//   ....[13]....
        /*00bc*/ 	.word	0x000022c0


	//   ....[14]....
        /*00c0*/ 	.word	0x000022f0


	//   ....[15]....
        /*00c4*/ 	.word	0x000033d0


	//----- nvinfo : EIATTR_SYSCALL_OFFSETS
	.align		4
.L_2677:
        /*00c8*/ 	.byte	0x04, 0x46
        /*00ca*/ 	.short	(.L_2679 - .L_2678)


	//   ....[0]....
.L_2678:
        /*00cc*/ 	.word	0x000004b0


	//----- nvinfo : EIATTR_EXIT_INSTR_OFFSETS
	.align		4
.L_2679:
        /*00d0*/ 	.byte	0x04, 0x1c
        /*00d2*/ 	.short	(.L_2681 - .L_2680)


	//   ....[0]....
.L_2680:
        /*00d4*/ 	.word	0x00000200


	//   ....[1]....
        /*00d8*/ 	.word	0x00000360


	//   ....[2]....
        /*00dc*/ 	.word	0x000032a0


	//   ....[3]....
        /*00e0*/ 	.word	0x000033b0


	//----- nvinfo : EIATTR_CTAIDZ_USED
	.align		4
.L_2681:
        /*00e4*/ 	.byte	0x01, 0x04
	.zero		2


	//----- nvinfo : EIATTR_MAX_THREADS
	.align		4
        /*00e8*/ 	.byte	0x04, 0x05
        /*00ea*/ 	.short	(.L_2683 - .L_2682)
.L_2682:
        /*00ec*/ 	.word	0x00000100
        /*00f0*/ 	.word	0x00000001
        /*00f4*/ 	.word	0x00000001


	//----- nvinfo : EIATTR_CRS_STACK_SIZE
	.align		4
.L_2683:
        /*00f8*/ 	.byte	0x04, 0x1e
        /*00fa*/ 	.short	(.L_2685 - .L_2684)
.L_2684:
        /*00fc*/ 	.word	0x00000000
.L_2685:


//--------------------- .nv.info._ZN7cutlass13device_kernelIN5flash19FlashAttnFwdCombineIN4cute5tupleIJNS3_1CILi8EEENS5_ILi128EEEEEELi7ELi256ELi1ELb0ELb1EffNS_4arch4Sm80EEEEEvNT_6ParamsE --------------------------
	.section	.nv.info._ZN7cutlass13device_kernelIN5flash19FlashAttnFwdCombineIN4cute5tupleIJNS3_1CILi8EEENS5_ILi128EEEEEELi7ELi256ELi1ELb0ELb1EffNS_4arch4Sm80EEEEEvNT_6ParamsE,"",@"SHT_CUDA_INFO"
	.sectionflags	@""
	.align	4


	//----- nvinfo : EIATTR_CUDA_API_VERSION
	.align		4
        /*0000*/ 	.byte	0x04, 0x37
        /*0002*/ 	.short	(.L_2687 - .L_2686)
.L_2686:
        /*0004*/ 	.word	0x00000082


	//----- nvinfo : EIATTR_SW2861232_WAR
	.align		4
.L_2687:
        /*0008*/ 	.byte	0x01, 0x35
	.zero		2


	//----- nvinfo : EIATTR_PARAM_CBANK
	.align		4
        /*000c*/ 	.byte	0x04, 0x0a
        /*000e*/ 	.short	(.L_2689 - .L_2688)
	.align		4
.L_2688:
        /*0010*/ 	.word	index@(.nv.constant0._ZN7cutlass13device_kernelIN5flash19FlashAttnFwdCombineIN4cute5tupleIJNS3_1CILi8EEENS5_ILi128EEEEEELi7ELi256ELi1ELb0ELb1EffNS_4arch4Sm80EEEEEvNT_6ParamsE)
        /*0014*/ 	.short	0x0160
        /*0016*/ 	.short	0x00e8


	//----- nvinfo : EIATTR_CBANK_PARAM_SIZE
	.align		4
.L_2689:
        /*0018*/ 	.byte	0x03, 0x19
        /*001a*/ 	.short	0x00e8


	//----- nvinfo : EIATTR_KPARAM_INFO
	.align		4
        /*001c*/ 	.byte	0x04, 0x17
        /*001e*/ 	.short	(.L_2691 - .L_2690)
.L_2690:
        /*0020*/ 	.word	0x00000000
        /*0024*/ 	.short	0x0000
        /*0026*/ 	.short	0x0000
        /*0028*/ 	.byte	0x00, 0xf0, 0xa1, 0x03


	//----- nvinfo : EIATTR_MAXREG_COUNT
	.align		4
.L_2691:
        /*002c*/ 	.byte	0x03, 0x1b
        /*002e*/ 	.short	0x0080


	//----- nvinfo : EIATTR_NUM_BARRIERS
	.align		4
        /*0030*/ 	.byte	0x02, 0x4c
        /*0032*/ 	.byte	0x01
	.zero		1


	//----- nvinfo : EIATTR_EXTERNS
	.align		4
        /*0034*/ 	.byte	0x04, 0x0f
        /*0036*/ 	.short	(.L_2693 - .L_2692)


	//   ....[0]....
	.align		4
.L_2692:
        /*0038*/ 	.word	index@(__assertfail)


	//----- nvinfo : EIATTR_MERCURY_ISA_VERSION
	.align		4
.L_2693:
        /*003c*/ 	.byte	0x03, 0x5f
        /*003e*/ 	.short	0x0000


	//----- nvinfo : EIATTR_COOP_GROUP_MASK_REGIDS
	.align		4
        /*0040*/ 	.byte	0x04, 0x29
        /*0042*/ 	.short	(.L_2695 - .L_2694)


	//   ....[0]....
.L_2694:
        /*0044*/ 	.word	0xffffffff


	//   ....[1]....
        /*0048*/ 	.word	0xffffffff


	//   ....[2]....
        /*004c*/ 	.word	0xffffffff


	//   ....[3]....
        /*0050*/ 	.word	0xffffffff


	//   ....[4]....
        /*0054*/ 	.word	0xffffffff


	//   ....[5]....
        /*0058*/ 	.word	0xffffffff


	//   ....[6]....
        /*005c*/ 	.word	0xffffffff


	//   ....[7]....
        /*0060*/ 	.word	0xffffffff


	//   ....[8]....
        /*0064*/ 	.word	0xffffffff


	//   ....[9]....
        /*0068*/ 	.word	0xffffffff


	//   ....[10]....
        /*006c*/ 	.word	0xffffffff


	//   ....[11]....
        /*0070*/ 	.word	0xffffffff


	//   ....[12]....
        /*0074*/ 	.word	0xffffffff


	//   ....[13]....
        /*0078*/ 	.word	0xffffffff


	//   ....[14]....
        /*007c*/ 	.word	0xffffffff


	//   ....[15]....
        /*0080*/ 	.word	0xffffffff


	//----- nvinfo : EIATTR_COOP_GROUP_INSTR_OFFSETS
	.align		4
.L_2695:
        /*0084*/ 	.byte	0x04, 0x28
        /*0086*/ 	.short	(.L_2697 - .L_2696)


	//   ....[0]....
.L_2696:
        /*0088*/ 	.word	0x00001970


	//   ....[1]....
        /*008c*/ 	.word	0x000019c0


	//   ....[2]....
        /*0090*/ 	.word	0x000019f0


	//   ....[3]....
        /*0094*/ 	.word	0x00001a10


	//   ....[4]....
        /*0098*/ 	.word	0x00001a30


	//   ....[5]....
        /*009c*/ 	.word	0x00001bd0


	//   ....[6]....
        /*00a0*/ 	.word	0x00001bf0


	//   ....[7]....
        /*00a4*/ 	.word	0x00001c00


	//   ....[8]....
        /*00a8*/ 	.word	0x00001c30


	//   ....[9]....
        /*00ac*/ 	.word	0x00001c40


	//   ....[10]....
        /*00b0*/ 	.word	0x00001c70


	//   ....[11]....
        /*00b4*/ 	.word	0x00001c80


	//   ....[12]....
        /*00b8*/ 	.word	0x00001cb0


	//   ....[13]....
        /*00bc*/ 	.word	0x00001cc0


	//   ....[14]....
        /*00c0*/ 	.word	0x00001d00


	//   ....[15]....
        /*00c4*/ 	.word	0x00002d90


	//----- nvinfo : EIATTR_SYSCALL_OFFSETS
	.align		4
.L_2697:
        /*00c8*/ 	.byte	0x04, 0x46
        /*00ca*/ 	.short	(.L_2699 - .L_2698)


	//   ....[0]....
.L_2698:
        /*00cc*/ 	.word	0x000004b0


	//----- nvinfo : EIATTR_EXIT_INSTR_OFFSETS
	.align		4
.L_2699:
        /*00d0*/ 	.byte	0x04, 0x1c
        /*00d2*/ 	.short	(.L_2701 - .L_2700)


	//   ....[0]....
.L_2700:
        /*00d4*/ 	.word	0x00000200


	//   ....[1]....
        /*00d8*/ 	.word	0x00000360


	//   ....[2]....
        /*00dc*/ 	.word	0x00002c60


	//   ....[3]....
        /*00e0*/ 	.word	0x00002d70


	//----- nvinfo : EIATTR_CTAIDZ_USED
	.align		4
.L_2701:
        /*00e4*/ 	.byte	0x01, 0x04
	.zero		2


	//----- nvinfo : EIATTR_MAX_THREADS
	.align		4
        /*00e8*/ 	.byte	0x04, 0x05
        /*00ea*/ 	.short	(.L_2703 - .L_2702)
.L_2702:
        /*00ec*/ 	.word	0x00000100
        /*00f0*/ 	.word	0x00000001
        /*00f4*/ 	.word	0x00000001


	//----- nvinfo : EIATTR_CRS_STACK_SIZE
	.align		4
.L_2703:
        /*00f8*/ 	.byte	0x04, 0x1e
        /*00fa*/ 	.short	(.L_2705 - .L_2704)
.L_2704:
        /*00fc*/ 	.word	0x00000000
.L_2705:


//--------------------- .nv.info._ZN7cutlass13device_kernelIN5flash19FlashAttnFwdCombineIN4cute5tupleIJNS3_1CILi8EEENS5_ILi128EEEEEELi6ELi256ELi1ELb0ELb1EffNS_4arch4Sm80EEEEEvNT_6ParamsE --------------------------
	.section	.nv.info._ZN7cutlass13device_kernelIN5flash19FlashAttnFwdCombineIN4cute5tupleIJNS3_1CILi8EEENS5_ILi128EEEEEELi6ELi256ELi1ELb0ELb1EffNS_4arch4Sm80EEEEEvNT_6ParamsE,"",@"SHT_CUDA_INFO"
	.sectionflags	@""
	.align	4


	//----- nvinfo : EIATTR_CUDA_API_VERSION
	.align		4
        /*0000*/ 	.byte	0x04, 0x37
        /*0002*/ 	.short	(.L_2707 - .L_2706)
.L_2706:
        /*0004*/ 	.word	0x00000082


	//----- nvinfo : EIATTR_SW2861232_WAR
	.align		4
.L_2707:
        /*0008*/ 	.byte	0x01, 0x35
	.zero		2


	//----- nvinfo : EIATTR_PARAM_CBANK
	.align		4
        /*000c*/ 	.byte	0x04, 0x0a
        /*000e*/ 	.short	(.L_2709 - .L_2708)
	.align		4
.L_2708:
        /*0010*/ 	.word	index@(.nv.constant0._ZN7cutlass13device_kernelIN5flash19FlashAttnFwdCombineIN4cute5tupleIJNS3_1CILi8EEENS5_ILi128EEEEEELi6ELi256ELi1ELb0ELb1EffNS_4arch4Sm80EEEEEvNT_6ParamsE)
        /*0014*/ 	.short	0x0160
        /*0016*/ 	.short	0x00e8


	//----- nvinfo : EIATTR_CBANK_PARAM_SIZE
	.align		4
.L_2709:
        /*0018*/ 	.byte	0x03, 0x19
        /*001a*/ 	.short	0x00e8


	//----- nvinfo : EIATTR_KPARAM_INFO
	.align		4
        /*001c*/ 	.byte	0x04, 0x17
        /*001e*/ 	.short	(.L_2711 - .L_2710)
.L_2710:
        /*0020*/ 	.word	0x00000000
        /*0024*/ 	.short	0x0000
        /*0026*/ 	.short	0x0000
        /*0028*/ 	.byte	0x00, 0xf0, 0xa1, 0x03


	//----- nvinfo : EIATTR_MAXREG_COUNT
	.align		4
.L_2711:
        /*002c*/ 	.byte	0x03, 0x1b
        /*002e*/ 	.short	0x0080


	//----- nvinfo : EIATTR_NUM_BARRIERS
	.align		4
        /*0030*/ 	.byte	0x02, 0x4c
        /*0032*/ 	.byte	0x01
	.zero		1


	//----- nvinfo : EIATTR_EXTERNS
	.align		4
        /*0034*/ 	.byte	0x04, 0x0f
        /*0036*/ 	.short	(.L_2713 - .L_2712)


	//   ....[0]....
	.align		4
.L_2712:
        /*0038*/ 	.word	index@(__assertfail)


	//----- nvinfo : EIATTR_MERCURY_ISA_VERSION
	.align		4
.L_2713:
        /*003c*/ 	.byte	0x03, 0x5f
        /*003e*/ 	.short	0x0000


	//----- nvinfo : EIATTR_COOP_GROUP_MASK_REGIDS
	.align		4
        /*0040*/ 	.byte	0x04, 0x29
        /*0042*/ 	.short	(.L_2715 - .L_2714)


	//   ....[0]....
.L_2714:
        /*0044*/ 	.word	0xffffffff


	//   ....[1]....
        /*0048*/ 	.word	0xffffffff


	//   ....[2]....
        /*004c*/ 	.word	0xffffffff


	//   ....[3]....
        /*0050*/ 	.word	0xffffffff


	//   ....[4]....
        /*0054*/ 	.word	0xffffffff


	//   ....[5]....
        /*0058*/ 	.word	0xffffffff


	//   ....[6]....
        /*005c*/ 	.word	0xffffffff


	//   ....[7]....
        /*0060*/ 	.word	0xffffffff


	//   ....[8]....
        /*0064*/ 	.word	0xffffffff


	//   ....[9]....
        /*0068*/ 	.word	0xffffffff


	//   ....[10]....
        /*006c*/ 	.word	0xffffffff


	//   ....[11]....
        /*0070*/ 	.word	0xffffffff


	//   ....[12]....
        /*0074*/ 	.word	0xffffffff


	//   ....[13]....
        /*0078*/ 	.word	0xffffffff


	//   ....[14]....
        /*007c*/ 	.word	0xffffffff


	//   ....[15]....
        /*0080*/ 	.word	0xffffffff


	//----- nvinfo : EIATTR_COOP_GROUP_INSTR_OFFSETS
	.align		4
.L_2715:
        /*0084*/ 	.byte	0x04, 0x28
        /*0086*/ 	.short	(.L_2717 - .L_2716)


	//   ....[0]....
.L_2716:
        /*0088*/ 	.word	0x00001650


	//   ....[1]....
        /*008c*/ 	.word	0x00001690


	//   ....[2]....
        /*0090*/ 	.word	0x000016b0


	//   ....[3]....
        /*0094*/ 	.word	0x000016d0


	//   ....[4]....
        /*0098*/ 	.word	0x000016f0


	//   ....[5]....
        /*009c*/ 	.word	0x000017f0


	//   ....[6]....
        /*00a0*/ 	.word	0x00001810


	//   ....[7]....
        /*00a4*/ 	.word	0x00001820


	//   ....[8]....
        /*00a8*/ 	.word	0x00001850


	//   ....[9]....
        /*00ac*/ 	.word	0x00001860


	//   ....[10]....
        /*00b0*/ 	.word	0x00001890


	//   ....[11]....
        /*00b4*/ 	.word	0x000018a0


	//   ....[12]....
        /*00b8*/ 	.word	0x000018d0


	//   ....[13]....
        /*00bc*/ 	.word	0x000018e0


	//   ....[14]....
        /*00c0*/ 	.word	0x00001920


	//   ....[15]....
        /*00c4*/ 	.word	0x00002970


	//----- nvinfo : EIATTR_SYSCALL_OFFSETS
	.align		4
.L_2717:
        /*00c8*/ 	.byte	0x04, 0x46
        /*00ca*/ 	.short	(.L_2719 - .L_2718)


	//   ....[0]....
.L_2718:
        /*00cc*/ 	.word	0x000004b0


	//----- nvinfo : EIATTR_EXIT_INSTR_OFFSETS
	.align		4
.L_2719:
        /*00d0*/ 	.byte	0x04, 0x1c
        /*00d2*/ 	.short	(.L_2721 - .L_2720)


	//   ....[0]....
.L_2720:
        /*00d4*/ 	.word	0x00000200


	//   ....[1]....
        /*00d8*/ 	.word	0x00000360


	//   ....[2]....
        /*00dc*/ 	.word	0x00002840


	//   ....[3]....
        /*00e0*/ 	.word	0x00002950


	//----- nvinfo : EIATTR_CTAIDZ_USED
	.align		4
.L_2721:
        /*00e4*/ 	.byte	0x01, 0x04
	.zero		2


	//----- nvinfo : EIATTR_MAX_THREADS
	.align		4
        /*00e8*/ 	.byte	0x04, 0x05
        /*00ea*/ 	.short	(.L_2723 - .L_2722)
.L_2722:
        /*00ec*/ 	.word	0x00000100
        /*00f0*/ 	.word	0x00000001
        /*00f4*/ 	.word	0x00000001


	//----- nvinfo : EIATTR_CRS_STACK_SIZE
	.align		4
.L_2723:
        /*00f8*/ 	.byte	0x04, 0x1e
        /*00fa*/ 	.short	(.L_2725 - .L_2724)
.L_2724:
        /*00fc*/ 	.word	0x00000000
.L_2725:


//--------------------- .nv.info._ZN7cutlass13device_kernelIN5flash19FlashAttnFwdCombineIN4cute5tupleIJNS3_1CILi8EEENS5_ILi128EEEEEELi5ELi256ELi1ELb0ELb1EffNS_4arch4Sm80EEEEEvNT_6ParamsE --------------------------
	.section	.nv.info._ZN7cutlass13device_kernelIN5flash19FlashAttnFwdCombineIN4cute5tupleIJNS3_1CILi8EEENS5_ILi128EEEEEELi5ELi256ELi1ELb0ELb1EffNS_4arch4Sm80EEEEEvNT_6ParamsE,"",@"SHT_CUDA_INFO"
	.sectionflags	@""
	.align	4


	//----- nvinfo : EIATTR_CUDA_API_VERSION
	.align		4
        /*0000*/ 	.byte	0x04, 0x37
        /*0002*/ 	.short	(.L_2727 - .L_2726)
.L_2726:
        /*0004*/ 	.word	0x00000082


	//----- nvinfo : EIATTR_SW2861232_WAR
	.align		4
.L_2727:
        /*0008*/ 	.byte	0x01, 0x35
	.zero		2


	//----- nvinfo : EIATTR_PARAM_CBANK
	.align		4
        /*000c*/ 	.byte	0x04, 0x0a
        /*000e*/ 	.short	(.L_2729 - .L_2728)
	.align		4
.L_2728:
        /*0010*/ 	.word	index@(.nv.constant0._ZN7cutlass13device_kernelIN5flash19FlashAttnFwdCombineIN4cute5tupleIJNS3_1CILi8EEENS5_ILi128EEEEEELi5ELi256ELi1ELb0ELb1EffNS_4arch4Sm80EEEEEvNT_6ParamsE)
        /*0014*/ 	.short	0x0160
        /*0016*/ 	.short	0x00e8


	//----- nvinfo : EIATTR_CBANK_PARAM_SIZE
	.align		4
.L_2729:
        /*0018*/ 	.byte	0x03, 0x19
        /*001a*/ 	.short	0x00e8


	//----- nvinfo : EIATTR_KPARAM_INFO
	.align		4
        /*001c*/ 	.byte	0x04, 0x17
        /*001e*/ 	.short	(.L_2731 - .L_2730)
.L_2730:
        /*0020*/ 	.word	0x00000000
        /*0024*/ 	.short	0x0000
        /*0026*/ 	.short	0x0000
        /*0028*/ 	.byte	0x00, 0xf0, 0xa1, 0x03


	//----- nvinfo : EIATTR_MAXREG_COUNT
	.align		4
.L_2731:
        /*002c*/ 	.byte	0x03, 0x1b
        /*002e*/ 	.short	0x0080


	//----- nvinfo : EIATTR_NUM_BARRIERS
	.align		4
        /*0030*/ 	.byte	0x02, 0x4c
        /*0032*/ 	.byte	0x01
	.zero		1


	//----- nvinfo : EIATTR_EXTERNS
	.align		4
        /*0034*/ 	.byte	0x04, 0x0f
        /*0036*/ 	.short	(.L_2733 - .L_2732)


	//   ....[0]....
	.align		4
.L_2732:
        /*0038*/ 	.word	index@(__assertfail)


	//----- nvinfo : EIATTR_MERCURY_ISA_VERSION
	.align		4
.L_2733:
        /*003c*/ 	.byte	0x03, 0x5f
        /*003e*/ 	.short	0x0000


	//----- nvinfo : EIATTR_COOP_GROUP_MASK_REGIDS
	.align		4
        /*0040*/ 	.byte	0x04, 0x29
        /*0042*/ 	.short	(.L_2735 - .L_2734)


	//   ....[0]....
.L_2734:
        /*0044*/ 	.word	0xffffffff


	//   ....[1]....
        /*0048*/ 	.word	0xffffffff


	//   ....[2]....
        /*004c*/ 	.word	0xffffffff


	//   ....[3]....
        /*0050*/ 	.word	0xffffffff


	//   ....[4]....
        /*0054*/ 	.word	0xffffffff


	//   ....[5]....
        /*0058*/ 	.word	0xffffffff


	//   ....[6]....
        /*005c*/ 	.word	0xffffffff


	//   ....[7]....
        /*0060*/ 	.word	0xffffffff


	//   ....[8]....
        /*0064*/ 	.word	0xffffffff


	//   ....[9]....
        /*0068*/ 	.word	0xffffffff


	//   ....[10]....
        /*006c*/ 	.word	0xffffffff


	//   ....[11]....
        /*0070*/ 	.word	0xffffffff


	//   ....[12]....
        /*0074*/ 	.word	0xffffffff


	//   ....[13]....
        /*0078*/ 	.word	0xffffffff


	//   ....[14]....
        /*007c*/ 	.word	0xffffffff


	//   ....[15]....
        /*0080*/ 	.word	0xffffffff


	//----- nvinfo : EIATTR_COOP_GROUP_INSTR_OFFSETS
	.align		4
.L_2735:
        /*0084*/ 	.byte	0x04, 0x28
        /*0086*/ 	.short	(.L_2737 - .L_2736)


	//   ....[0]....
.L_2736:
        /*0088*/ 	.word	0x00001470


	//   ....[1]....
        /*008c*/ 	.word	0x000014b0


	//   ....[2]....
        /*0090*/ 	.word	0x000014d0


	//   ....[3]....
        /*0094*/ 	.word	0x000014f0


	//   ....[4]....
        /*0098*/ 	.word	0x00001510


	//   ....[5]....
        /*009c*/ 	.word	0x000015b0


	//   ....[6]....
        /*00a0*/ 	.word	0x000015d0


	//   ....[7]....
        /*00a4*/ 	.word	0x000015e0


	//   ....[8]....
        /*00a8*/ 	.word	0x00001610


	//   ....[9]....
        /*00ac*/ 	.word	0x00001620


	//   ....[10]....
        /*00b0*/ 	.word	0x00001650


	//   ....[11]....
        /*00b4*/ 	.word	0x00001660


	//   ....[12]....
        /*00b8*/ 	.word	0x00001690


	//   ....[13]....
        /*00bc*/ 	.word	0x000016a0


	//   ....[14]....
        /*00c0*/ 	.word	0x000016e0


	//   ....[15]....
        /*00c4*/ 	.word	0x00002710


	//----- nvinfo : EIATTR_SYSCALL_OFFSETS
	.align		4
.L_2737:
        /*00c8*/ 	.byte	0x04, 0x46
        /*00ca*/ 	.short	(.L_2739 - .L_2738)


	//   ....[0]....
.L_2738:
        /*00cc*/ 	.word	0x000004b0


	//----- nvinfo : EIATTR_EXIT_INSTR_OFFSETS
	.align		4
.L_2739:
        /*00d0*/ 	.byte	0x04, 0x1c
        /*00d2*/ 	.short	(.L_2741 - .L_2740)


	//   ....[0]....
.L_2740:
        /*00d4*/ 	.word	0x00000200


	//   ....[1]....
        /*00d8*/ 	.word	0x00000360


	//   ....[2]....
        /*00dc*/ 	.word	0x000025e0


	//   ....[3]....
        /*00e0*/ 	.word	0x000026f0


	//----- nvinfo : EIATTR_CTAIDZ_USED
	.align		4
.L_2741:
        /*00e4*/ 	.byte	0x01, 0x04
	.zero		2


	//----- nvinfo : EIATTR_MAX_THREADS
	.align		4
        /*00e8*/ 	.byte	0x04, 0x05
        /*00ea*/ 	.short	(.L_2743 - .L_2742)
.L_2742:
        /*00ec*/ 	.word	0x00000100
        /*00f0*/ 	.word	0x00000001
        /*00f4*/ 	.word	0x00000001


	//----- nvinfo : EIATTR_CRS_STACK_SIZE
	.align		4
.L_2743:
        /*00f8*/ 	.byte	0x04, 0x1e
        /*00fa*/ 	.short	(.L_2745 - .L_2744)
.L_2744:
        /*00fc*/ 	.word	0x00000000
.L_2745:


//--------------------- .nv.info._ZN7cutlass13device_kernelIN5flash19FlashAttnFwdCombineIN4cute5tupleIJNS3_1CILi16EEENS5_ILi64EEEEEELi8ELi256ELi1ELb0ELb0EffNS_4arch4Sm90EEEEEvNT_6ParamsE --------------------------
	.section	.nv.info._ZN7cutlass13device_kernelIN5flash19FlashAttnFwdCombineIN4cute5tupleIJNS3_1CILi16EEENS5_ILi64EEEEEELi8ELi256ELi1ELb0ELb0EffNS_4arch4Sm90EEEEEvNT_6ParamsE,"",@"SHT_CUDA_INFO"
	.sectionflags	@""
	.align	4


	//----- nvinfo : EIATTR_CUDA_API_VERSION
	.align		4
        /*0000*/ 	.byte	0x04, 0x37
        /*0002*/ 	.short	(.L_2747 - .L_2746)
.L_2746:
        /*0004*/ 	.word	0x00000082


	//----- nvinfo : EIATTR_SW2861232_WAR
	.align		4
.L_2747:
        /*0008*/ 	.byte	0x01, 0x35
	.zero		2


	//----- nvinfo : EIATTR_PARAM_CBANK
	.align		4
        /*000c*/ 	.byte	0x04, 0x0a
        /*000e*/ 	.short	(.L_2749 - .L_2748)
	.align		4
.L_2748:
        /*0010*/ 	.word	index@(.nv.constant0._ZN7cutlass13device_kernelIN5flash19FlashAttnFwdCombineIN4cute5tupleIJNS3_1CILi16EEENS5_ILi64EEEEEELi8ELi256ELi1ELb0ELb0EffNS_4arch4Sm90EEEEEvNT_6ParamsE)
        /*0014*/ 	.short	0x0160
        /*0016*/ 	.short	0x00e8


	//----- nvinfo : EIATTR_CBANK_PARAM_SIZE
	.align		4
.L_2749:
        /*0018*/ 	.byte	0x03, 0x19
        /*001a*/ 	.short	0x00e8


	//----- nvinfo : EIATTR_KPARAM_INFO
	.align		4
        /*001c*/ 	.byte	0x04, 0x17
        /*001e*/ 	.short	(.L_2751 - .L_2750)
.L_2750:
        /*0020*/ 	.word	0x00000000
        /*0024*/ 	.short	0x0000
        /*0026*/ 	.short	0x0000
        /*0028*/ 	.byte	0x00, 0xf0, 0xa1, 0x03


	//----- nvinfo : EIATTR_MAXREG_COUNT
	.align		4
.L_2751:
        /*002c*/ 	.byte	0x03, 0x1b
        /*002e*/ 	.short	0x0080


	//----- nvinfo : EIATTR_NUM_BARRIERS
	.align		4
        /*0030*/ 	.byte	0x02, 0x4c
        /*0032*/ 	.byte	0x01
	.zero		1


	//----- nvinfo : EIATTR_EXTERNS
	.align		4
        /*0034*/ 	.byte	0x04, 0x0f
        /*0036*/ 	.short	(.L_2753 - .L_2752)


	//   ....[0]....
	.align		4
.L_2752:
        /*0038*/ 	.word	index@(__assertfail)


	//----- nvinfo : EIATTR_MERCURY_ISA_VERSION
	.align		4
.L_2753:
        /*003c*/ 	.byte	0x03, 0x5f
        /*003e*/ 	.short	0x0000


	//----- nvinfo : EIATTR_COOP_GROUP_MASK_REGIDS
	.align		4
        /*0040*/ 	.byte	0x04, 0x29
        /*0042*/ 	.short	(.L_2755 - .L_2754)


	//   ....[0]....
.L_2754:
        /*0044*/ 	.word	0xffffffff


	//   ....[1]....
        /*0048*/ 	.word	0xffffffff


	//   ....[2]....
        /*004c*/ 	.word	0xffffffff


	//   ....[3]....
        /*0050*/ 	.word	0xffffffff


	//   ....[4]....
        /*0054*/ 	.word	0xffffffff


	//   ....[5]....
        /*0058*/ 	.word	0xffffffff


	//   ....[6]....
        /*005c*/ 	.word	0xffffffff


	//   ....[7]....
        /*0060*/ 	.word	0xffffffff


	//   ....[8]....
        /*0064*/ 	.word	0xffffffff


	//   ....[9]....
        /*0068*/ 	.word	0xffffffff


	//   ....[10]....
        /*006c*/ 	.word	0xffffffff


	//   ....[11]....
        /*0070*/ 	.word	0xffffffff


	//   ....[12]....
        /*0074*/ 	.word	0xffffffff


	//----- nvinfo : EIATTR_COOP_GROUP_INSTR_OFFSETS
	.align		4
.L_2755:
        /*0078*/ 	.byte	0x04, 0x28
        /*007a*/ 	.short	(.L_2757 - .L_2756)


	//   ....[0]....
.L_2756:
        /*007c*/ 	.word	0x00001bf0


	//   ....[1]....
        /*0080*/ 	.word	0x00001c40


	//   ....[2]....
        /*0084*/ 	.word	0x00001c70


	//   ....[3]....
        /*0088*/ 	.word	0x00001c90


	//   ....[4]....
        /*008c*/ 	.word	0x000022b0


	//   ....[5]....
        /*0090*/ 	.word	0x000022d0


	//   ....[6]....
        /*0094*/ 	.word	0x000022e0


	//   ....[7]....
        /*0098*/ 	.word	0x00002320


	//   ....[8]....
        /*009c*/ 	.word	0x00002330


	//   ....[9]....
        /*00a0*/ 	.word	0x00002360


	//   ....[10]....
        /*00a4*/ 	.word	0x00002380


	//   ....[11]....
        /*00a8*/ 	.word	0x000023b0


	//   ....[12]....
        /*00ac*/ 	.word	0x00003650


	//----- nvinfo : EIATTR_SYSCALL_OFFSETS
	.align		4
.L_2757:
        /*00b0*/ 	.byte	0x04, 0x46
        /*00b2*/ 	.short	(.L_2759 - .L_2758)


	//   ....[0]....
.L_2758:
        /*00b4*/ 	.word	0x00000390


	//----- nvinfo : EIATTR_EXIT_INSTR_OFFSETS
	.align		4
.L_2759:
        /*00b8*/ 	.byte	0x04, 0x1c
        /*00ba*/ 	.short	(.L_2761 - .L_2760)


	//   ....[0]....
.L_2760:
        /*00bc*/ 	.word	0x00000220


	//   ....[1]....
        /*00c0*/ 	.word	0x000034e0


	//   ....[2]....
        /*00c4*/ 	.word	0x00003630


	//----- nvinfo : EIATTR_CTAIDZ_USED
	.align		4
.L_2761:
        /*00c8*/ 	.byte	0x01, 0x04
	.zero		2


	//----- nvinfo : EIATTR_MAX_THREADS
	.align		4
        /*00cc*/ 	.byte	0x04, 0x05
        /*00ce*/ 	.short	(.L_2763 - .L_2762)
.L_2762:
        /*00d0*/ 	.word	0x00000100
        /*00d4*/ 	.word	0x00000001
        /*00d8*/ 	.word	0x00000001


	//----- nvinfo : EIATTR_CRS_STACK_SIZE
	.align		4
.L_2763:
        /*00dc*/ 	.byte	0x04, 0x1e
        /*00de*/ 	.short	(.L_2765 - .L_2764)
.L_2764:
        /*00e0*/ 	.word	0x00000000
.L_2765:


//--------------------- .nv.info._ZN7cutlass13device_kernelIN5flash19FlashAttnFwdCombineIN4cute5tupleIJNS3_1CILi16EEENS5_ILi64EEEEEELi7ELi256ELi1ELb0ELb0EffNS_4arch4Sm90EEEEEvNT_6ParamsE --------------------------
	.section	.nv.info._ZN7cutlass13device_kernelIN5flash19FlashAttnFwdCombineIN4cute5tupleIJNS3_1CILi16EEENS5_ILi64EEEEEELi7ELi256ELi1ELb0ELb0EffNS_4arch4Sm90EEEEEvNT_6ParamsE,"",@"SHT_CUDA_INFO"
	.sectionflags	@""
	.align	4


	//----- nvinfo : EIATTR_CUDA_API_VERSION
	.align		4
        /*0000*/ 	.byte	0x04, 0x37
        /*0002*/ 	.short	(.L_2767 - .L_2766)
.L_2766:
        /*0004*/ 	.word	0x00000082


	//----- nvinfo : EIATTR_SW2861232_WAR
	.align		4
.L_2767:
        /*0008*/ 	.byte	0x01, 0x35
	.zero		2


	//----- nvinfo : EIATTR_PARAM_CBANK
	.align		4
        /*000c*/ 	.byte	0x04, 0x0a
        /*000e*/ 	.short	(.L_2769 - .L_2768)
	.align		4
.L_2768:
        /*0010*/ 	.word	index@(.nv.constant0._ZN7cutlass13device_kernelIN5flash19FlashAttnFwdCombineIN4cute5tupleIJNS3_1CILi16EEENS5_ILi64EEEEEELi7ELi256ELi1ELb0ELb0EffNS_4arch4Sm90EEEEEvNT_6ParamsE)
        /*0014*/ 	.short	0x0160
        /*0016*/ 	.short	0x00e8


	//----- nvinfo : EIATTR_CBANK_PARAM_SIZE
	.align		4
.L_2769:
        /*0018*/ 	.byte	0x03, 0x19
        /*001a*/ 	.short	0x00e8


	//----- nvinfo : EIATTR_KPARAM_INFO
	.align		4
        /*001c*/ 	.byte	0x04, 0x17
        /*001e*/ 	.short	(.L_2771 - .L_2770)
.L_2770:
        /*0020*/ 	.word	0x00000000
        /*0024*/ 	.short	0x0000
        /*0026*/ 	.short	0x0000
        /*0028*/ 	.byte	0x00, 0xf0, 0xa1, 0x03


	//----- nvinfo : EIATTR_MAXREG_COUNT
	.align		4
.L_2771:
        /*002c*/ 	.byte	0x03, 0x1b
        /*002e*/ 	.short	0x0080


	//----- nvinfo : EIATTR_NUM_BARRIERS
	.align		4
        /*0030*/ 	.byte	0x02, 0x4c
        /*0032*/ 	.byte	0x01
	.zero		1


	//----- nvinfo : EIATTR_EXTERNS
	.align		4
        /*0034*/ 	.byte	0x04, 0x0f
        /*0036*/ 	.short	(.L_2773 - .L_2772)


	//   ....[0]....
	.align		4
.L_2772:
        /*0038*/ 	.word	index@(__assertfail)


	//----- nvinfo : EIATTR_MERCURY_ISA_VERSION
	.align		4
.L_2773:
        /*003c*/ 	.byte	0x03, 0x5f
        /*003e*/ 	.short	0x0000


	//----- nvinfo : EIATTR_COOP_GROUP_MASK_REGIDS
	.align		4
        /*0040*/ 	.byte	0x04, 0x29
        /*0042*/ 	.short	(.L_2775 - .L_2774)


	//   ....[0]....
.L_2774:
        /*0044*/ 	.word	0xffffffff


	//   ....[1]....
        /*0048*/ 	.word	0xffffffff


	//   ....[2]....
        /*004c*/ 	.word	0xffffffff


	//   ....[3]....
        /*0050*/ 	.word	0xffffffff


	//   ....[4]....
        /*0054*/ 	.word	0xffffffff


	//   ....[5]....
        /*0058*/ 	.word	0xffffffff


	//   ....[6]....
        /*005c*/ 	.word	0xffffffff


	//   ....[7]....
        /*0060*/ 	.word	0xffffffff


	//   ....[8]....
        /*0064*/ 	.word	0xffffffff


	//   ....[9]....
        /*0068*/ 	.word	0xffffffff


	//   ....[10]....
        /*006c*/ 	.word	0xffffffff


	//   ....[11]....
        /*0070*/ 	.word	0xffffffff


	//   ....[12]....
        /*0074*/ 	.word	0xffffffff


	//----- nvinfo : EIATTR_COOP_GROUP_INSTR_OFFSETS
	.align		4
.L_2775:
        /*0078*/ 	.byte	0x04, 0x28
        /*007a*/ 	.short	(.L_2777 - .L_2776)


	//   ....[0]....
.L_2776:
        /*007c*/ 	.word	0x00001330


	//   ....[1]....
        /*0080*/ 	.word	0x00001380


	//   ....[2]....
        /*0084*/ 	.word	0x000013b0


	//   ....[3]....
        /*0088*/ 	.word	0x000013d0


	//   ....[4]....
        /*008c*/ 	.word	0x00001670


	//   ....[5]....
        /*0090*/ 	.word	0x00001700


	//   ....[6]....
        /*0094*/ 	.word	0x00001720


	//   ....[7]....
        /*0098*/ 	.word	0x00001740


	//   ....[8]....
        /*009c*/ 	.word	0x00001760


	//   ....[9]....
        /*00a0*/ 	.word	0x00001790


	//   ....[10]....
        /*00a4*/ 	.word	0x000017a0


	//   ....[11]....
        /*00a8*/ 	.word	0x000017f0


	//   ....[12]....
        /*00ac*/ 	.word	0x000029b0


	//----- nvinfo : EIATTR_SYSCALL_OFFSETS
	.align		4
.L_2777:
        /*00b0*/ 	.byte	0x04, 0x46
        /*00b2*/ 	.short	(.L_2779 - .L_2778)


	//   ....[0]....
.L_2778:
        /*00b4*/ 	.word	0x00000390


	//----- nvinfo : EIATTR_EXIT_INSTR_OFFSETS
	.align		4
.L_2779:
        /*00b8*/ 	.byte	0x04, 0x1c
        /*00ba*/ 	.short	(.L_2781 - .L_2780)


	//   ....[0]....
.L_2780:
        /*00bc*/ 	.word	0x00000220


	//   ....[1]....
        /*00c0*/ 	.word	0x00002840


	//   ....[2]....
        /*00c4*/ 	.word	0x00002990


	//----- nvinfo : EIATTR_CTAIDZ_USED
	.align		4
.L_2781:
        /*00c8*/ 	.byte	0x01, 0x04
	.zero		2


	//----- nvinfo : EIATTR_MAX_THREADS
	.align		4
        /*00cc*/ 	.byte	0x04, 0x05
        /*00ce*/ 	.short	(.L_2783 - .L_2782)
.L_2782:
        /*00d0*/ 	.word	0x00000100
        /*00d4*/ 	.word	0x00000001
        /*00d8*/ 	.word	0x00000001


	//----- nvinfo : EIATTR_CRS_STACK_SIZE
	.align		4
.L_2783:
        /*00dc*/ 	.byte	0x04, 0x1e
        /*00de*/ 	.short	(.L_2785 - .L_2784)
.L_2784:
        /*00e0*/ 	.word	0x00000000
.L_2785:


//--------------------- .nv.info._ZN7cutlass13device_kernelIN5flash19FlashAttnFwdCombineIN4cute5tupleIJNS3_1CILi16EEENS5_ILi64EEEEEELi6ELi256ELi1ELb0ELb0EffNS_4arch4Sm90EEEEEvNT_6ParamsE --------------------------
	.section	.nv.info._ZN7cutlass13device_kernelIN5flash19FlashAttnFwdCombineIN4cute5tupleIJNS3_1CILi16EEENS5_ILi64EEEEEELi6ELi256ELi1ELb0ELb0EffNS_4arch4Sm90EEEEEvNT_6ParamsE,"",@"SHT_CUDA_INFO"
	.sectionflags	@""
	.align	4


	//----- nvinfo : EIATTR_CUDA_API_VERSION
	.align		4
        /*0000*/ 	.byte	0x04, 0x37
        /*0002*/ 	.short	(.L_2787 - .L_2786)
.L_2786:
        /*0004*/ 	.word	0x00000082


	//----- nvinfo : EIATTR_SW2861232_WAR
	.align		4
.L_2787:
        /*0008*/ 	.byte	0x01, 0x35
	.zero		2


	//----- nvinfo : EIATTR_PARAM_CBANK
	.align		4
        /*000c*/ 	.byte	0x04, 0x0a
        /*000e*/ 	.short	(.L_2789 - .L_2788)
	.align		4
.L_2788:
        /*0010*/ 	.word	index@(.nv.constant0._ZN7cutlass13device_kernelIN5flash19FlashAttnFwdCombineIN4cute5tupleIJNS3_1CILi16EEENS5_ILi64EEEEEELi6ELi256ELi1ELb0ELb0EffNS_4arch4Sm90EEEEEvNT_6ParamsE)
        /*0014*/ 	.short	0x0160
        /*0016*/ 	.short	0x00e8


	//----- nvinfo : EIATTR_CBANK_PARAM_SIZE
	.align		4
.L_2789:
        /*0018*/ 	.byte	0x03, 0x19
        /*001a*/ 	.short	0x00e8


	//----- nvinfo : EIATTR_KPARAM_INFO
	.align		4
        /*001c*/ 	.byte	0x04, 0x17
        /*001e*/ 	.short	(.L_2791 - .L_2790)
.L_2790:
        /*0020*/ 	.word	0x00000000
        /*0024*/ 	.short	0x0000
        /*0026*/ 	.short	0x0000
        /*0028*/ 	.byte	0x00, 0xf0, 0xa1, 0x03


	//----- nvinfo : EIATTR_MAXREG_COUNT
	.align		4
.L_2791:
        /*002c*/ 	.byte	0x03, 0x1b
        /*002e*/ 	.short	0x0080


	//----- nvinfo : EIATTR_NUM_BARRIERS
	.align		4
        /*0030*/ 	.byte	0x02, 0x4c
        /*0032*/ 	.byte	0x01
	.zero		1


	//----- nvinfo : EIATTR_EXTERNS
	.align		4
        /*0034*/ 	.byte	0x04, 0x0f
        /*0036*/ 	.short	(.L_2793 - .L_2792)


	//   ....[0]....
	.align		4
.L_2792:
        /*0038*/ 	.word	index@(__assertfail)


	//----- nvinfo : EIATTR_MERCURY_ISA_VERSION
	.align		4
.L_2793:
        /*003c*/ 	.byte	0x03, 0x5f
        /*003e*/ 	.short	0x0000


	//----- nvinfo : EIATTR_COOP_GROUP_MASK_REGIDS
	.align		4
        /*0040*/ 	.byte	0x04, 0x29
        /*0042*/ 	.short	(.L_2795 - .L_2794)


	//   ....[0]....
.L_2794:
        /*0044*/ 	.word	0xffffffff


	//   ....[1]....
        /*0048*/ 	.word	0xffffffff


	//   ....[2]....
        /*004c*/ 	.word	0xffffffff


	//   ....[3]....
        /*0050*/ 	.word	0xffffffff


	//   ....[4]....
        /*0054*/ 	.word	0xffffffff


	//   ....[5]....
        /*0058*/ 	.word	0xffffffff


	//   ....[6]....
        /*005c*/ 	.word	0xffffffff


	//   ....[7]....
        /*0060*/ 	.word	0xffffffff


	//   ....[8]....
        /*0064*/ 	.word	0xffffffff


	//   ....[9]....
        /*0068*/ 	.word	0xffffffff


	//   ....[10]....
        /*006c*/ 	.word	0xffffffff


	//   ....[11]....
        /*0070*/ 	.word	0xffffffff


	//   ....[12]....
        /*0074*/ 	.word	0xffffffff


	//----- nvinfo : EIATTR_COOP_GROUP_INSTR_OFFSETS
	.align		4
.L_2795:
        /*0078*/ 	.byte	0x04, 0x28
        /*007a*/ 	.short	(.L_2797 - .L_2796)


	//   ....[0]....
.L_2796:
        /*007c*/ 	.word	0x00000e80


	//   ....[1]....
        /*0080*/ 	.word	0x00000ee0


	//   ....[2]....
        /*0084*/ 	.word	0x00000f40


	//   ....[3]....
        /*0088*/ 	.word	0x00000f60


	//   ....[4]....
        /*008c*/ 	.word	0x000010a0


	//   ....[5]....
        /*0090*/ 	.word	0x00001120


	//   ....[6]....
        /*0094*/ 	.word	0x00001130


	//   ....[7]....
        /*0098*/ 	.word	0x00001160


	//   ....[8]....
        /*009c*/ 	.word	0x00001170


	//   ....[9]....
        /*00a0*/ 	.word	0x000011a0


	//   ....[10]....
        /*00a4*/ 	.word	0x000011b0


	//   ....[11]....
        /*00a8*/ 	.word	0x00001200


	//   ....[12]....
        /*00ac*/ 	.word	0x000022a0


	//----- nvinfo : EIATTR_SYSCALL_OFFSETS
	.align		4
.L_2797:
        /*00b0*/ 	.byte	0x04, 0x46
        /*00b2*/ 	.short	(.L_2799 - .L_2798)


	//   ....[0]....
.L_2798:
        /*00b4*/ 	.word	0x00000390


	//----- nvinfo : EIATTR_EXIT_INSTR_OFFSETS
	.align		4
.L_2799:
        /*00b8*/ 	.byte	0x04, 0x1c
        /*00ba*/ 	.short	(.L_2801 - .L_2800)


	//   ....[0]....
.L_2800:
        /*00bc*/ 	.word	0x00000220


	//   ....[1]....
        /*00c0*/ 	.word	0x00002130


	//   ....[2]....
        /*00c4*/ 	.word	0x00002280


	//----- nvinfo : EIATTR_CTAIDZ_USED
	.align		4
.L_2801:
        /*00c8*/ 	.byte	0x01, 0x04
	.zero		2


	//----- nvinfo : EIATTR_MAX_THREADS
	.align		4
        /*00cc*/ 	.byte	0x04, 0x05
        /*00ce*/ 	.short	(.L_2803 - .L_2802)
.L_2802:
        /*00d0*/ 	.word	0x00000100
        /*00d4*/ 	.word	0x00000001
        /*00d8*/ 	.word	0x00000001


	//----- nvinfo : EIATTR_CRS_STACK_SIZE
	.align		4
.L_2803:
        /*00dc*/ 	.byte	0x04, 0x1e
        /*00de*/ 	.short	(.L_2805 - .L_2804)
.L_2804:
        /*00e0*/ 	.word	0x00000000
.L_2805:


//--------------------- .nv.info._ZN7cutlass13device_kernelIN5flash19FlashAttnFwdCombineIN4cute5tupleIJNS3_1CILi16EEENS5_ILi64EEEEEELi5ELi256ELi1ELb0ELb0EffNS_4arch4Sm90EEEEEvNT_6ParamsE --------------------------
	.section	.nv.info._ZN7cutlass13device_kernelIN5flash19FlashAttnFwdCombineIN4cute5tupleIJNS3_1CILi16EEENS5_ILi64EEEEEELi5ELi256ELi1ELb0ELb0EffNS_4arch4Sm90EEEEEvNT_6ParamsE,"",@"SHT_CUDA_INFO"
	.sectionflags	@""
	.align	4


	//----- nvinfo : EIATTR_CUDA_API_VERSION
	.align		4
        /*0000*/ 	.byte	0x04, 0x37
        /*0002*/ 	.short	(.L_2807 - .L_2806)
.L_2806:
        /*0004*/ 	.word	0x00000082


	//----- nvinfo : EIATTR_SW2861232_WAR
	.align		4
.L_2807:
        /*0008*/ 	.byte	0x01, 0x35
	.zero		2


	//----- nvinfo : EIATTR_PARAM_CBANK
	.align		4
        /*000c*/ 	.byte	0x04, 0x0a
        /*000e*/ 	.short	(.L_2809 - .L_2808)
	.align		4
.L_2808:
        /*0010*/ 	.word	index@(.nv.constant0._ZN7cutlass13device_kernelIN5flash19FlashAttnFwdCombineIN4cute5tupleIJNS3_1CILi16EEENS5_ILi64EEEEEELi5ELi256ELi1ELb0ELb0EffNS_4arch4Sm90EEEEEvNT_6ParamsE)
        /*0014*/ 	.short	0x0160
        /*0016*/ 	.short	0x00e8


	//----- nvinfo : EIATTR_CBANK_PARAM_SIZE
	.align		4
.L_2809:
        /*0018*/ 	.byte	0x03, 0x19
        /*001a*/ 	.short	0x00e8


	//----- nvinfo : EIATTR_KPARAM_INFO
	.align		4
        /*001c*/ 	.byte	0x04, 0x17
        /*001e*/ 	.short	(.L_2811 - .L_2810)
.L_2810:
        /*0020*/ 	.word	0x00000000
        /*0024*/ 	.short	0x0000
        /*0026*/ 	.short	0x0000
        /*0028*/ 	.byte	0x00, 0xf0, 0xa1, 0x03


	//----- nvinfo : EIATTR_MAXREG_COUNT
	.align		4
.L_2811:
        /*002c*/ 	.byte	0x03, 0x1b
        /*002e*/ 	.short	0x0080


	//----- nvinfo : EIATTR_NUM_BARRIERS
	.align		4
        /*0030*/ 	.byte	0x02, 0x4c
        /*0032*/ 	.byte	0x01
	.zero		1


	//----- nvinfo : EIATTR_EXTERNS
	.align		4
        /*0034*/ 	.byte	0x04, 0x0f
        /*0036*/ 	.short	(.L_2813 - .L_2812)


	//   ....[0]....
	.align		4
.L_2812:
        /*0038*/ 	.word	index@(__assertfail)


	//----- nvinfo : EIATTR_MERCURY_ISA_VERSION
	.align		4
.L_2813:
        /*003c*/ 	.byte	0x03, 0x5f
        /*003e*/ 	.short	0x0000


	//----- nvinfo : EIATTR_COOP_GROUP_MASK_REGIDS
	.align		4
        /*0040*/ 	.byte	0x04, 0x29
        /*0042*/ 	.short	(.L_2815 - .L_2814)


	//   ....[0]....
.L_2814:
        /*0044*/ 	.word	0xffffffff


	//   ....[1]....
        /*0048*/ 	.word	0xffffffff


	//   ....[2]....
        /*004c*/ 	.word	0xffffffff


	//   ....[3]....
        /*0050*/ 	.word	0xffffffff


	//   ....[4]....
        /*0054*/ 	.word	0xffffffff


	//   ....[5]....
        /*0058*/ 	.word	0xffffffff


	//   ....[6]....
        /*005c*/ 	.word	0xffffffff


	//   ....[7]....
        /*0060*/ 	.word	0xffffffff


	//   ....[8]....
        /*0064*/ 	.word	0xffffffff


	//   ....[9]....
        /*0068*/ 	.word	0xffffffff


	//   ....[10]....
        /*006c*/ 	.word	0xffffffff


	//   ....[11]....
        /*0070*/ 	.word	0xffffffff


	//   ....[12]....
        /*0074*/ 	.word	0xffffffff


	//----- nvinfo : EIATTR_COOP_GROUP_INSTR_OFFSETS
	.align		4
.L_2815:
        /*0078*/ 	.byte	0x04, 0x28
        /*007a*/ 	.short	(.L_2817 - .L_2816)


	//   ....[0]....
.L_2816:
        /*007c*/ 	.word	0x00000c30


	//   ....[1]....
        /*0080*/ 	.word	0x00000c70


	//   ....[2]....
        /*0084*/ 	.word	0x00000c90


	//   ....[3]....
        /*0088*/ 	.word	0x00000cb0


	//   ....[4]....
        /*008c*/ 	.word	0x00000d80


	//   ....[5]....
        /*0090*/ 	.word	0x00000dc0


	//   ....[6]....
        /*0094*/ 	.word	0x00000df0


	//   ....[7]....
        /*0098*/ 	.word	0x00000e20


	//   ....[8]....
        /*009c*/ 	.word	0x00000e40


	//   ....[9]....
        /*00a0*/ 	.word	0x00000e60


	//   ....[10]....
        /*00a4*/ 	.word	0x00000e80


	//   ....[11]....
        /*00a8*/ 	.word	0x00000ea0


	//   ....[12]....
        /*00ac*/ 	.word	0x00001fb0


	//----- nvinfo : EIATTR_SYSCALL_OFFSETS
	.align		4
.L_2817:
        /*00b0*/ 	.byte	0x04, 0x46
        /*00b2*/ 	.short	(.L_2819 - .L_2818)


	//   ....[0]....
.L_2818:
        /*00b4*/ 	.word	0x00000390


	//----- nvinfo : EIATTR_EXIT_INSTR_OFFSETS
	.align		4
.L_2819:
        /*00b8*/ 	.byte	0x04, 0x1c
        /*00ba*/ 	.short	(.L_2821 - .L_2820)


	//   ....[0]....
.L_2820:
        /*00bc*/ 	.word	0x00000220


	//   ....[1]....
        /*00c0*/ 	.word	0x00001e40


	//   ....[2]....
        /*00c4*/ 	.word	0x00001f90


	//----- nvinfo : EIATTR_CTAIDZ_USED
	.align		4
.L_2821:
        /*00c8*/ 	.byte	0x01, 0x04
	.zero		2


	//----- nvinfo : EIATTR_MAX_THREADS
	.align		4
        /*00cc*/ 	.byte	0x04, 0x05
        /*00ce*/ 	.short	(.L_2823 - .L_2822)
.L_2822:
        /*00d0*/ 	.word	0x00000100
        /*00d4*/ 	.word	0x00000001
        /*00d8*/ 	.word	0x00000001


	//----- nvinfo : EIATTR_CRS_STACK_SIZE
	.align		4
.L_2823:
        /*00dc*/ 	.byte	0x04, 0x1e
        /*00de*/ 	.short	(.L_2825 - .L_2824)
.L_2824:
        /*00e0*/ 	.word	0x00000000
.L_2825:


//--------------------- .nv.info._ZN7cutlass13device_kernelIN5flash19FlashAttnFwdCombineIN4cute5tupleIJNS3_1CILi16EEENS5_ILi64EEEEEELi4ELi256ELi1ELb0ELb0EffNS_4arch4Sm90EEEEEvNT_6ParamsE --------------------------
	.section	.nv.info._ZN7cutlass13device_kernelIN5flash19FlashAttnFwdCombineIN4cute5tupleIJNS3_1CILi16EEENS5_ILi64EEEEEELi4ELi256ELi1ELb0ELb0EffNS_4arch4Sm90EEEEEvNT_6ParamsE,"",@"SHT_CUDA_INFO"
	.sectionflags	@""
	.align	4


	//----- nvinfo : EIATTR_CUDA_API_VERSION
	.align		4
        /*0000*/ 	.byte	0x04, 0x37
        /*0002*/ 	.short	(.L_2827 - .L_2826)
.L_2826:
        /*0004*/ 	.word	0x00000082


	//----- nvinfo : EIATTR_SW2861232_WAR
	.align		4
.L_2827:
        /*0008*/ 	.byte	0x01, 0x35
	.zero		2


	//----- nvinfo : EIATTR_PARAM_CBANK
	.align		4
        /*000c*/ 	.byte	0x04, 0x0a
        /*000e*/ 	.short	(.L_2829 - .L_2828)
	.align		4
.L_2828:
        /*0010*/ 	.word	index@(.nv.constant0._ZN7cutlass13device_kernelIN5flash19FlashAttnFwdCombineIN4cute5tupleIJNS3_1CILi16EEENS5_ILi64EEEEEELi4ELi256ELi1ELb0ELb0EffNS_4arch4Sm90EEEEEvNT_6ParamsE)
        /*0014*/ 	.short	0x0160
        /*0016*/ 	.short	0x00e8


	//----- nvinfo : EIATTR_CBANK_PARAM_SIZE
	.align		4
.L_2829:
        /*0018*/ 	.byte	0x03, 0x19
        /*001a*/ 	.short	0x00e8


	//----- nvinfo : EIATTR_KPARAM_INFO
	.align		4
        /*001c*/ 	.byte	0x04, 0x17
        /*001e*/ 	.short	(.L_2831 - .L_2830)
.L_2830:
        /*0020*/ 	.word	0x00000000
        /*0024*/ 	.short	0x0000
        /*0026*/ 	.short	0x0000
        /*0028*/ 	.byte	0x00, 0xf0, 0xa1, 0x03


	//----- nvinfo : EIATTR_MAXREG_COUNT
	.align		4
.L_2831:
        /*002c*/ 	.byte	0x03, 0x1b
        /*002e*/ 	.short	0x0080


	//----- nvinfo : EIATTR_NUM_BARRIERS
	.align		4
        /*0030*/ 	.byte	0x02, 0x4c
        /*0032*/ 	.byte	0x01
	.zero		1


	//----- nvinfo : EIATTR_EXTERNS
	.align		4
        /*0034*/ 	.byte	0x04, 0x0f
        /*0036*/ 	.short	(.L_2833 - .L_2832)


	//   ....[0]....
	.align		4
.L_2832:
        /*0038*/ 	.word	index@(__assertfail)


	//----- nvinfo : EIATTR_MERCURY_ISA_VERSION
	.align		4
.L_2833:
        /*003c*/ 	.byte	0x03, 0x5f
        /*003e*/ 	.short	0x0000


	//----- nvinfo : EIATTR_COOP_GROUP_MASK_REGIDS
	.align		4
        /*0040*/ 	.byte	0x04, 0x29
        /*0042*/ 	.short	(.L_2835 - .L_2834)


	//   ....[0]....
.L_2834:
        /*0044*/ 	.word	0xffffffff


	//   ....[1]....
        /*0048*/ 	.word	0xffffffff


	//   ....[2]....
        /*004c*/ 	.word	0xffffffff


	//   ....[3]....
        /*0050*/ 	.word	0xffffffff


	//   ....[4]....
        /*0054*/ 	.word	0xffffffff


	//   ....[5]....
        /*0058*/ 	.word	0xffffffff


	//   ....[6]....
        /*005c*/ 	.word	0xffffffff


	//   ....[7]....
        /*0060*/ 	.word	0xffffffff


	//   ....[8]....
        /*0064*/ 	.word	0xffffffff


	//   ....[9]....
        /*0068*/ 	.word	0xffffffff


	//   ....[10]....
        /*006c*/ 	.word	0xffffffff


	//   ....[11]....
        /*0070*/ 	.word	0xffffffff


	//   ....[12]....
        /*0074*/ 	.word	0xffffffff


	//----- nvinfo : EIATTR_COOP_GROUP_INSTR_OFFSETS
	.align		4
.L_2835:
        /*0078*/ 	.byte	0x04, 0x28
        /*007a*/ 	.short	(.L_2837 - .L_2836)


	//   ....[0]....
.L_2836:
        /*007c*/ 	.word	0x00000b10


	//   ....[1]....
        /*0080*/ 	.word	0x00000b50


	//   ....[2]....
        /*0084*/ 	.word	0x00000b70


	//   ....[3]....
        /*0088*/ 	.word	0x00000b90


	//   ....[4]....
        /*008c*/ 	.word	0x00000c20


	//   ....[5]....
        /*0090*/ 	.word	0x00000c60


	//   ....[6]....
        /*0094*/ 	.word	0x00000c70


	//   ....[7]....
        /*0098*/ 	.word	0x00000ca0


	//   ....[8]....
        /*009c*/ 	.word	0x00000cb0


	//   ....[9]....
        /*00a0*/ 	.word	0x00000ce0


	//   ....[10]....
        /*00a4*/ 	.word	0x00000cf0


	//   ....[11]....
        /*00a8*/ 	.word	0x00000d20


	//   ....[12]....
        /*00ac*/ 	.word	0x00001e10


	//----- nvinfo : EIATTR_SYSCALL_OFFSETS
	.align		4
.L_2837:
        /*00b0*/ 	.byte	0x04, 0x46
        /*00b2*/ 	.short	(.L_2839 - .L_2838)


	//   ....[0]....
.L_2838:
        /*00b4*/ 	.word	0x00000390


	//----- nvinfo : EIATTR_EXIT_INSTR_OFFSETS
	.align		4
.L_2839:
        /*00b8*/ 	.byte	0x04, 0x1c
        /*00ba*/ 	.short	(.L_2841 - .L_2840)


	//   ....[0]....
.L_2840:
        /*00bc*/ 	.word	0x00000220


	//   ....[1]....
        /*00c0*/ 	.word	0x00001ca0


	//   ....[2]....
        /*00c4*/ 	.word	0x00001df0


	//----- nvinfo : EIATTR_CTAIDZ_USED
	.align		4
.L_2841:
        /*00c8*/ 	.byte	0x01, 0x04
	.zero		2


	//----- nvinfo : EIATTR_MAX_THREADS
	.align		4
        /*00cc*/ 	.byte	0x04, 0x05
        /*00ce*/ 	.short	(.L_2843 - .L_2842)
.L_2842:
        /*00d0*/ 	.word	0x00000100
        /*00d4*/ 	.word	0x00000001
        /*00d8*/ 	.word	0x00000001


	//----- nvinfo : EIATTR_CRS_STACK_SIZE
	.align		4
.L_2843:
        /*00dc*/ 	.byte	0x04, 0x1e
        /*00de*/ 	.short	(.L_2845 - .L_2844)
.L_2844:
        /*00e0*/ 	.word	0x00000000
.L_2845:


//--------------------- .nv.info._ZN7cutlass13device_kernelIN5flash19FlashAttnFwdCombineIN4cute5tupleIJNS3_1CILi16EEENS5_ILi64EEEEEELi8ELi256ELi1ELb0ELb1EffNS_4arch4Sm90EEEEEvNT_6ParamsE --------------------------
	.section	.nv.info._ZN7cutlass13device_kernelIN5flash19FlashAttnFwdCombineIN4cute5tupleIJNS3_1CILi16EEENS5_ILi64EEEEEELi8ELi256ELi1ELb0ELb1EffNS_4arch4Sm90EEEEEvNT_6ParamsE,"",@"SHT_CUDA_INFO"
	.sectionflags	@""
	.align	4


	//----- nvinfo : EIATTR_CUDA_API_VERSION
	.align		4
        /*0000*/ 	.byte	0x04, 0x37
        /*0002*/ 	.short	(.L_2847 - .L_2846)
.L_2846:
        /*0004*/ 	.word	0x00000082


	//----- nvinfo : EIATTR_SW2861232_WAR
	.align		4
.L_2847:
        /*0008*/ 	.byte	0x01, 0x35
	.zero		2


	//----- nvinfo : EIATTR_PARAM_CBANK
	.align		4
        /*000c*/ 	.byte	0x04, 0x0a
        /*000e*/ 	.short	(.L_2849 - .L_2848)
	.align		4
.L_2848:
        /*0010*/ 	.word	index@(.nv.constant0._ZN7cutlass13device_kernelIN5flash19FlashAttnFwdCombineIN4cute5tupleIJNS3_1CILi16EEENS5_ILi64EEEEEELi8ELi256ELi1ELb0ELb1EffNS_4arch4Sm90EEEEEvNT_6ParamsE)
        /*0014*/ 	.short	0x0160
        /*0016*/ 	.short	0x00e8


	//----- nvinfo : EIATTR_CBANK_PARAM_SIZE
	.align		4
.L_2849:
        /*0018*/ 	.byte	0x03, 0x19
        /*001a*/ 	.short	0x00e8


	//----- nvinfo : EIATTR_KPARAM_INFO
	.align		4
        /*001c*/ 	.byte	0x04, 0x17
        /*001e*/ 	.short	(.L_2851 - .L_2850)
.L_2850:
        /*0020*/ 	.word	0x00000000
        /*0024*/ 	.short	0x0000
        /*0026*/ 	.short	0x0000
        /*0028*/ 	.byte	0x00, 0xf0, 0xa1, 0x03


	//----- nvinfo : EIATTR_MAXREG_COUNT
	.align		4
.L_2851:
        /*002c*/ 	.byte	0x03, 0x1b
        /*002e*/ 	.short	0x0080


	//----- nvinfo : EIATTR_NUM_BARRIERS
	.align		4
        /*0030*/ 	.byte	0x02, 0x4c
        /*0032*/ 	.byte	0x01
	.zero		1


	//----- nvinfo : EIATTR_EXTERNS
	.align		4
        /*0034*/ 	.byte	0x04, 0x0f
        /*0036*/ 	.short	(.L_2853 - .L_2852)


	//   ....[0]....
	.align		4
.L_2852:
        /*0038*/ 	.word	index@(__assertfail)


	//----- nvinfo : EIATTR_MERCURY_ISA_VERSION
	.align		4
.L_2853:
        /*003c*/ 	.byte	0x03, 0x5f
        /*003e*/ 	.short	0x0000


	//----- nvinfo : EIATTR_COOP_GROUP_MASK_REGIDS
	.align		4
        /*0040*/ 	.byte	0x04, 0x29
        /*0042*/ 	.short	(.L_2855 - .L_2854)


	//   ....[0]....
.L_2854:
        /*0044*/ 	.word	0xffffffff


	//   ....[1]....
        /*0048*/ 	.word	0xffffffff


	//   ....[2]....
        /*004c*/ 	.word	0xffffffff


	//   ....[3]....
        /*0050*/ 	.word	0xffffffff


	//   ....[4]....
        /*0054*/ 	.word	0xffffffff


	//   ....[5]....
        /*0058*/ 	.word	0xffffffff


	//   ....[6]....
        /*005c*/ 	.word	0xffffffff


	//   ....[7]....
        /*0060*/ 	.word	0xffffffff


	//   ....[8]....
        /*0064*/ 	.word	0xffffffff


	//   ....[9]....
        /*0068*/ 	.word	0xffffffff


	//   ....[10]....
        /*006c*/ 	.word	0xffffffff


	//   ....[11]....
        /*0070*/ 	.word	0xffffffff


	//   ....[12]....
        /*0074*/ 	.word	0xffffffff


	//----- nvinfo : EIATTR_COOP_GROUP_INSTR_OFFSETS
	.align		4
.L_2855:
        /*0078*/ 	.byte	0x04, 0x28
        /*007a*/ 	.short	(.L_2857 - .L_2856)


	//   ....[0]....
.L_2856:
        /*007c*/ 	.word	0x00002590


	//   ....[1]....
        /*0080*/ 	.word	0x000025e0


	//   ....[2]....
        /*0084*/ 	.word	0x00002610


	//   ....[3]....
        /*0088*/ 	.word	0x00002630


	//   ....[4]....
        /*008c*/ 	.word	0x00002c20


	//   ....[5]....
        /*0090*/ 	.word	0x00002c70


	//   ....[6]....
        /*0094*/ 	.word	0x00002c80


	//   ....[7]....
        /*0098*/ 	.word	0x00002cc0


	//   ....[8]....
        /*009c*/ 	.word	0x00002cd0


	//   ....[9]....
        /*00a0*/ 	.word	0x00002d00


	//   ....[10]....
        /*00a4*/ 	.word	0x00002d20


	//   ....[11]....
        /*00a8*/ 	.word	0x00002d50


	//   ....[12]....
        /*00ac*/ 	.word	0x00003f30


	//----- nvinfo : EIATTR_SYSCALL_OFFSETS
	.align		4
.L_2857:
        /*00b0*/ 	.byte	0x04, 0x46
        /*00b2*/ 	.short	(.L_2859 - .L_2858)


	//   ....[0]....
.L_2858:
        /*00b4*/ 	.word	0x000004b0


	//----- nvinfo : EIATTR_EXIT_INSTR_OFFSETS
	.align		4
.L_2859:
        /*00b8*/ 	.byte	0x04, 0x1c
        /*00ba*/ 	.short	(.L_2861 - .L_2860)


	//   ....[0]....
.L_2860:
        /*00bc*/ 	.word	0x00000200


	//   ....[1]....
        /*00c0*/ 	.word	0x00000360


	//   ....[2]....
        /*00c4*/ 	.word	0x00003e00


	//   ....[3]....
        /*00c8*/ 	.word	0x00003f10


	//----- nvinfo : EIATTR_CTAIDZ_USED
	.align		4
.L_2861:
        /*00cc*/ 	.byte	0x01, 0x04
	.zero		2


	//----- nvinfo : EIATTR_MAX_THREADS
	.align		4
        /*00d0*/ 	.byte	0x04, 0x05
        /*00d2*/ 	.short	(.L_2863 - .L_2862)
.L_2862:
        /*00d4*/ 	.word	0x00000100
        /*00d8*/ 	.word	0x00000001
        /*00dc*/ 	.word	0x00000001


	//----- nvinfo : EIATTR_CRS_STACK_SIZE
	.align		4
.L_2863:
        /*00e0*/ 	.byte	0x04, 0x1e
        /*00e2*/ 	.short	(.L_2865 - .L_2864)
.L_2864:
        /*00e4*/ 	.word	0x00000000
.L_2865:


//--------------------- .nv.info._ZN7cutlass13device_kernelIN5flash19FlashAttnFwdCombineIN4cute5tupleIJNS3_1CILi16EEENS5_ILi64EEEEEELi7ELi256ELi1ELb0ELb1EffNS_4arch4Sm90EEEEEvNT_6ParamsE --------------------------
	.section	.nv.info._ZN7cutlass13device_kernelIN5flash19FlashAttnFwdCombineIN4cute5tupleIJNS3_1CILi16EEENS5_ILi64EEEEEELi7ELi256ELi1ELb0ELb1EffNS_4arch4Sm90EEEEEvNT_6ParamsE,"",@"SHT_CUDA_INFO"
	.sectionflags	@""
	.align	4


	//----- nvinfo : EIATTR_CUDA_API_VERSION
	.align		4
        /*0000*/ 	.byte	0x04, 0x37
        /*0002*/ 	.short	(.L_2867 - .L_2866)
.L_2866:
        /*0004*/ 	.word	0x00000082


	//----- nvinfo : EIATTR_SW2861232_WAR
	.align		4
.L_2867:
        /*0008*/ 	.byte	0x01, 0x35
	.zero		2


	//----- nvinfo : EIATTR_PARAM_CBANK
	.align		4
        /*000c*/ 	.byte	0x04, 0x0a
        /*000e*/ 	.short	(.L_2869 - .L_2868)
	.align		4
.L_2868:
        /*0010*/ 	.word	index@(.nv.constant0._ZN7cutlass13device_kernelIN5flash19FlashAttnFwdCombineIN4cute5tupleIJNS3_1CILi16EEENS5_ILi64EEEEEELi7ELi256ELi1ELb0ELb1EffNS_4arch4Sm90EEEEEvNT_6ParamsE)
        /*0014*/ 	.short	0x0160
        /*0016*/ 	.short	0x00e8


	//----- nvinfo : EIATTR_CBANK_PARAM_SIZE
	.align		4
.L_2869:
        /*0018*/ 	.byte	0x03, 0x19
        /*001a*/ 	.short	0x00e8


	//----- nvinfo : EIATTR_KPARAM_INFO
	.align		4
        /*001c*/ 	.byte	0x04, 0x17
        /*001e*/ 	.short	(.L_2871 - .L_2870)
.L_2870:
        /*0020*/ 	.word	0x00000000
        /*0024*/ 	.short	0x0000
        /*0026*/ 	.short	0x0000
        /*0028*/ 	.byte	0x00, 0xf0, 0xa1, 0x03


	//----- nvinfo : EIATTR_MAXREG_COUNT
	.align		4
.L_2871:
        /*002c*/ 	.byte	0x03, 0x1b
        /*002e*/ 	.short	0x0080


	//----- nvinfo : EIATTR_NUM_BARRIERS
	.align		4
        /*0030*/ 	.byte	0x02, 0x4c
        /*0032*/ 	.byte	0x01
	.zero		1


	//----- nvinfo : EIATTR_EXTERNS
	.align		4
        /*0034*/ 	.byte	0x04, 0x0f
        /*0036*/ 	.short	(.L_2873 - .L_2872)


	//   ....[0]....
	.align		4
.L_2872:
        /*0038*/ 	.word	index@(__assertfail)


	//----- nvinfo : EIATTR_MERCURY_ISA_VERSION
	.align		4
.L_2873:
        /*003c*/ 	.byte	0x03, 0x5f
        /*003e*/ 	.short	0x0000


	//----- nvinfo : EIATTR_COOP_GROUP_MASK_REGIDS
	.align		4
        /*0040*/ 	.byte	0x04, 0x29
        /*0042*/ 	.short	(.L_2875 - .L_2874)


	//   ....[0]....
.L_2874:
        /*0044*/ 	.word	0xffffffff


	//   ....[1]....
        /*0048*/ 	.word	0xffffffff


	//   ....[2]....
        /*004c*/ 	.word	0xffffffff


	//   ....[3]....
        /*0050*/ 	.word	0xffffffff


	//   ....[4]....
        /*0054*/ 	.word	0xffffffff


	//   ....[5]....
        /*0058*/ 	.word	0xffffffff


	//   ....[6]....
        /*005c*/ 	.word	0xffffffff


	//   ....[7]....
        /*0060*/ 	.word	0xffffffff


	//   ....[8]....
        /*0064*/ 	.word	0xffffffff


	//   ....[9]....
        /*0068*/ 	.word	0xffffffff


	//   ....[10]....
        /*006c*/ 	.word	0xffffffff


	//   ....[11]....
        /*0070*/ 	.word	0xffffffff


	//   ....[12]....
        /*0074*/ 	.word	0xffffffff


	//----- nvinfo : EIATTR_COOP_GROUP_INSTR_OFFSETS
	.align		4
.L_2875:
        /*0078*/ 	.byte	0x04, 0x28
        /*007a*/ 	.short	(.L_2877 - .L_2876)


	//   ....[0]....
.L_2876:
        /*007c*/ 	.word	0x00001bf0


	//   ....[1]....
        /*0080*/ 	.word	0x00001c40


	//   ....[2]....
        /*0084*/ 	.word	0x00001c70


	//   ....[3]....
        /*0088*/ 	.word	0x00001c90


	//   ....[4]....
        /*008c*/ 	.word	0x00001f30


	//   ....[5]....
        /*0090*/ 	.word	0x00001fc0


	//   ....[6]....
        /*0094*/ 	.word	0x00001fe0


	//   ....[7]....
        /*0098*/ 	.word	0x00002000


	//   ....[8]....
        /*009c*/ 	.word	0x00002020


	//   ....[9]....
        /*00a0*/ 	.word	0x00002050


	//   ....[10]....
        /*00a4*/ 	.word	0x00002060


	//   ....[11]....
        /*00a8*/ 	.word	0x000020b0


	//   ....[12]....
        /*00ac*/ 	.word	0x00003190


	//----- nvinfo : EIATTR_SYSCALL_OFFSETS
	.align		4
.L_2877:
        /*00b0*/ 	.byte	0x04, 0x46
        /*00b2*/ 	.short	(.L_2879 - .L_2878)


	//   ....[0]....
.L_2878:
        /*00b4*/ 	.word	0x000004b0


	//----- nvinfo : EIATTR_EXIT_INSTR_OFFSETS
	.align		4
.L_2879:
        /*00b8*/ 	.byte	0x04, 0x1c
        /*00ba*/ 	.short	(.L_2881 - .L_2880)


	//   ....[0]....
.L_2880:
        /*00bc*/ 	.word	0x00000200


	//   ....[1]....
        /*00c0*/ 	.word	0x00000360


	//   ....[2]....
        /*00c4*/ 	.word	0x00003060


	//   ....[3]....
        /*00c8*/ 	.word	0x00003170


	//----- nvinfo : EIATTR_CTAIDZ_USED
	.align		4
.L_2881:
        /*00cc*/ 	.byte	0x01, 0x04
	.zero		2


	//----- nvinfo : EIATTR_MAX_THREADS
	.align		4
        /*00d0*/ 	.byte	0x04, 0x05
        /*00d2*/ 	.short	(.L_2883 - .L_2882)
.L_2882:
        /*00d4*/ 	.word	0x00000100
        /*00d8*/ 	.word	0x00000001
        /*00dc*/ 	.word	0x00000001


	//----- nvinfo : EIATTR_CRS_STACK_SIZE
	.align		4
.L_2883:
        /*00e0*/ 	.byte	0x04, 0x1e
        /*00e2*/ 	.short	(.L_2885 - .L_2884)
.L_2884:
        /*00e4*/ 	.word	0x00000000
.L_2885:


//--------------------- .nv.info._ZN7cutlass13device_kernelIN5flash19FlashAttnFwdCombineIN4cute5tupleIJNS3_1CILi16EEENS5_ILi64EEEEEELi6ELi256ELi1ELb0ELb1EffNS_4arch4Sm90EEEEEvNT_6ParamsE --------------------------
	.section	.nv.info._ZN7cutlass13device_kernelIN5flash19FlashAttnFwdCombineIN4cute5tupleIJNS3_1CILi16EEENS5_ILi64EEEEEELi6ELi256ELi1ELb0ELb1EffNS_4arch4Sm90EEEEEvNT_6ParamsE,"",@"SHT_CUDA_INFO"
	.sectionflags	@""
	.align	4


	//----- nvinfo : EIATTR_CUDA_API_VERSION
	.align		4
        /*0000*/ 	.byte	0x04, 0x37
        /*0002*/ 	.short	(.L_2887 - .L_2886)
.L_2886:
        /*0004*/ 	.word	0x00000082


	//----- nvinfo : EIATTR_SW2861232_WAR
	.align		4
.L_2887:
        /*0008*/ 	.byte	0x01, 0x35
	.zero		2


	//----- nvinfo : EIATTR_PARAM_CBANK
	.align		4
        /*000c*/ 	.byte	0x04, 0x0a
        /*000e*/ 	.short	(.L_2889 - .L_2888)
	.align		4
.L_2888:
        /*0010*/ 	.word	index@(.nv.constant0._ZN7cutlass13device_kernelIN5flash19FlashAttnFwdCombineIN4cute5tupleIJNS3_1CILi16EEENS5_ILi64EEEEEELi6ELi256ELi1ELb0ELb1EffNS_4arch4Sm90EEEEEvNT_6ParamsE)
        /*0014*/ 	.short	0x0160
        /*0016*/ 	.short	0x00e8


	//----- nvinfo : EIATTR_CBANK_PARAM_SIZE
	.align		4
.L_2889:
        /*0018*/ 	.byte	0x03, 0x19
        /*001a*/ 	.short	0x00e8


	//----- nvinfo : EIATTR_KPARAM_INFO
	.align		4
        /*001c*/ 	.byte	0x04, 0x17
        /*001e*/ 	.short	(.L_2891 - .L_2890)
.L_2890:
        /*0020*/ 	.word	0x00000000
        /*0024*/ 	.short	0x0000
        /*0026*/ 	.short	0x0000
        /*0028*/ 	.byte	0x00, 0xf0, 0xa1, 0x03


	//----- nvinfo : EIATTR_MAXREG_COUNT
	.align		4
.L_2891:
        /*002c*/ 	.byte	0x03, 0x1b
        /*002e*/ 	.short	0x0080


	//----- nvinfo : EIATTR_NUM_BARRIERS
	.align		4
        /*0030*/ 	.byte	0x02, 0x4c
        /*0032*/ 	.byte	0x01
	.zero		1


	//----- nvinfo : EIATTR_EXTERNS
	.align		4
        /*0034*/ 	.byte	0x04, 0x0f
        /*0036*/ 	.short	(.L_2893 - .L_2892)


	//   ....[0]....
	.align		4
.L_2892:
        /*0038*/ 	.word	index@(__assertfail)


	//----- nvinfo : EIATTR_MERCURY_ISA_VERSION
	.align		4
.L_2893:
        /*003c*/ 	.byte	0x03, 0x5f
        /*003e*/ 	.short	0x0000


	//----- nvinfo : EIATTR_COOP_GROUP_MASK_REGIDS
	.align		4
        /*0040*/ 	.byte	0x04, 0x29
        /*0042*/ 	.short	(.L_2895 - .L_2894)


	//   ....[0]....
.L_2894:
        /*0044*/ 	.word	0xffffffff


	//   ....[1]....
        /*0048*/ 	.word	0xffffffff


	//   ....[2]....
        /*004c*/ 	.word	0xffffffff


	//   ....[3]....
        /*0050*/ 	.word	0xffffffff


	//   ....[4]....
        /*0054*/ 	.word	0xffffffff


	//   ....[5]....
        /*0058*/ 	.word	0xffffffff


	//   ....[6]....
        /*005c*/ 	.word	0xffffffff


	//   ....[7]....
        /*0060*/ 	.word	0xffffffff


	//   ....[8]....
        /*0064*/ 	.word	0xffffffff


	//   ....[9]....
        /*0068*/ 	.word	0xffffffff


	//   ....[10]....
        /*006c*/ 	.word	0xffffffff


	//   ....[11]....
        /*0070*/ 	.word	0xffffffff


	//   ....[12]....
        /*0074*/ 	.word	0xffffffff


	//----- nvinfo : EIATTR_COOP_GROUP_INSTR_OFFSETS
	.align		4
.L_2895:
        /*0078*/ 	.byte	0x04, 0x28
        /*007a*/ 	.short	(.L_2897 - .L_2896)


	//   ....[0]....
.L_2896:
        /*007c*/ 	.word	0x000017a0


	//   ....[1]....
        /*0080*/ 	.word	0x000017f0


	//   ....[2]....
        /*0084*/ 	.word	0x00001820


	//   ....[3]....
        /*0088*/ 	.word	0x00001840


	//   ....[4]....
        /*008c*/ 	.word	0x00001980


	//   ....[5]....
        /*0090*/ 	.word	0x00001a00


	//   ....[6]....
        /*0094*/ 	.word	0x00001a10


	//   ....[7]....
        /*0098*/ 	.word	0x00001a40


	//   ....[8]....
        /*009c*/ 	.word	0x00001a50


	//   ....[9]....
        /*00a0*/ 	.word	0x00001a90


	//   ....[10]....
        /*00a4*/ 	.word	0x00001aa0


	//   ....[11]....
        /*00a8*/ 	.word	0x00001ad0


	//   ....[12]....
        /*00ac*/ 	.word	0x00002b60


	//----- nvinfo : EIATTR_SYSCALL_OFFSETS
	.align		4
.L_2897:
        /*00b0*/ 	.byte	0x04, 0x46
        /*00b2*/ 	.short	(.L_2899 - .L_2898)


	//   ....[0]....
.L_2898:
        /*00b4*/ 	.word	0x000004b0


	//----- nvinfo : EIATTR_EXIT_INSTR_OFFSETS
	.align		4
.L_2899:
        /*00b8*/ 	.byte	0x04, 0x1c
        /*00ba*/ 	.short	(.L_2901 - .L_2900)


	//   ....[0]....
.L_2900:
        /*00bc*/ 	.word	0x00000200


	//   ....[1]....
        /*00c0*/ 	.word	0x00000360


	//   ....[2]....
        /*00c4*/ 	.word	0x00002a30


	//   ....[3]....
        /*00c8*/ 	.word	0x00002b40


	//----- nvinfo : EIATTR_CTAIDZ_USED
	.align		4
.L_2901:
        /*00cc*/ 	.byte	0x01, 0x04
	.zero		2


	//----- nvinfo : EIATTR_MAX_THREADS
	.align		4
        /*00d0*/ 	.byte	0x04, 0x05
        /*00d2*/ 	.short	(.L_2903 - .L_2902)
.L_2902:
        /*00d4*/ 	.word	0x00000100
        /*00d8*/ 	.word	0x00000001
        /*00dc*/ 	.word	0x00000001


	//----- nvinfo : EIATTR_CRS_STACK_SIZE
	.align		4
.L_2903:
        /*00e0*/ 	.byte	0x04, 0x1e
        /*00e2*/ 	.short	(.L_2905 - .L_2904)
.L_2904:
        /*00e4*/ 	.word	0x00000000
.L_2905:


//--------------------- .nv.info._ZN7cutlass13device_kernelIN5flash19FlashAttnFwdCombineIN4cute5tupleIJNS3_1CILi16EEENS5_ILi64EEEEEELi5ELi256ELi1ELb0ELb1EffNS_4arch4Sm90EEEEEvNT_6ParamsE --------------------------
	.section	.nv.info._ZN7cutlass13device_kernelIN5flash19FlashAttnFwdCombineIN4cute5tupleIJNS3_1CILi16EEENS5_ILi64EEEEEELi5ELi256ELi1ELb0ELb1EffNS_4arch4Sm90EEEEEvNT_6ParamsE,"",@"SHT_CUDA_INFO"
	.sectionflags	@""
	.align	4


	//----- nvinfo : EIATTR_CUDA_API_VERSION
	.align		4
        /*0000*/ 	.byte	0x04, 0x37
        /*0002*/ 	.short	(.L_2907 - .L_2906)
.L_2906:
        /*0004*/ 	.word	0x00000082


	//----- nvinfo : EIATTR_SW2861232_WAR
	.align		4
.L_2907:
        /*0008*/ 	.byte	0x01, 0x35
	.zero		2


	//----- nvinfo : EIATTR_PARAM_CBANK
	.align		4
        /*000c*/ 	.byte	0x04, 0x0a
        /*000e*/ 	.short	(.L_2909 - .L_2908)
	.align		4
.L_2908:
        /*0010*/ 	.word	index@(.nv.constant0._ZN7cutlass13device_kernelIN5flash19FlashAttnFwdCombineIN4cute5tupleIJNS3_1CILi16EEENS5_ILi64EEEEEELi5ELi256ELi1ELb0ELb1EffNS_4arch4Sm90EEEEEvNT_6ParamsE)
        /*0014*/ 	.short	0x0160
        /*0016*/ 	.short	0x00e8


	//----- nvinfo : EIATTR_CBANK_PARAM_SIZE
	.align		4
.L_2909:
        /*0018*/ 	.byte	0x03, 0x19
        /*001a*/ 	.short	0x00e8


	//----- nvinfo : EIATTR_KPARAM_INFO
	.align		4
        /*001c*/ 	.byte	0x04, 0x17
        /*001e*/ 	.short	(.L_2911 - .L_2910)
.L_2910:
        /*0020*/ 	.word	0x00000000
        /*0024*/ 	.short	0x0000
        /*0026*/ 	.short	0x0000
        /*0028*/ 	.byte	0x00, 0xf0, 0xa1, 0x03


	//----- nvinfo : EIATTR_MAXREG_COUNT
	.align		4
.L_2911:
        /*002c*/ 	.byte	0x03, 0x1b
        /*002e*/ 	.short	0x0080


	//----- nvinfo : EIATTR_NUM_BARRIERS
	.align		4
        /*0030*/ 	.byte	0x02, 0x4c
        /*0032*/ 	.byte	0x01
	.zero		1


	//----- nvinfo : EIATTR_EXTERNS
	.align		4
        /*0034*/ 	.byte	0x04, 0x0f
        /*0036*/ 	.short	(.L_2913 - .L_2912)


	//   ....[0]....
	.align		4
.L_2912:
        /*0038*/ 	.word	index@(__assertfail)


	//----- nvinfo : EIATTR_MERCURY_ISA_VERSION
	.align		4
.L_2913:
        /*003c*/ 	.byte	0x03, 0x5f
        /*003e*/ 	.short	0x0000


	//----- nvinfo : EIATTR_COOP_GROUP_MASK_REGIDS
	.align		4
        /*0040*/ 	.byte	0x04, 0x29
        /*0042*/ 	.short	(.L_2915 - .L_2914)


	//   ....[0]....
.L_2914:
        /*0044*/ 	.word	0xffffffff


	//   ....[1]....
        /*0048*/ 	.word	0xffffffff


	//   ....[2]....
        /*004c*/ 	.word	0xffffffff


	//   ....[3]....
        /*0050*/ 	.word	0xffffffff


	//   ....[4]....
        /*0054*/ 	.word	0xffffffff


	//   ....[5]....
        /*0058*/ 	.word	0xffffffff


	//   ....[6]....
        /*005c*/ 	.word	0xffffffff


	//   ....[7]....
        /*0060*/ 	.word	0xffffffff


	//   ....[8]....
        /*0064*/ 	.word	0xffffffff


	//   ....[9]....
        /*0068*/ 	.word	0xffffffff


	//   ....[10]....
        /*006c*/ 	.word	0xffffffff


	//   ....[11]....
        /*0070*/ 	.word	0xffffffff


	//   ....[12]....
        /*0074*/ 	.word	0xffffffff


	//----- nvinfo : EIATTR_COOP_GROUP_INSTR_OFFSETS
	.align		4
.L_2915:
        /*0078*/ 	.byte	0x04, 0x28
        /*007a*/ 	.short	(.L_2917 - .L_2916)


	//   ....[0]....
.L_2916:
        /*007c*/ 	.word	0x00001560


	//   ....[1]....
        /*0080*/ 	.word	0x000015a0


	//   ....[2]....
        /*0084*/ 	.word	0x000015c0


	//   ....[3]....
        /*0088*/ 	.word	0x000015e0


	//   ....[4]....
        /*008c*/ 	.word	0x000016b0


	//   ....[5]....
        /*0090*/ 	.word	0x000016f0


	//   ....[6]....
        /*0094*/ 	.word	0x00001710


	//   ....[7]....
        /*0098*/ 	.word	0x00001730


	//   ....[8]....
        /*009c*/ 	.word	0x00001750


	//   ....[9]....
        /*00a0*/ 	.word	0x00001770


	//   ....[10]....
        /*00a4*/ 	.word	0x000017a0


	//   ....[11]....
        /*00a8*/ 	.word	0x000017c0


	//   ....[12]....
        /*00ac*/ 	.word	0x00002820


	//----- nvinfo : EIATTR_SYSCALL_OFFSETS
	.align		4
.L_2917:
        /*00b0*/ 	.byte	0x04, 0x46
        /*00b2*/ 	.short	(.L_2919 - .L_2918)


	//   ....[0]....
.L_2918:
        /*00b4*/ 	.word	0x000004b0


	//----- nvinfo : EIATTR_EXIT_INSTR_OFFSETS
	.align		4
.L_2919:
        /*00b8*/ 	.byte	0x04, 0x1c
        /*00ba*/ 	.short	(.L_2921 - .L_2920)


	//   ....[0]....
.L_2920:
        /*00bc*/ 	.word	0x00000200


	//   ....[1]....
        /*00c0*/ 	.word	0x00000360


	//   ....[2]....
        /*00c4*/ 	.word	0x000026f0


	//   ....[3]....
        /*00c8*/ 	.word	0x00002800


	//----- nvinfo : EIATTR_CTAIDZ_USED
	.align		4
.L_2921:
        /*00cc*/ 	.byte	0x01, 0x04
	.zero		2


	//----- nvinfo : EIATTR_MAX_THREADS
	.align		4
        /*00d0*/ 	.byte	0x04, 0x05
        /*00d2*/ 	.short	(.L_2923 - .L_2922)
.L_2922:
        /*00d4*/ 	.word	0x00000100
        /*00d8*/ 	.word	0x00000001
        /*00dc*/ 	.word	0x00000001


	//----- nvinfo : EIATTR_CRS_STACK_SIZE
	.align		4
.L_2923:
        /*00e0*/ 	.byte	0x04, 0x1e
        /*00e2*/ 	.short	(.L_2925 - .L_2924)
.L_2924:
        /*00e4*/ 	.word	0x00000000
.L_2925:


//--------------------- .nv.info._ZN7cutlass13device_kernelIN5flash19FlashAttnFwdCombineIN4cute5tupleIJNS3_1CILi16EEENS5_ILi64EEEEEELi4ELi256ELi1ELb0ELb1EffNS_4arch4Sm90EEEEEvNT_6ParamsE --------------------------
	.section	.nv.info._ZN7cutlass13device_kernelIN5flash19FlashAttnFwdCombineIN4cute5tupleIJNS3_1CILi16EEENS5_ILi64EEEEEELi4ELi256ELi1ELb0ELb1EffNS_4arch4Sm90EEEEEvNT_6ParamsE,"",@"SHT_CUDA_INFO"
	.sectionflags	@""
	.align	4


	//----- nvinfo : EIATTR_CUDA_API_VERSION
	.align		4
        /*0000*/ 	.byte	0x04, 0x37
        /*0002*/ 	.short	(.L_2927 - .L_2926)
.L_2926:
        /*0004*/ 	.word	0x00000082


	//----- nvinfo : EIATTR_SW2861232_WAR
	.align		4
.L_2927:
        /*0008*/ 	.byte	0x01, 0x35
	.zero		2


	//----- nvinfo : EIATTR_PARAM_CBANK
	.align		4
        /*000c*/ 	.byte	0x04, 0x0a
        /*000e*/ 	.short	(.L_2929 - .L_2928)
	.align		4
.L_2928:
        /*0010*/ 	.word	index@(.nv.constant0._ZN7cutlass13device_kernelIN5flash19FlashAttnFwdCombineIN4cute5tupleIJNS3_1CILi16EEENS5_ILi64EEEEEELi4ELi256ELi1ELb0ELb1EffNS_4arch4Sm90EEEEEvNT_6ParamsE)
        /*0014*/ 	.short	0x0160
        /*0016*/ 	.short	0x00e8


	//----- nvinfo : EIATTR_CBANK_PARAM_SIZE
	.align		4
.L_2929:
        /*0018*/ 	.byte	0x03, 0x19
        /*001a*/ 	.short	0x00e8


	//----- nvinfo : EIATTR_KPARAM_INFO
	.align		4
        /*001c*/ 	.byte	0x04, 0x17
        /*001e*/ 	.short	(.L_2931 - .L_2930)
.L_2930:
        /*0020*/ 	.word	0x00000000
        /*0024*/ 	.short	0x0000
        /*0026*/ 	.short	0x0000
        /*0028*/ 	.byte	0x00, 0xf0, 0xa1, 0x03


	//----- nvinfo : EIATTR_MAXREG_COUNT
	.align		4
.L_2931:
        /*002c*/ 	.byte	0x03, 0x1b
        /*002e*/ 	.short	0x0080


	//----- nvinfo : EIATTR_NUM_BARRIERS
	.align		4
        /*0030*/ 	.byte	0x02, 0x4c
        /*0032*/ 	.byte	0x01
	.zero		1


	//----- nvinfo : EIATTR_EXTERNS
	.align		4
        /*0034*/ 	.byte	0x04, 0x0f
        /*0036*/ 	.short	(.L_2933 - .L_2932)


	//   ....[0]....
	.align		4
.L_2932:
        /*0038*/ 	.word	index@(__assertfail)


	//----- nvinfo : EIATTR_MERCURY_ISA_VERSION
	.align		4
.L_2933:
        /*003c*/ 	.byte	0x03, 0x5f
        /*003e*/ 	.short	0x0000


	//----- nvinfo : EIATTR_COOP_GROUP_MASK_REGIDS
	.align		4
        /*0040*/ 	.byte	0x04, 0x29
        /*0042*/ 	.short	(.L_2935 - .L_2934)


	//   ....[0]....
.L_2934:
        /*0044*/ 	.word	0xffffffff


	//   ....[1]....
        /*0048*/ 	.word	0xffffffff


	//   ....[2]....
        /*004c*/ 	.word	0xffffffff


	//   ....[3]....
        /*0050*/ 	.word	0xffffffff


	//   ....[4]....
        /*0054*/ 	.word	0xffffffff


	//   ....[5]....
        /*0058*/ 	.word	0xffffffff


	//   ....[6]....
        /*005c*/ 	.word	0xffffffff


	//   ....[7]....
        /*0060*/ 	.word	0xffffffff


	//   ....[8]....
        /*0064*/ 	.word	0xffffffff


	//   ....[9]....
        /*0068*/ 	.word	0xffffffff


	//   ....[10]....
        /*006c*/ 	.word	0xffffffff


	//   ....[11]....
        /*0070*/ 	.word	0xffffffff


	//   ....[12]....
        /*0074*/ 	.word	0xffffffff


	//----- nvinfo : EIATTR_COOP_GROUP_INSTR_OFFSETS
	.align		4
.L_2935:
        /*0078*/ 	.byte	0x04, 0x28
        /*007a*/ 	.short	(.L_2937 - .L_2936)


	//   ....[0]....
.L_2936:
        /*007c*/ 	.word	0x00001440


	//   ....[1]....
        /*0080*/ 	.word	0x00001480


	//   ....[2]....
        /*0084*/ 	.word	0x000014a0


	//   ....[3]....
        /*0088*/ 	.word	0x000014c0


	//   ....[4]....
        /*008c*/ 	.word	0x00001550


	//   ....[5]....
        /*0090*/ 	.word	0x00001580


	//   ....[6]....
        /*0094*/ 	.word	0x00001590


	//   ....[7]....
        /*0098*/ 	.word	0x000015c0


	//   ....[8]....
        /*009c*/ 	.word	0x000015d0


	//   ....[9]....
        /*00a0*/ 	.word	0x00001600


	//   ....[10]....
        /*00a4*/ 	.word	0x00001610


	//   ....[11]....
        /*00a8*/ 	.word	0x00001670


	//   ....[12]....
        /*00ac*/ 	.word	0x00002680


	//----- nvinfo : EIATTR_SYSCALL_OFFSETS
	.align		4
.L_2937:
        /*00b0*/ 	.byte	0x04, 0x46
        /*00b2*/ 	.short	(.L_2939 - .L_2938)


	//   ....[0]....
.L_2938:
        /*00b4*/ 	.word	0x000004b0


	//----- nvinfo : EIATTR_EXIT_INSTR_OFFSETS
	.align		4
.L_2939:
        /*00b8*/ 	.byte	0x04, 0x1c
        /*00ba*/ 	.short	(.L_2941 - .L_2940)


	//   ....[0]....
.L_2940:
        /*00bc*/ 	.word	0x00000200


	//   ....[1]....
        /*00c0*/ 	.word	0x00000360


	//   ....[2]....
        /*00c4*/ 	.word	0x00002550


	//   ....[3]....
        /*00c8*/ 	.word	0x00002660


	//----- nvinfo : EIATTR_CTAIDZ_USED
	.align		4
.L_2941:
        /*00cc*/ 	.byte	0x01, 0x04
	.zero		2


	//----- nvinfo : EIATTR_MAX_THREADS
	.align		4
        /*00d0*/ 	.byte	0x04, 0x05
        /*00d2*/ 	.short	(.L_2943 - .L_2942)
.L_2942:
        /*00d4*/ 	.word	0x00000100
        /*00d8*/ 	.word	0x00000001
        /*00dc*/ 	.word	0x00000001


	//----- nvinfo : EIATTR_CRS_STACK_SIZE
	.align		4
.L_2943:
        /*00e0*/ 	.byte	0x04, 0x1e
        /*00e2*/ 	.short	(.L_2945 - .L_2944)
.L_2944:
        /*00e4*/ 	.word	0x00000000
.L_2945:


//--------------------- .nv.info._ZN7cutlass13device_kernelIN5flash19FlashAttnFwdCombineIN4cute5tupleIJNS3_1CILi16EEENS5_ILi64EEEEEELi8ELi256ELi1ELb0ELb0EffNS_4arch4Sm80EEEEEvNT_6ParamsE --------------------------
	.section	.nv.info._ZN7cutlass13device_kernelIN5flash19FlashAttnFwdCombineIN4cute5tupleIJNS3_1CILi16EEENS5_ILi64EEEEEELi8ELi256ELi1ELb0ELb0EffNS_4arch4Sm80EEEEEvNT_6ParamsE,"",@"SHT_CUDA_INFO"
	.sectionflags	@""
	.align	4


	//----- nvinfo : EIATTR_CUDA_API_VERSION
	.align		4
        /*0000*/ 	.byte	0x04, 0x37
        /*0002*/ 	.short	(.L_2947 - .L_2946)
.L_2946:
        /*0004*/ 	.word	0x00000082


	//----- nvinfo : EIATTR_SW2861232_WAR
	.align		4
.L_2947:
        /*0008*/ 	.byte	0x01, 0x35
	.zero		2


	//----- nvinfo : EIATTR_PARAM_CBANK
	.align		4
        /*000c*/ 	.byte	0x04, 0x0a
        /*000e*/ 	.short	(.L_2949 - .L_2948)
	.align		4
.L_2948:
        /*0010*/ 	.word	index@(.nv.constant0._ZN7cutlass13device_kernelIN5flash19FlashAttnFwdCombineIN4cute5tupleIJNS3_1CILi16EEENS5_ILi64EEEEEELi8ELi256ELi1ELb0ELb0EffNS_4arch4Sm80EEEEEvNT_6ParamsE)
        /*0014*/ 	.short	0x0160
        /*0016*/ 	.short	0x00e8


	//----- nvinfo : EIATTR_CBANK_PARAM_SIZE
	.align		4
.L_2949:
        /*0018*/ 	.byte	0x03, 0x19
        /*001a*/ 	.short	0x00e8


	//----- nvinfo : EIATTR_KPARAM_INFO
	.align		4
        /*001c*/ 	.byte	0x04, 0x17
        /*001e*/ 	.short	(.L_2951 - .L_2950)
.L_2950:
        /*0020*/ 	.word	0x00000000
        /*0024*/ 	.short	0x0000
        /*0026*/ 	.short	0x0000
        /*0028*/ 	.byte	0x00, 0xf0, 0xa1, 0x03


	//----- nvinfo : EIATTR_MAXREG_COUNT
	.align		4
.L_2951:
        /*002c*/ 	.byte	0x03, 0x1b
        /*002e*/ 	.short	0x0080


	//----- nvinfo : EIATTR_NUM_BARRIERS
	.align		4
        /*0030*/ 	.byte	0x02, 0x4c
        /*0032*/ 	.byte	0x01
	.zero		1


	//----- nvinfo : EIATTR_EXTERNS
	.align		4
        /*0034*/ 	.byte	0x04, 0x0f
        /*0036*/ 	.short	(.L_2953 - .L_2952)


	//   ....[0]....
	.align		4
.L_2952:
        /*0038*/ 	.word	index@(__assertfail)


	//----- nvinfo : EIATTR_MERCURY_ISA_VERSION
	.align		4
.L_2953:
        /*003c*/ 	.byte	0x03, 0x5f
        /*003e*/ 	.short	0x0000


	//----- nvinfo : EIATTR_COOP_GROUP_MASK_REGIDS
	.align		4
        /*0040*/ 	.byte	0x04, 0x29
        /*0042*/ 	.short	(.L_2955 - .L_2954)


	//   ....[0]....
.L_2954:
        /*0044*/ 	.word	0xffffffff


	//   ....[1]....
        /*0048*/ 	.word	0xffffffff


	//   ....[2]....
        /*004c*/ 	.word	0xffffffff


	//   ....[3]....
        /*0050*/ 	.word	0xffffffff


	//   ....[4]....
        /*0054*/ 	.word	0xffffffff


	//   ....[5]....
        /*0058*/ 	.word	0xffffffff


	//   ....[6]....
        /*005c*/ 	.word	0xffffffff


	//   ....[7]....
        /*0060*/ 	.word	0xffffffff


	//   ....[8]....
        /*0064*/ 	.word	0xffffffff


	//   ....[9]....
        /*0068*/ 	.word	0xffffffff


	//   ....[10]....
        /*006c*/ 	.word	0xffffffff


	//   ....[11]....
        /*0070*/ 	.word	0xffffffff


	//   ....[12]....
        /*0074*/ 	.word	0xffffffff


	//----- nvinfo : EIATTR_COOP_GROUP_INSTR_OFFSETS
	.align		4
.L_2955:
        /*0078*/ 	.byte	0x04, 0x28
        /*007a*/ 	.short	(.L_2957 - .L_2956)


	//   ....[0]....
.L_2956:
        /*007c*/ 	.word	0x00001bf0


	//   ....[1]....
        /*0080*/ 	.word	0x00001c40


	//   ....[2]....
        /*0084*/ 	.word	0x00001c70


	//   ....[3]....
        /*0088*/ 	.word	0x00001c90


	//   ....[4]....
        /*008c*/ 	.word	0x000022b0


	//   ....[5]....
        /*0090*/ 	.word	0x000022d0


	//   ....[6]....
        /*0094*/ 	.word	0x000022e0


	//   ....[7]....
        /*0098*/ 	.word	0x00002320


	//   ....[8]....
        /*009c*/ 	.word	0x00002330


	//   ....[9]....
        /*00a0*/ 	.word	0x00002360


	//   ....[10]....
        /*00a4*/ 	.word	0x00002380


	//   ....[11]....
        /*00a8*/ 	.word	0x000023b0


	//   ....[12]....
        /*00ac*/ 	.word	0x00003650


	//----- nvinfo : EIATTR_SYSCALL_OFFSETS
	.align		4
.L_2957:
        /*00b0*/ 	.byte	0x04, 0x46
        /*00b2*/ 	.short	(.L_2959 - .L_2958)


	//   ....[0]....
.L_2958:
        /*00b4*/ 	.word	0x00000390


	//----- nvinfo : EIATTR_EXIT_INSTR_OFFSETS
	.align		4
.L_2959:
        /*00b8*/ 	.byte	0x04, 0x1c
        /*00ba*/ 	.short	(.L_2961 - .L_2960)


	//   ....[0]....
.L_2960:
        /*00bc*/ 	.word	0x00000220


	//   ....[1]....
        /*00c0*/ 	.word	0x000034e0


	//   ....[2]....
        /*00c4*/ 	.word	0x00003630


	//----- nvinfo : EIATTR_CTAIDZ_USED
	.align		4
.L_2961:
        /*00c8*/ 	.byte	0x01, 0x04
	.zero		2


	//----- nvinfo : EIATTR_MAX_THREADS
	.align		4
        /*00cc*/ 	.byte	0x04, 0x05
        /*00ce*/ 	.short	(.L_2963 - .L_2962)
.L_2962:
        /*00d0*/ 	.word	0x00000100
        /*00d4*/ 	.word	0x00000001
        /*00d8*/ 	.word	0x00000001


	//----- nvinfo : EIATTR_CRS_STACK_SIZE
	.align		4
.L_2963:
        /*00dc*/ 	.byte	0x04, 0x1e
        /*00de*/ 	.short	(.L_2965 - .L_2964)
.L_2964:
        /*00e0*/ 	.word	0x00000000
.L_2965:


//--------------------- .nv.info._ZN7cutlass13device_kernelIN5flash19FlashAttnFwdCombineIN4cute5tupleIJNS3_1CILi16EEENS5_ILi64EEEEEELi7ELi256ELi1ELb0ELb0EffNS_4arch4Sm80EEEEEvNT_6ParamsE --------------------------
	.section	.nv.info._ZN7cutlass13device_kernelIN5flash19FlashAttnFwdCombineIN4cute5tupleIJNS3_1CILi16EEENS5_ILi64EEEEEELi7ELi256ELi1ELb0ELb0EffNS_4arch4Sm80EEEEEvNT_6ParamsE,"",@"SHT_CUDA_INFO"
	.sectionflags	@""
	.align	4


	//----- nvinfo : EIATTR_CUDA_API_VERSION
	.align		4
        /*0000*/ 	.byte	0x04, 0x37
        /*0002*/ 	.short	(.L_2967 - .L_2966)
.L_2966:
        /*0004*/ 	.word	0x00000082


	//----- nvinfo : EIATTR_SW2861232_WAR
	.align		4
.L_2967:
        /*0008*/ 	.byte	0x01, 0x35
	.zero		2


	//----- nvinfo : EIATTR_PARAM_CBANK
	.align		4
        /*000c*/ 	.byte	0x04, 0x0a
        /*000e*/ 	.short	(.L_2969 - .L_2968)
	.align		4
.L_2968:
        /*0010*/ 	.word	index@(.nv.constant0._ZN7cutlass13device_kernelIN5flash19FlashAttnFwdCombineIN4cute5tupleIJNS3_1CILi16EEENS5_ILi64EEEEEELi7ELi256ELi1ELb0ELb0EffNS_4arch4Sm80EEEEEvNT_6ParamsE)
        /*0014*/ 	.short	0x0160
        /*0016*/ 	.short	0x00e8


	//----- nvinfo : EIATTR_CBANK_PARAM_SIZE
	.align		4
.L_2969:
        /*0018*/ 	.byte	0x03, 0x19
        /*001a*/ 	.short	0x00e8


	//----- nvinfo : EIATTR_KPARAM_INFO
	.align		4
        /*001c*/ 	.byte	0x04, 0x17
        /*001e*/ 	.short	(.L_2971 - .L_2970)
.L_2970:
        /*0020*/ 	.word	0x00000000
        /*0024*/ 	.short	0x0000
        /*0026*/ 	.short	0x0000
        /*0028*/ 	.byte	0x00, 0xf0, 0xa1, 0x03


	//----- nvinfo : EIATTR_MAXREG_COUNT
	.align		4
.L_2971:
        /*002c*/ 	.byte	0x03, 0x1b
        /*002e*/ 	.short	0x0080


	//----- nvinfo : EIATTR_NUM_BARRIERS
	.align		4
        /*0030*/ 	.byte	0x02, 0x4c
        /*0032*/ 	.byte	0x01
	.zero		1


	//----- nvinfo : EIATTR_EXTERNS
	.align		4
        /*0034*/ 	.byte	0x04, 0x0f
        /*0036*/ 	.short	(.L_2973 - .L_2972)


	//   ....[0]....
	.align		4
.L_2972:
        /*0038*/ 	.word	index@(__assertfail)


	//----- nvinfo : EIATTR_MERCURY_ISA_VERSION
	.align		4
.L_2973:
        /*003c*/ 	.byte	0x03, 0x5f
        /*003e*/ 	.short	0x0000


	//----- nvinfo : EIATTR_COOP_GROUP_MASK_REGIDS
	.align		4
        /*0040*/ 	.byte	0x04, 0x29
        /*0042*/ 	.short	(.L_2975 - .L_2974)


	//   ....[0]....
.L_2974:
        /*0044*/ 	.word	0xffffffff


	//   ....[1]....
        /*0048*/ 	.word	0xffffffff


	//   ....[2]....
        /*004c*/ 	.word	0xffffffff


	//   ....[3]....
        /*0050*/ 	.word	0xffffffff


	//   ....[4]....
        /*0054*/ 	.word	0xffffffff


	//   ....[5]....
        /*0058*/ 	.word	0xffffffff


	//   ....[6]....
        /*005c*/ 	.word	0xffffffff


	//   ....[7]....
        /*0060*/ 	.word	0xffffffff


	//   ....[8]....
        /*0064*/ 	.word	0xffffffff


	//   ....[9]....
        /*0068*/ 	.word	0xffffffff


	//   ....[10]....
        /*006c*/ 	.word	0xffffffff


	//   ....[11]....
        /*0070*/ 	.word	0xffffffff


	//   ....[12]....
        /*0074*/ 	.word	0xffffffff


	//----- nvinfo : EIATTR_COOP_GROUP_INSTR_OFFSETS
	.align		4
.L_2975:
        /*0078*/ 	.byte	0x04, 0x28
        /*007a*/ 	.short	(.L_2977 - .L_2976)


	//   ....[0]....
.L_2976:
        /*007c*/ 	.word	0x00001330


	//   ....[1]....
        /*0080*/ 	.word	0x00001380


	//   ....[2]....
        /*0084*/ 	.word	0x000013b0


	//   ....[3]....
        /*0088*/ 	.word	0x000013d0


	//   ....[4]....
        /*008c*/ 	.word	0x00001670


	//   ....[5]....
        /*0090*/ 	.word	0x00001700


	//   ....[6]....
        /*0094*/ 	.word	0x00001720


	//   ....[7]....
        /*0098*/ 	.word	0x00001740


	//   ....[8]....
        /*009c*/ 	.word	0x00001760


	//   ....[9]....
        /*00a0*/ 	.word	0x00001790


	//   ....[10]....
        /*00a4*/ 	.word	0x000017a0


	//   ....[11]....
        /*00a8*/ 	.word	0x000017f0


	//   ....[12]....
        /*00ac*/ 	.word	0x000029b0


	//----- nvinfo : EIATTR_SYSCALL_OFFSETS
	.align		4
.L_2977:
        /*00b0*/ 	.byte	0x04, 0x46
        /*00b2*/ 	.short	(.L_2979 - .L_2978)


	//   ....[0]....
.L_2978:
        /*00b4*/ 	.word	0x00000390


	//----- nvinfo : EIATTR_EXIT_INSTR_OFFSETS
	.align		4
.L_2979:
        /*00b8*/ 	.byte	0x04, 0x1c
        /*00ba*/ 	.short	(.L_2981 - .L_2980)


	//   ....[0]....
.L_2980:
        /*00bc*/ 	.word	0x00000220


	//   ....[1]....
        /*00c0*/ 	.word	0x00002840


	//   ....[2]....
        /*00c4*/ 	.word	0x00002990


	//----- nvinfo : EIATTR_CTAIDZ_USED
	.align		4
.L_2981:
        /*00c8*/ 	.byte	0x01, 0x04
	.zero		2


	//----- nvinfo : EIATTR_MAX_THREADS
	.align		4
        /*00cc*/ 	.byte	0x04, 0x05
        /*00ce*/ 	.short	(.L_2983 - .L_2982)
.L_2982:
        /*00d0*/ 	.word	0x00000100
        /*00d4*/ 	.word	0x00000001
        /*00d8*/ 	.word	0x00000001


	//----- nvinfo : EIATTR_CRS_STACK_SIZE
	.align		4
.L_2983:
        /*00dc*/ 	.byte	0x04, 0x1e
        /*00de*/ 	.short	(.L_2985 - .L_2984)
.L_2984:
        /*00e0*/ 	.word	0x00000000
.L_2985:


//--------------------- .nv.info._ZN7cutlass13device_kernelIN5flash19FlashAttnFwdCombineIN4cute5tupleIJNS3_1CILi16EEENS5_ILi64EEEEEELi6ELi256ELi1ELb0ELb0EffNS_4arch4Sm80EEEEEvNT_6ParamsE --------------------------
	.section	.nv.info._ZN7cutlass13device_kernelIN5flash19FlashAttnFwdCombineIN4cute5tupleIJNS3_1CILi16EEENS5_ILi64EEEEEELi6ELi256ELi1ELb0ELb0EffNS_4arch4Sm80EEEEEvNT_6ParamsE,"",@"SHT_CUDA_INFO"
	.sectionflags	@""
	.align	4


	//----- nvinfo : EIATTR_CUDA_API_VERSION
	.align		4
        /*0000*/ 	.byte	0x04, 0x37
        /*0002*/ 	.short	(.L_2987 - .L_2986)
.L_2986:
        /*0004*/ 	.word	0x00000082


	//----- nvinfo : EIATTR_SW2861232_WAR
	.align		4
.L_2987:
        /*0008*/ 	.byte	0x01, 0x35
	.zero		2


	//----- nvinfo : EIATTR_PARAM_CBANK
	.align		4
        /*000c*/ 	.byte	0x04, 0x0a
        /*000e*/ 	.short	(.L_2989 - .L_2988)
	.align		4
.L_2988:
        /*0010*/ 	.word	index@(.nv.constant0._ZN7cutlass13device_kernelIN5flash19FlashAttnFwdCombineIN4cute5tupleIJNS3_1CILi16EEENS5_ILi64EEEEEELi6ELi256ELi1ELb0ELb0EffNS_4arch4Sm80EEEEEvNT_6ParamsE)
        /*0014*/ 	.short	0x0160
        /*0016*/ 	.short	0x00e8


	//----- nvinfo : EIATTR_CBANK_PARAM_SIZE
	.align		4
.L_2989:
        /*0018*/ 	.byte	0x03, 0x19
        /*001a*/ 	.short	0x00e8


	//----- nvinfo : EIATTR_KPARAM_INFO
	.align		4
        /*001c*/ 	.byte	0x04, 0x17
        /*001e*/ 	.short	(.L_2991 - .L_2990)
.L_2990:
        /*0020*/ 	.word	0x00000000
        /*0024*/ 	.short	0x0000
        /*0026*/ 	.short	0x0000
        /*0028*/ 	.byte	0x00, 0xf0, 0xa1, 0x03


	//----- nvinfo : EIATTR_MAXREG_COUNT
	.align		4
.L_2991:
        /*002c*/ 	.byte	0x03, 0x1b
        /*002e*/ 	.short	0x0080


	//----- nvinfo : EIATTR_NUM_BARRIERS
	.align		4
        /*0030*/ 	.byte	0x02, 0x4c
        /*0032*/ 	.byte	0x01
	.zero		1


	//----- nvinfo : EIATTR_EXTERNS
	.align		4
        /*0034*/ 	.byte	0x04, 0x0f
        /*0036*/ 	.short	(.L_2993 - .L_2992)


	//   ....[0]....
	.align		4
.L_2992:
        /*0038*/ 	.word	index@(__assertfail)


	//----- nvinfo : EIATTR_MERCURY_ISA_VERSION
	.align		4
.L_2993:
        /*003c*/ 	.byte	0x03, 0x5f
        /*003e*/ 	.short	0x0000


	//----- nvinfo : EIATTR_COOP_GROUP_MASK_REGIDS
	.align		4
        /*0040*/ 	.byte	0x04, 0x29
        /*0042*/ 	.short	(.L_2995 - .L_2994)


	//   ....[0]....
.L_2994:
        /*0044*/ 	.word	0xffffffff


	//   ....[1]....
        /*0048*/ 	.word	0xffffffff


	//   ....[2]....
        /*004c*/ 	.word	0xffffffff


	//   ....[3]....
        /*0050*/ 	.word	0xffffffff


	//   ....[4]....
        /*0054*/ 	.word	0xffffffff


	//   ....[5]....
        /*0058*/ 	.word	0xffffffff


	//   ....[6]....
        /*005c*/ 	.word	0xffffffff


	//   ....[7]....
        /*0060*/ 	.word	0xffffffff


	//   ....[8]....
        /*0064*/ 	.word	0xffffffff


	//   ....[9]....
        /*0068*/ 	.word	0xffffffff


	//   ....[10]....
        /*006c*/ 	.word	0xffffffff


	//   ....[11]....
        /*0070*/ 	.word	0xffffffff


	//   ....[12]....
        /*0074*/ 	.word	0xffffffff


	//----- nvinfo : EIATTR_COOP_GROUP_INSTR_OFFSETS
	.align		4
.L_2995:
        /*0078*/ 	.byte	0x04, 0x28
        /*007a*/ 	.short	(.L_2997 - .L_2996)


	//   ....[0]....
.L_2996:
        /*007c*/ 	.word	0x00000e80


	//   ....[1]....
        /*0080*/ 	.word	0x00000ee0


	//   ....[2]....
        /*0084*/ 	.word	0x00000f40


	//   ....[3]....
        /*0088*/ 	.word	0x00000f60


	//   ....[4]....
        /*008c*/ 	.word	0x000010a0


	//   ....[5]....
        /*0090*/ 	.word	0x00001120


	//   ....[6]....
        /*0094*/ 	.word	0x00001130


	//   ....[7]....
        /*0098*/ 	.word	0x00001160


	//   ....[8]....
        /*009c*/ 	.word	0x00001170


	//   ....[9]....
        /*00a0*/ 	.word	0x000011a0


	//   ....[10]....
        /*00a4*/ 	.word	0x000011b0


	//   ....[11]....
        /*00a8*/ 	.word	0x00001200


	//   ....[12]....
        /*00ac*/ 	.word	0x000022a0


	//----- nvinfo : EIATTR_SYSCALL_OFFSETS
	.align		4
.L_2997:
        /*00b0*/ 	.byte	0x04, 0x46
        /*00b2*/ 	.short	(.L_2999 - .L_2998)


	//   ....[0]....
.L_2998:
        /*00b4*/ 	.word	0x00000390


	//----- nvinfo : EIATTR_EXIT_INSTR_OFFSETS
	.align		4
.L_2999:
        /*00b8*/ 	.byte	0x04, 0x1c
        /*00ba*/ 	.short	(.L_3001 - .L_3000)


	//   ....[0]....
.L_3000:
        /*00bc*/ 	.word	0x00000220


	//   ....[1]....
        /*00c0*/ 	.word	0x00002130


	//   ....[2]....
        /*00c4*/ 	.word	0x00002280


	//----- nvinfo : EIATTR_CTAIDZ_USED
	.align		4
.L_3001:
        /*00c8*/ 	.byte	0x01, 0x04
	.zero		2


	//----- nvinfo : EIATTR_MAX_THREADS
	.align		4
        /*00cc*/ 	.byte	0x04, 0x05
        /*00ce*/ 	.short	(.L_3003 - .L_3002)
.L_3002:
        /*00d0*/ 	.word	0x00000100
        /*00d4*/ 	.word	0x00000001
        /*00d8*/ 	.word	0x00000001


	//----- nvinfo : EIATTR_CRS_STACK_SIZE
	.align		4
.L_3003:
        /*00dc*/ 	.byte	0x04, 0x1e
        /*00de*/ 	.short	(.L_3005 - .L_3004)
.L_3004:
        /*00e0*/ 	.word	0x00000000
.L_3005:


//--------------------- .nv.info._ZN7cutlass13device_kernelIN5flash19FlashAttnFwdCombineIN4cute5tupleIJNS3_1CILi16EEENS5_ILi64EEEEEELi5ELi256ELi1ELb0ELb0EffNS_4arch4Sm80EEEEEvNT_6ParamsE --------------------------
	.section	.nv.info._ZN7cutlass13device_kernelIN5flash19FlashAttnFwdCombineIN4cute5tupleIJNS3_1CILi16EEENS5_ILi64EEEEEELi5ELi256ELi1ELb0ELb0EffNS_4arch4Sm80EEEEEvNT_6ParamsE,"",@"SHT_CUDA_INFO"
	.sectionflags	@""
	.align	4


	//----- nvinfo : EIATTR_CUDA_API_VERSION
	.align		4
        /*0000*/ 	.byte	0x04, 0x37
        /*0002*/ 	.short	(.L_3007 - .L_3006)
.L_3006:
        /*0004*/ 	.word	0x00000082


	//----- nvinfo : EIATTR_SW2861232_WAR
	.align		4
.L_3007:
        /*0008*/ 	.byte	0x01, 0x35
	.zero		2


	//----- nvinfo : EIATTR_PARAM_CBANK
	.align		4
        /*000c*/ 	.byte	0x04, 0x0a
        /*000e*/ 	.short	(.L_3009 - .L_3008)
	.align		4
.L_3008:
        /*0010*/ 	.word	index@(.nv.constant0._ZN7cutlass13device_kernelIN5flash19FlashAttnFwdCombineIN4cute5tupleIJNS3_1CILi16EEENS5_ILi64EEEEEELi5ELi256ELi1ELb0ELb0EffNS_4arch4Sm80EEEEEvNT_6ParamsE)
        /*0014*/ 	.short	0x0160
        /*0016*/ 	.short	0x00e8


	//----- nvinfo : EIATTR_CBANK_PARAM_SIZE
	.align		4
.L_3009:
        /*0018*/ 	.byte	0x03, 0x19
        /*001a*/ 	.short	0x00e8


	//----- nvinfo : EIATTR_KPARAM_INFO
	.align		4
        /*001c*/ 	.byte	0x04, 0x17
        /*001e*/ 	.short	(.L_3011 - .L_3010)
.L_3010:
        /*0020*/ 	.word	0x00000000
        /*0024*/ 	.short	0x0000
        /*0026*/ 	.short	0x0000
        /*0028*/ 	.byte	0x00, 0xf0, 0xa1, 0x03


	//----- nvinfo : EIATTR_MAXREG_COUNT
	.align		4
.L_3011:
        /*002c*/ 	.byte	0x03, 0x1b
        /*002e*/ 	.short	0x0080


	//----- nvinfo : EIATTR_NUM_BARRIERS
	.align		4
        /*0030*/ 	.byte	0x02, 0x4c
        /*0032*/ 	.byte	0x01
	.zero		1


	//----- nvinfo : EIATTR_EXTERNS
	.align		4
        /*0034*/ 	.byte	0x04, 0x0f
        /*0036*/ 	.short	(.L_3013 - .L_3012)


	//   ....[0]....
	.align		4
.L_3012:
        /*0038*/ 	.word	index@(__assertfail)


	//----- nvinfo : EIATTR_MERCURY_ISA_VERSION
	.align		4
.L_3013:
        /*003c*/ 	.byte	0x03, 0x5f
        /*003e*/ 	.short	0x0000


	//----- nvinfo : EIATTR_COOP_GROUP_MASK_REGIDS
	.align		4
        /*0040*/ 	.byte	0x04, 0x29
        /*0042*/ 	.short	(.L_3015 - .L_3014)


	//   ....[0]....
.L_3014:
        /*0044*/ 	.word	0xffffffff


	//   ....[1]....
        /*0048*/ 	.word	0xffffffff


	//   ....[2]....
        /*004c*/ 	.word	0xffffffff


	//   ....[3]....
        /*0050*/ 	.word	0xffffffff


	//   ....[4]....
        /*0054*/ 	.word	0xffffffff


	//   ....[5]....
        /*0058*/ 	.word	0xffffffff


	//   ....[6]....
        /*005c*/ 	.word	0xffffffff


	//   ....[7]....
        /*0060*/ 	.word	0xffffffff


	//   ....[8]....
        /*0064*/ 	.word	0xffffffff


	//   ....[9]....
        /*0068*/ 	.word	0xffffffff


	//   ....[10]....
        /*006c*/ 	.word	0xffffffff


	//   ....[11]....
        /*0070*/ 	.word	0xffffffff


	//   ....[12]....
        /*0074*/ 	.word	0xffffffff


	//----- nvinfo : EIATTR_COOP_GROUP_INSTR_OFFSETS
	.align		4
.L_3015:
        /*0078*/ 	.byte	0x04, 0x28
        /*007a*/ 	.short	(.L_3017 - .L_3016)


	//   ....[0]....
.L_3016:
        /*007c*/ 	.word	0x00000c30


	//   ....[1]....
        /*0080*/ 	.word	0x00000c70


	//   ....[2]....
        /*0084*/ 	.word	0x00000c90


	//   ....[3]....
        /*0088*/ 	.word	0x00000cb0


	//   ....[4]....
        /*008c*/ 	.word	0x00000d80


	//   ....[5]....
        /*0090*/ 	.word	0x00000dc0


	//   ....[6]....
        /*0094*/ 	.word	0x00000df0


	//   ....[7]....
        /*0098*/ 	.word	0x00000e20


	//   ....[8]....
        /*009c*/ 	.word	0x00000e40


	//   ....[9]....
        /*00a0*/ 	.word	0x00000e60


	//   ....[10]....
        /*00a4*/ 	.word	0x00000e80


	//   ....[11]....
        /*00a8*/ 	.word	0x00000ea0


	//   ....[12]....
        /*00ac*/ 	.word	0x00001fb0


	//----- nvinfo : EIATTR_SYSCALL_OFFSETS
	.align		4
.L_3017:
        /*00b0*/ 	.byte	0x04, 0x46
        /*00b2*/ 	.short	(.L_3019 - .L_3018)


	//   ....[0]....
.L_3018:
        /*00b4*/ 	.word	0x00000390


	//----- nvinfo : EIATTR_EXIT_INSTR_OFFSETS
	.align		4
.L_3019:
        /*00b8*/ 	.byte	0x04, 0x1c
        /*00ba*/ 	.short	(.L_3021 - .L_3020)


	//   ....[0]....
.L_3020:
        /*00bc*/ 	.word	0x00000220


	//   ....[1]....
        /*00c0*/ 	.word	0x00001e40


	//   ....[2]....
        /*00c4*/ 	.word	0x00001f90


	//----- nvinfo : EIATTR_CTAIDZ_USED
	.align		4
.L_3021:
        /*00c8*/ 	.byte	0x01, 0x04
	.zero		2


	//----- nvinfo : EIATTR_MAX_THREADS
	.align		4
        /*00cc*/ 	.byte	0x04, 0x05
        /*00ce*/ 	.short	(.L_3023 - .L_3022)
.L_3022:
        /*00d0*/ 	.word	0x00000100
        /*00d4*/ 	.word	0x00000001
        /*00d8*/ 	.word	0x00000001


	//----- nvinfo : EIATTR_CRS_STACK_SIZE
	.align		4
.L_3023:
        /*00dc*/ 	.byte	0x04, 0x1e
        /*00de*/ 	.short	(.L_3025 - .L_3024)
.L_3024:
        /*00e0*/ 	.word	0x00000000
.L_3025:


//--------------------- .nv.info._ZN7cutlass13device_kernelIN5flash19FlashAttnFwdCombineIN4cute5tupleIJNS3_1CILi16EEENS5_ILi64EEEEEELi4ELi256ELi1ELb0ELb0EffNS_4arch4Sm80EEEEEvNT_6ParamsE --------------------------
	.section	.nv.info._ZN7cutlass13device_kernelIN5flash19FlashAttnFwdCombineIN4cute5tupleIJNS3_1CILi16EEENS5_ILi64EEEEEELi4ELi256ELi1ELb0ELb0EffNS_4arch4Sm80EEEEEvNT_6ParamsE,"",@"SHT_CUDA_INFO"
	.sectionflags	@""
	.align	4


	//----- nvinfo : EIATTR_CUDA_API_VERSION
	.align		4
        /*0000*/ 	.byte	0x04, 0x37
        /*0002*/ 	.short	(.L_3027 - .L_3026)
.L_3026:
        /*0004*/ 	.word	0x00000082


	//----- nvinfo : EIATTR_SW2861232_WAR
	.align		4
.L_3027:
        /*0008*/ 	.byte	0x01, 0x35
	.zero		2


	//----- nvinfo : EIATTR_PARAM_CBANK
	.align		4
        /*000c*/ 	.byte	0x04, 0x0a
        /*000e*/ 	.short	(.L_3029 - .L_3028)
	.align		4
.L_3028:
        /*0010*/ 	.word	index@(.nv.constant0._ZN7cutlass13device_kernelIN5flash19FlashAttnFwdCombineIN4cute5tupleIJNS3_1CILi16EEENS5_ILi64EEEEEELi4ELi256ELi1ELb0ELb0EffNS_4arch4Sm80EEEEEvNT_6ParamsE)
        /*0014*/ 	.short	0x0160
        /*0016*/ 	.short	0x00e8


	//----- nvinfo : EIATTR_CBANK_PARAM_SIZE
	.align		4
.L_3029:
        /*0018*/ 	.byte	0x03, 0x19
        /*001a*/ 	.short	0x00e8


	//----- nvinfo : EIATTR_KPARAM_INFO
	.align		4
        /*001c*/ 	.byte	0x04, 0x17
        /*001e*/ 	.short	(.L_3031 - .L_3030)
.L_3030:
        /*0020*/ 	.word	0x00000000
        /*0024*/ 	.short	0x0000
        /*0026*/ 	.short	0x0000
        /*0028*/ 	.byte	0x00, 0xf0, 0xa1, 0x03


	//----- nvinfo : EIATTR_MAXREG_COUNT
	.align		4
.L_3031:
        /*002c*/ 	.byte	0x03, 0x1b
        /*002e*/ 	.short	0x0080


	//----- nvinfo : EIATTR_NUM_BARRIERS
	.align		4
        /*0030*/ 	.byte	0x02, 0x4c
        /*0032*/ 	.byte	0x01
	.zero		1


	//----- nvinfo : EIATTR_EXTERNS
	.align		4
        /*0034*/ 	.byte	0x04, 0x0f
        /*0036*/ 	.short	(.L_3033 - .L_3032)


	//   ....[0]....
	.align		4
.L_3032:
        /*0038*/ 	.word	index@(__assertfail)


	//----- nvinfo : EIATTR_MERCURY_ISA_VERSION
	.align		4
.L_3033:
        /*003c*/ 	.byte	0x03, 0x5f
        /*003e*/ 	.short	0x0000


	//----- nvinfo : EIATTR_COOP_GROUP_MASK_REGIDS
	.align		4
        /*0040*/ 	.byte	0x04, 0x29
        /*0042*/ 	.short	(.L_3035 - .L_3034)


	//   ....[0]....
.L_3034:
        /*0044*/ 	.word	0xffffffff


	//   ....[1]....
        /*0048*/ 	.word	0xffffffff


	//   ....[2]....
        /*004c*/ 	.word	0xffffffff


	//   ....[3]....
        /*0050*/ 	.word	0xffffffff


	//   ....[4]....
        /*0054*/ 	.word	0xffffffff


	//   ....[5]....
        /*0058*/ 	.word	0xffffffff


	//   ....[6]....
        /*005c*/ 	.word	0xffffffff


	//   ....[7]....
        /*0060*/ 	.word	0xffffffff


	//   ....[8]....
        /*0064*/ 	.word	0xffffffff


	//   ....[9]....
        /*0068*/ 	.word	0xffffffff


	//   ....[10]....
        /*006c*/ 	.word	0xffffffff


	//   ....[11]....
        /*0070*/ 	.word	0xffffffff


	//   ....[12]....
        /*0074*/ 	.word	0xffffffff


	//----- nvinfo : EIATTR_COOP_GROUP_INSTR_OFFSETS
	.align		4
.L_3035:
        /*0078*/ 	.byte	0x04, 0x28
        /*007a*/ 	.short	(.L_3037 - .L_3036)


	//   ....[0]....
.L_3036:
        /*007c*/ 	.word	0x00000b10


	//   ....[1]....
        /*0080*/ 	.word	0x00000b50


	//   ....[2]....
        /*0084*/ 	.word	0x00000b70


	//   ....[3]....
        /*0088*/ 	.word	0x00000b90


	//   ....[4]....
        /*008c*/ 	.word	0x00000c20


	//   ....[5]....
        /*0090*/ 	.word	0x00000c60


	//   ....[6]....
        /*0094*/ 	.word	0x00000c70


	//   ....[7]....
        /*0098*/ 	.word	0x00000ca0


	//   ....[8]....
        /*009c*/ 	.word	0x00000cb0


	//   ....[9]....
        /*00a0*/ 	.word	0x00000ce0


	//   ....[10]....
        /*00a4*/ 	.word	0x00000cf0


	//   ....[11]....
        /*00a8*/ 	.word	0x00000d20


	//   ....[12]....
        /*00ac*/ 	.word	0x00001e10


	//----- nvinfo : EIATTR_SYSCALL_OFFSETS
	.align		4
.L_3037:
        /*00b0*/ 	.byte	0x04, 0x46
        /*00b2*/ 	.short	(.L_3039 - .L_3038)


	//   ....[0]....
.L_3038:
        /*00b4*/ 	.word	0x00000390


	//----- nvinfo : EIATTR_EXIT_INSTR_OFFSETS
	.align		4
.L_3039:
        /*00b8*/ 	.byte	0x04, 0x1c
        /*00ba*/ 	.short	(.L_3041 - .L_3040)


	//   ....[0]....
.L_3040:
        /*00bc*/ 	.word	0x00000220


	//   ....[1]....
        /*00c0*/ 	.word	0x00001ca0


	//   ....[2]....
        /*00c4*/ 	.word	0x00001df0


	//----- nvinfo : EIATTR_CTAIDZ_USED
	.align		4
.L_3041:
        /*00c8*/ 	.byte	0x01, 0x04
	.zero		2


	//----- nvinfo : EIATTR_MAX_THREADS
	.align		4
        /*00cc*/ 	.byte	0x04, 0x05
        /*00ce*/ 	.short	(.L_3043 - .L_3042)
.L_3042:
        /*00d0*/ 	.word	0x00000100
        /*00d4*/ 	.word	0x00000001
        /*00d8*/ 	.word	0x00000001


	//----- nvinfo : EIATTR_CRS_STACK_SIZE
	.align		4
.L_3043:
        /*00dc*/ 	.byte	0x04, 0x1e
        /*00de*/ 	.short	(.L_3045 - .L_3044)
.L_3044:
        /*00e0*/ 	.word	0x00000000
.L_3045:


//--------------------- .nv.info._ZN7cutlass13device_kernelIN5flash19FlashAttnFwdCombineIN4cute5tupleIJNS3_1CILi16EEENS5_ILi64EEEEEELi8ELi256ELi1ELb0ELb1EffNS_4arch4Sm80EEEEEvNT_6ParamsE --------------------------
	.section	.nv.info._ZN7cutlass13device_kernelIN5flash19FlashAttnFwdCombineIN4cute5tupleIJNS3_1CILi16EEENS5_ILi64EEEEEELi8ELi256ELi1ELb0ELb1EffNS_4arch4Sm80EEEEEvNT_6ParamsE,"",@"SHT_CUDA_INFO"
	.sectionflags	@""
	.align	4


	//----- nvinfo : EIATTR_CUDA_API_VERSION
	.align		4
        /*0000*/ 	.byte	0x04, 0x37
        /*0002*/ 	.short	(.L_3047 - .L_3046)
.L_3046:
        /*0004*/ 	.word	0x00000082


	//----- nvinfo : EIATTR_SW2861232_WAR
	.align		4
.L_3047:
        /*0008*/ 	.byte	0x01, 0x35
	.zero		2


	//----- nvinfo : EIATTR_PARAM_CBANK
	.align		4
        /*000c*/ 	.byte	0x04, 0x0a
        /*000e*/ 	.short	(.L_3049 - .L_3048)
	.align		4
.L_3048:
        /*0010*/ 	.word	index@(.nv.constant0._ZN7cutlass13device_kernelIN5flash19FlashAttnFwdCombineIN4cute5tupleIJNS3_1CILi16EEENS5_ILi64EEEEEELi8ELi256ELi1ELb0ELb1EffNS_4arch4Sm80EEEEEvNT_6ParamsE)
        /*0014*/ 	.short	0x0160
        /*0016*/ 	.short	0x00e8


	//----- nvinfo : EIATTR_CBANK_PARAM_SIZE
	.align		4
.L_3049:
        /*0018*/ 	.byte	0x03, 0x19
        /*001a*/ 	.short	0x00e8


	//----- nvinfo : EIATTR_KPARAM_INFO
	.align		4
        /*001c*/ 	.byte	0x04, 0x17
        /*001e*/ 	.short	(.L_3051 - .L_3050)
.L_3050:
        /*0020*/ 	.word	0x00000000
        /*0024*/ 	.short	0x0000
        /*0026*/ 	.short	0x0000
        /*0028*/ 	.byte	0x00, 0xf0, 0xa1, 0x03


	//----- nvinfo : EIATTR_MAXREG_COUNT
	.align		4
.L_3051:
        /*002c*/ 	.byte	0x03, 0x1b
        /*002e*/ 	.short	0x0080


	//----- nvinfo : EIATTR_NUM_BARRIERS
	.align		4
        /*0030*/ 	.byte	0x02, 0x4c
        /*0032*/ 	.byte	0x01
	.zero		1


	//----- nvinfo : EIATTR_EXTERNS
	.align		4
        /*0034*/ 	.byte	0x04, 0x0f
        /*0036*/ 	.short	(.L_3053 - .L_3052)


	//   ....[0]....
	.align		4
.L_3052:
        /*0038*/ 	.word	index@(__assertfail)


	//----- nvinfo : EIATTR_MERCURY_ISA_VERSION
	.align		4
.L_3053:
        /*003c*/ 	.byte	0x03, 0x5f
        /*003e*/ 	.short	0x0000


	//----- nvinfo : EIATTR_COOP_GROUP_MASK_REGIDS
	.align		4
        /*0040*/ 	.byte	0x04, 0x29
        /*0042*/ 	.short	(.L_3055 - .L_3054)


	//   ....[0]....
.L_3054:
        /*0044*/ 	.word	0xffffffff


	//   ....[1]....
        /*0048*/ 	.word	0xffffffff


	//   ....[2]....
        /*004c*/ 	.word	0xffffffff


	//   ....[3]....
        /*0050*/ 	.word	0xffffffff


	//   ....[4]....
        /*0054*/ 	.word	0xffffffff


	//   ....[5]....
        /*0058*/ 	.word	0xffffffff


	//   ....[6]....
        /*005c*/ 	.word	0xffffffff


	//   ....[7]....
        /*0060*/ 	.word	0xffffffff


	//   ....[8]....
        /*0064*/ 	.word	0xffffffff


	//   ....[9]....
        /*0068*/ 	.word	0xffffffff


	//   ....[10]....
        /*006c*/ 	.word	0xffffffff


	//   ....[11]....
        /*0070*/ 	.word	0xffffffff


	//   ....[12]....
        /*0074*/ 	.word	0xffffffff


	//----- nvinfo : EIATTR_COOP_GROUP_INSTR_OFFSETS
	.align		4
.L_3055:
        /*0078*/ 	.byte	0x04, 0x28
        /*007a*/ 	.short	(.L_3057 - .L_3056)


	//   ....[0]....
.L_3056:
        /*007c*/ 	.word	0x00002590


	//   ....[1]....
        /*0080*/ 	.word	0x000025e0


	//   ....[2]....
        /*0084*/ 	.word	0x00002610


	//   ....[3]....
        /*0088*/ 	.word	0x00002630


	//   ....[4]....
        /*008c*/ 	.word	0x00002c20


	//   ....[5]....
        /*0090*/ 	.word	0x00002c70


	//   ....[6]....
        /*0094*/ 	.word	0x00002c80


	//   ....[7]....
        /*0098*/ 	.word	0x00002cc0


	//   ....[8]....
        /*009c*/ 	.word	0x00002cd0


	//   ....[9]....
        /*00a0*/ 	.word	0x00002d00


	//   ....[10]....
        /*00a4*/ 	.word	0x00002d20


	//   ....[11]....
        /*00a8*/ 	.word	0x00002d50


	//   ....[12]....
        /*00ac*/ 	.word	0x00003f30


	//----- nvinfo : EIATTR_SYSCALL_OFFSETS
	.align		4
.L_3057:
        /*00b0*/ 	.byte	0x04, 0x46
        /*00b2*/ 	.short	(.L_3059 - .L_3058)


	//   ....[0]....
.L_3058:
        /*00b4*/ 	.word	0x000004b0


	//----- nvinfo : EIATTR_EXIT_INSTR_OFFSETS
	.align		4
.L_3059:
        /*00b8*/ 	.byte	0x04, 0x1c
        /*00ba*/ 	.short	(.L_3061 - .L_3060)


	//   ....[0]....
.L_3060:
        /*00bc*/ 	.word	0x00000200


	//   ....[1]....
        /*00c0*/ 	.word	0x00000360


	//   ....[2]....
        /*00c4*/ 	.word	0x00003e00


	//   ....[3]....
        /*00c8*/ 	.word	0x00003f10


	//----- nvinfo : EIATTR_CTAIDZ_USED
	.align		4
.L_3061:
        /*00cc*/ 	.byte	0x01, 0x04
	.zero		2


	//----- nvinfo : EIATTR_MAX_THREADS
	.align		4
        /*00d0*/ 	.byte	0x04, 0x05
        /*00d2*/ 	.short	(.L_3063 - .L_3062)
.L_3062:
        /*00d4*/ 	.word	0x00000100
        /*00d8*/ 	.word	0x00000001
        /*00dc*/ 	.word	0x00000001


	//----- nvinfo : EIATTR_CRS_STACK_SIZE
	.align		4
.L_3063:
        /*00e0*/ 	.byte	0x04, 0x1e
        /*00e2*/ 	.short	(.L_3065 - .L_3064)
.L_3064:
        /*00e4*/ 	.word	0x00000000
.L_3065:


//--------------------- .nv.info._ZN7cutlass13device_kernelIN5flash19FlashAttnFwdCombineIN4cute5tupleIJNS3_1CILi16EEENS5_ILi64EEEEEELi7ELi256ELi1ELb0ELb1EffNS_4arch4Sm80EEEEEvNT_6ParamsE --------------------------
	.section	.nv.info._ZN7cutlass13device_kernelIN5flash19FlashAttnFwdCombineIN4cute5tupleIJNS3_1CILi16EEENS5_ILi64EEEEEELi7ELi256ELi1ELb0ELb1EffNS_4arch4Sm80EEEEEvNT_6ParamsE,"",@"SHT_CUDA_INFO"
	.sectionflags	@""
	.align	4


	//----- nvinfo : EIATTR_CUDA_API_VERSION
	.align		4
        /*0000*/ 	.byte	0x04, 0x37
        /*0002*/ 	.short	(.L_3067 - .L_3066)
.L_3066:
        /*0004*/ 	.word	0x00000082


	//----- nvinfo : EIATTR_SW2861232_WAR
	.align		4
.L_3067:
        /*0008*/ 	.byte	0x01, 0x35
	.zero		2


	//----- nvinfo : EIATTR_PARAM_CBANK
	.align		4
        /*000c*/ 	.byte	0x04, 0x0a
        /*000e*/ 	.short	(.L_3069 - .L_3068)
	.align		4
.L_3068:
        /*0010*/ 	.word	index@(.nv.constant0._ZN7cutlass13device_kernelIN5flash19FlashAttnFwdCombineIN4cute5tupleIJNS3_1CILi16EEENS5_ILi64EEEEEELi7ELi256ELi1ELb0ELb1EffNS_4arch4Sm80EEEEEvNT_6ParamsE)
        /*0014*/ 	.short	0x0160
        /*0016*/ 	.short	0x00e8


	//----- nvinfo : EIATTR_CBANK_PARAM_SIZE
	.align		4
.L_3069:
        /*0018*/ 	.byte	0x03, 0x19
        /*001a*/ 	.short	0x00e8


	//----- nvinfo : EIATTR_KPARAM_INFO
	.align		4
        /*001c*/ 	.byte	0x04, 0x17
        /*001e*/ 	.short	(.L_3071 - .L_3070)
.L_3070:
        /*0020*/ 	.word	0x00000000
        /*0024*/ 	.short	0x0000
        /*0026*/ 	.short	0x0000
        /*0028*/ 	.byte	0x00, 0xf0, 0xa1, 0x03


	//----- nvinfo : EIATTR_MAXREG_COUNT
	.align		4
.L_3071:
        /*002c*/ 	.byte	0x03, 0x1b
        /*002e*/ 	.short	0x0080


	//----- nvinfo : EIATTR_NUM_BARRIERS
	.align		4
        /*0030*/ 	.byte	0x02, 0x4c
        /*0032*/ 	.byte	0x01
	.zero		1


	//----- nvinfo : EIATTR_EXTERNS
	.align		4
        /*0034*/ 	.byte	0x04, 0x0f
        /*0036*/ 	.short	(.L_3073 - .L_3072)


	//   ....[0]....
	.align		4
.L_3072:
        /*0038*/ 	.word	index@(__assertfail)


	//----- nvinfo : EIATTR_MERCURY_ISA_VERSION
	.align		4
.L_3073:
        /*003c*/ 	.byte	0x03, 0x5f
        /*003e*/ 	.short	0x0000


	//----- nvinfo : EIATTR_COOP_GROUP_MASK_REGIDS
	.align		4
        /*0040*/ 	.byte	0x04, 0x29
        /*0042*/ 	.short	(.L_3075 - .L_3074)


	//   ....[0]....
.L_3074:
        /*0044*/ 	.word	0xffffffff


	//   ....[1]....
        /*0048*/ 	.word	0xffffffff


	//   ....[2]....
        /*004c*/ 	.word	0xffffffff


	//   ....[3]....
        /*0050*/ 	.word	0xffffffff


	//   ....[4]....
        /*0054*/ 	.word	0xffffffff


	//   ....[5]....
        /*0058*/ 	.word	0xffffffff


	//   ....[6]....
        /*005c*/ 	.word	0xffffffff


	//   ....[7]....
        /*0060*/ 	.word	0xffffffff


	//   ....[8]....
        /*0064*/ 	.word	0xffffffff


	//   ....[9]....
        /*0068*/ 	.word	0xffffffff


	//   ....[10]....
        /*006c*/ 	.word	0xffffffff


	//   ....[11]....
        /*0070*/ 	.word	0xffffffff


	//   ....[12]....
        /*0074*/ 	.word	0xffffffff


	//----- nvinfo : EIATTR_COOP_GROUP_INSTR_OFFSETS
	.align		4
.L_3075:
        /*0078*/ 	.byte	0x04, 0x28
        /*007a*/ 	.short	(.L_3077 - .L_3076)


	//   ....[0]....
.L_3076:
        /*007c*/ 	.word	0x00001bf0


	//   ....[1]....
        /*0080*/ 	.word	0x00001c40


	//   ....[2]....
        /*0084*/ 	.word	0x00001c70


	//   ....[3]....
        /*0088*/ 	.word	0x00001c90


	//   ....[4]....
        /*008c*/ 	.word	0x00001f30


	//   ....[5]....
        /*0090*/ 	.word	0x00001fc0


	//   ....[6]....
        /*0094*/ 	.word	0x00001fe0


	//   ....[7]....
        /*0098*/ 	.word	0x00002000


	//   ....[8]....
        /*009c*/ 	.word	0x00002020


	//   ....[9]....
        /*00a0*/ 	.word	0x00002050


	//   ....[10]....
        /*00a4*/ 	.word	0x00002060


	//   ....[11]....
        /*00a8*/ 	.word	0x000020b0


	//   ....[12]....
        /*00ac*/ 	.word	0x00003190


	//----- nvinfo : EIATTR_SYSCALL_OFFSETS
	.align		4
.L_3077:
        /*00b0*/ 	.byte	0x04, 0x46
        /*00b2*/ 	.short	(.L_3079 - .L_3078)


	//   ....[0]....
.L_3078:
        /*00b4*/ 	.word	0x000004b0


	//----- nvinfo : EIATTR_EXIT_INSTR_OFFSETS
	.align		4
.L_3079:
        /*00b8*/ 	.byte	0x04, 0x1c
        /*00ba*/ 	.short	(.L_3081 - .L_3080)


	//   ....[0]....
.L_3080:
        /*00bc*/ 	.word	0x00000200


	//   ....[1]....
        /*00c0*/ 	.word	0x00000360


	//   ....[2]....
        /*00c4*/ 	.word	0x00003060


	//   ....[3]....
        /*00c8*/ 	.word	0x00003170


	//----- nvinfo : EIATTR_CTAIDZ_USED
	.align		4
.L_3081:
        /*00cc*/ 	.byte	0x01, 0x04
	.zero		2


	//----- nvinfo : EIATTR_MAX_THREADS
	.align		4
        /*00d0*/ 	.byte	0x04, 0x05
        /*00d2*/ 	.short	(.L_3083 - .L_3082)
.L_3082:
        /*00d4*/ 	.word	0x00000100
        /*00d8*/ 	.word	0x00000001
        /*00dc*/ 	.word	0x00000001


	//----- nvinfo : EIATTR_CRS_STACK_SIZE
	.align		4
.L_3083:
        /*00e0*/ 	.byte	0x04, 0x1e
        /*00e2*/ 	.short	(.L_3085 - .L_3084)
.L_3084:
        /*00e4*/ 	.word	0x00000000
.L_3085:


//--------------------- .nv.info._ZN7cutlass13device_kernelIN5flash19FlashAttnFwdCombineIN4cute5tupleIJNS3_1CILi16EEENS5_ILi64EEEEEELi6ELi256ELi1ELb0ELb1EffNS_4arch4Sm80EEEEEvNT_6ParamsE --------------------------
	.section	.nv.info._ZN7cutlass13device_kernelIN5flash19FlashAttnFwdCombineIN4cute5tupleIJNS3_1CILi16EEENS5_ILi64EEEEEELi6ELi256ELi1ELb0ELb1EffNS_4arch4Sm80EEEEEvNT_6ParamsE,"",@"SHT_CUDA_INFO"
	.sectionflags	@""
	.align	4


	//----- nvinfo : EIATTR_CUDA_API_VERSION
	.align		4
        /*0000*/ 	.byte	0x04, 0x37
        /*0002*/ 	.short	(.L_3087 - .L_3086)
.L_3086:
        /*0004*/ 	.word	0x00000082


	//----- nvinfo : EIATTR_SW2861232_WAR
	.align		4
.L_3087:
        /*0008*/ 	.byte	0x01, 0x35
	.zero		2


	//----- nvinfo : EIATTR_PARAM_CBANK
	.align		4
        /*000c*/ 	.byte	0x04, 0x0a
        /*000e*/ 	.short	(.L_3089 - .L_3088)
	.align		4
.L_3088:
        /*0010*/ 	.word	index@(.nv.constant0._ZN7cutlass13device_kernelIN5flash19FlashAttnFwdCombineIN4cute5tupleIJNS3_1CILi16EEENS5_ILi64EEEEEELi6ELi256ELi1ELb0ELb1EffNS_4arch4Sm80EEEEEvNT_6ParamsE)
        /*0014*/ 	.short	0x0160
        /*0016*/ 	.short	0x00e8


	//----- nvinfo : EIATTR_CBANK_PARAM_SIZE
	.align		4
.L_3089:
        /*0018*/ 	.byte	0x03, 0x19
        /*001a*/ 	.short	0x00e8


	//----- nvinfo : EIATTR_KPARAM_INFO
	.align		4
        /*001c*/ 	.byte	0x04, 0x17
        /*001e*/ 	.short	(.L_3091 - .L_3090)
.L_3090:
        /*0020*/ 	.word	0x00000000
        /*0024*/ 	.short	0x0000
        /*0026*/ 	.short	0x0000
        /*0028*/ 	.byte	0x00, 0xf0, 0xa1, 0x03


	//----- nvinfo : EIATTR_MAXREG_COUNT
	.align		4
.L_3091:
        /*002c*/ 	.byte	0x03, 0x1b
        /*002e*/ 	.short	0x0080


	//----- nvinfo : EIATTR_NUM_BARRIERS
	.align		4
        /*0030*/ 	.byte	0x02, 0x4c
        /*0032*/ 	.byte	0x01
	.zero		1


	//----- nvinfo : EIATTR_EXTERNS
	.align		4
        /*0034*/ 	.byte	0x04, 0x0f
        /*0036*/ 	.short	(.L_3093 - .L_3092)


	//   ....[0]....
	.align		4
.L_3092:
        /*0038*/ 	.word	index@(__assertfail)


	//----- nvinfo : EIATTR_MERCURY_ISA_VERSION
	.align		4
.L_3093:
        /*003c*/ 	.byte	0x03, 0x5f
        /*003e*/ 	.short	0x0000


	//----- nvinfo : EIATTR_COOP_GROUP_MASK_REGIDS
	.align		4
        /*0040*/ 	.byte	0x04, 0x29
        /*0042*/ 	.short	(.L_3095 - .L_3094)


	//   ....[0]....
.L_3094:
        /*0044*/ 	.word	0xffffffff


	//   ....[1]....
        /*0048*/ 	.word	0xffffffff


	//   ....[2]....
        /*004c*/ 	.word	0xffffffff


	//   ....[3]....
        /*0050*/ 	.word	0xffffffff


	//   ....[4]....
        /*0054*/ 	.word	0xffffffff


	//   ....[5]....
        /*0058*/ 	.word	0xffffffff


	//   ....[6]....
        /*005c*/ 	.word	0xffffffff


	//   ....[7]....
        /*0060*/ 	.word	0xffffffff


	//   ....[8]....
        /*0064*/ 	.word	0xffffffff


	//   ....[9]....
        /*0068*/ 	.word	0xffffffff


	//   ....[10]....
        /*006c*/ 	.word	0xffffffff


	//   ....[11]....
        /*0070*/ 	.word	0xffffffff


	//   ....[12]....
        /*0074*/ 	.word	0xffffffff


	//----- nvinfo : EIATTR_COOP_GROUP_INSTR_OFFSETS
	.align		4
.L_3095:
        /*0078*/ 	.byte	0x04, 0x28
        /*007a*/ 	.short	(.L_3097 - .L_3096)


	//   ....[0]....
.L_3096:
        /*007c*/ 	.word	0x000017a0


	//   ....[1]....
        /*0080*/ 	.word	0x000017f0


	//   ....[2]....
        /*0084*/ 	.word	0x00001820


	//   ....[3]....
        /*0088*/ 	.word	0x00001840


	//   ....[4]....
        /*008c*/ 	.word	0x00001980


	//   ....[5]....
        /*0090*/ 	.word	0x00001a00


	//   ....[6]....
        /*0094*/ 	.word	0x00001a10


	//   ....[7]....
        /*0098*/ 	.word	0x00001a40


	//   ....[8]....
        /*009c*/ 	.word	0x00001a50


	//   ....[9]....
        /*00a0*/ 	.word	0x00001a90


	//   ....[10]....
        /*00a4*/ 	.word	0x00001aa0


	//   ....[11]....
        /*00a8*/ 	.word	0x00001ad0


	//   ....[12]....
        /*00ac*/ 	.word	0x00002b60


	//----- nvinfo : EIATTR_SYSCALL_OFFSETS
	.align		4
.L_3097:
        /*00b0*/ 	.byte	0x04, 0x46
        /*00b2*/ 	.short	(.L_3099 - .L_3098)


	//   ....[0]....
.L_3098:
        /*00b4*/ 	.word	0x000004b0


	//----- nvinfo : EIATTR_EXIT_INSTR_OFFSETS
	.align		4
.L_3099:
        /*00b8*/ 	.byte	0x04, 0x1c
        /*00ba*/ 	.short	(.L_3101 - .L_3100)


	//   ....[0]....
.L_3100:
        /*00bc*/ 	.word	0x00000200


	//   ....[1]....
        /*00c0*/ 	.word	0x00000360


	//   ....[2]....
        /*00c4*/ 	.word	0x00002a30


	//   ....[3]....
        /*00c8*/ 	.word	0x00002b40


	//----- nvinfo : EIATTR_CTAIDZ_USED
	.align		4
.L_3101:
        /*00cc*/ 	.byte	0x01, 0x04
	.zero		2


	//----- nvinfo : EIATTR_MAX_THREADS
	.align		4
        /*00d0*/ 	.byte	0x04, 0x05
        /*00d2*/ 	.short	(.L_3103 - .L_3102)
.L_3102:
        /*00d4*/ 	.word	0x00000100
        /*00d8*/ 	.word	0x00000001
        /*00dc*/ 	.word	0x00000001


	//----- nvinfo : EIATTR_CRS_STACK_SIZE
	.align		4
.L_3103:
        /*00e0*/ 	.byte	0x04, 0x1e
        /*00e2*/ 	.short	(.L_3105 - .L_3104)
.L_3104:
        /*00e4*/ 	.word	0x00000000
.L_3105:


//--------------------- .nv.info._ZN7cutlass13device_kernelIN5flash19FlashAttnFwdCombineIN4cute5tupleIJNS3_1CILi16EEENS5_ILi64EEEEEELi5ELi256ELi1ELb0ELb1EffNS_4arch4Sm80EEEEEvNT_6ParamsE --------------------------
	.section	.nv.info._ZN7cutlass13device_kernelIN5flash19FlashAttnFwdCombineIN4cute5tupleIJNS3_1CILi16EEENS5_ILi64EEEEEELi5ELi256ELi1ELb0ELb1EffNS_4arch4Sm80EEEEEvNT_6ParamsE,"",@"SHT_CUDA_INFO"
	.sectionflags	@""
	.align	4


	//----- nvinfo : EIATTR_CUDA_API_VERSION
	.align		4
        /*0000*/ 	.byte	0x04, 0x37
        /*0002*/ 	.short	(.L_3107 - .L_3106)
.L_3106:
        /*0004*/ 	.word	0x00000082


	//----- nvinfo : EIATTR_SW2861232_WAR
	.align		4
.L_3107:
        /*0008*/ 	.byte	0x01, 0x35
	.zero		2


	//----- nvinfo : EIATTR_PARAM_CBANK
	.align		4
        /*000c*/ 	.byte	0x04, 0x0a
        /*000e*/ 	.short	(.L_3109 - .L_3108)
	.align		4
.L_3108:
        /*0010*/ 	.word	index@(.nv.constant0._ZN7cutlass13device_kernelIN5flash19FlashAttnFwdCombineIN4cute5tupleIJNS3_1CILi16EEENS5_ILi64EEEEEELi5ELi256ELi1ELb0ELb1EffNS_4arch4Sm80EEEEEvNT_6ParamsE)
        /*0014*/ 	.short	0x0160
        /*0016*/ 	.short	0x00e8


	//----- nvinfo : EIATTR_CBANK_PARAM_SIZE
	.align		4
.L_3109:
        /*0018*/ 	.byte	0x03, 0x19
        /*001a*/ 	.short	0x00e8


	//----- nvinfo : EIATTR_KPARAM_INFO
	.align		4
        /*001c*/ 	.byte	0x04, 0x17
        /*001e*/ 	.short	(.L_3111 - .L_3110)
.L_3110:
        /*0020*/ 	.word	0x00000000
        /*0024*/ 	.short	0x0000
        /*0026*/ 	.short	0x0000
        /*0028*/ 	.byte	0x00, 0xf0, 0xa1, 0x03


	//----- nvinfo : EIATTR_MAXREG_COUNT
	.align		4
.L_3111:
        /*002c*/ 	.byte	0x03, 0x1b
        /*002e*/ 	.short	0x0080


	//----- nvinfo : EIATTR_NUM_BARRIERS
	.align		4
        /*0030*/ 	.byte	0x02, 0x4c
        /*0032*/ 	.byte	0x01
	.zero		1


	//----- nvinfo : EIATTR_EXTERNS
	.align		4
        /*0034*/ 	.byte	0x04, 0x0f
        /*0036*/ 	.short	(.L_3113 - .L_3112)


	//   ....[0]....
	.align		4
.L_3112:
        /*0038*/ 	.word	index@(__assertfail)


	//----- nvinfo : EIATTR_MERCURY_ISA_VERSION
	.align		4
.L_3113:
        /*003c*/ 	.byte	0x03, 0x5f
        /*003e*/ 	.short	0x0000


	//----- nvinfo : EIATTR_COOP_GROUP_MASK_REGIDS
	.align		4
        /*0040*/ 	.byte	0x04, 0x29
        /*0042*/ 	.short	(.L_3115 - .L_3114)


	//   ....[0]....
.L_3114:
        /*0044*/ 	.word	0xffffffff


	//   ....[1]....
        /*0048*/ 	.word	0xffffffff


	//   ....[2]....
        /*004c*/ 	.word	0xffffffff


	//   ....[3]....
        /*0050*/ 	.word	0xffffffff


	//   ....[4]....
        /*0054*/ 	.word	0xffffffff


	//   ....[5]....
        /*0058*/ 	.word	0xffffffff


	//   ....[6]....
        /*005c*/ 	.word	0xffffffff


	//   ....[7]....
        /*0060*/ 	.word	0xffffffff


	//   ....[8]....
        /*0064*/ 	.word	0xffffffff


	//   ....[9]....
        /*0068*/ 	.word	0xffffffff


	//   ....[10]....
        /*006c*/ 	.word	0xffffffff


	//   ....[11]....
        /*0070*/ 	.word	0xffffffff


	//   ....[12]....
        /*0074*/ 	.word	0xffffffff


	//----- nvinfo : EIATTR_COOP_GROUP_INSTR_OFFSETS
	.align		4
.L_3115:
        /*0078*/ 	.byte	0x04, 0x28
        /*007a*/ 	.short	(.L_3117 - .L_3116)


	//   ....[0]....
.L_3116:
        /*007c*/ 	.word	0x00001560


	//   ....[1]....
        /*0080*/ 	.word	0x000015a0


	//   ....[2]....
        /*0084*/ 	.word	0x000015c0


	//   ....[3]....
        /*0088*/ 	.word	0x000015e0


	//   ....[4]....
        /*008c*/ 	.word	0x000016b0


	//   ....[5]....
        /*0090*/ 	.word	0x000016f0


	//   ....[6]....
        /*0094*/ 	.word	0x00001710


	//   ....[7]....
        /*0098*/ 	.word	0x00001730


	//   ....[8]....
        /*009c*/ 	.word	0x00001750


	//   ....[9]....
        /*00a0*/ 	.word	0x00001770


	//   ....[10]....
        /*00a4*/ 	.word	0x000017a0


	//   ....[11]....
        /*00a8*/ 	.word	0x000017c0


	//   ....[12]....
        /*00ac*/ 	.word	0x00002820


	//----- nvinfo : EIATTR_SYSCALL_OFFSETS
	.align		4
.L_3117:
        /*00b0*/ 	.byte	0x04, 0x46
        /*00b2*/ 	.short	(.L_3119 - .L_3118)


	//   ....[0]....
.L_3118:
        /*00b4*/ 	.word	0x000004b0


	//----- nvinfo : EIATTR_EXIT_INSTR_OFFSETS
	.align		4
.L_3119:
        /*00b8*/ 	.byte	0x04, 0x1c
        /*00ba*/ 	.short	(.L_3121 - .L_3120)


	//   ....[0]....
.L_3120:
        /*00bc*/ 	.word	0x00000200


	//   ....[1]....
        /*00c0*/ 	.word	0x00000360


	//   ....[2]....
        /*00c4*/ 	.word	0x000026f0


	//   ....[3]....
        /*00c8*/ 	.word	0x00002800


	//----- nvinfo : EIATTR_CTAIDZ_USED
	.align		4
.L_3121:
        /*00cc*/ 	.byte	0x01, 0x04
	.zero		2


	//----- nvinfo : EIATTR_MAX_THREADS
	.align		4
        /*00d0*/ 	.byte	0x04, 0x05
        /*00d2*/ 	.short	(.L_3123 - .L_3122)
.L_3122:
        /*00d4*/ 	.word	0x00000100
        /*00d8*/ 	.word	0x00000001
        /*00dc*/ 	.word	0x00000001


	//----- nvinfo : EIATTR_CRS_STACK_SIZE
	.align		4
.L_3123:
        /*00e0*/ 	.byte	0x04, 0x1e
        /*00e2*/ 	.short	(.L_3125 - .L_3124)
.L_3124:
        /*00e4*/ 	.word	0x00000000
.L_3125:


//--------------------- .nv.info._ZN7cutlass13device_kernelIN5flash19FlashAttnFwdCombineIN4cute5tupleIJNS3_1CILi16EEENS5_ILi64EEEEEELi4ELi256ELi1ELb0ELb1EffNS_4arch4Sm80EEEEEvNT_6ParamsE --------------------------
	.section	.nv.info._ZN7cutlass13device_kernelIN5flash19FlashAttnFwdCombineIN4cute5tupleIJNS3_1CILi16EEENS5_ILi64EEEEEELi4ELi256ELi1ELb0ELb1EffNS_4arch4Sm80EEEEEvNT_6ParamsE,"",@"SHT_CUDA_INFO"
	.sectionflags	@""
	.align	4


	//----- nvinfo : EIATTR_CUDA_API_VERSION
	.align		4
        /*0000*/ 	.byte	0x04, 0x37
        /*0002*/ 	.short	(.L_3127 - .L_3126)
.L_3126:
        /*0004*/ 	.word	0x00000082


	//----- nvinfo : EIATTR_SW2861232_WAR
	.align		4
.L_3127:
        /*0008*/ 	.byte	0x01, 0x35
	.zero		2


	//----- nvinfo : EIATTR_PARAM_CBANK
	.align		4
        /*000c*/ 	.byte	0x04, 0x0a
        /*000e*/ 	.short	(.L_3129 - .L_3128)
	.align		4
.L_3128:
        /*0010*/ 	.word	index@(.nv.constant0._ZN7cutlass13device_kernelIN5flash19FlashAttnFwdCombineIN4cute5tupleIJNS3_1CILi16EEENS5_ILi64EEEEEELi4ELi256ELi1ELb0ELb1EffNS_4arch4Sm80EEEEEvNT_6ParamsE)
        /*0014*/ 	.short	0x0160
        /*0016*/ 	.short	0x00e8


	//----- nvinfo : EIATTR_CBANK_PARAM_SIZE
	.align		4
.L_3129:
        /*0018*/ 	.byte	0x03, 0x19
        /*001a*/ 	.short	0x00e8


	//----- nvinfo : EIATTR_KPARAM_INFO
	.align		4
        /*001c*/ 	.byte	0x04, 0x17
        /*001e*/ 	.short	(.L_3131 - .L_3130)
.L_3130:
        /*0020*/ 	.word	0x00000000
        /*0024*/ 	.short	0x0000
        /*0026*/ 	.short	0x0000
        /*0028*/ 	.byte	0x00, 0xf0, 0xa1, 0x03


	//----- nvinfo : EIATTR_MAXREG_COUNT
	.align		4
.L_3131:
        /*002c*/ 	.byte	0x03, 0x1b
        /*002e*/ 	.short	0x0080


	//----- nvinfo : EIATTR_NUM_BARRIERS
	.align		4
        /*0030*/ 	.byte	0x02, 0x4c
        /*0032*/ 	.byte	0x01
	.zero		1


	//----- nvinfo : EIATTR_EXTERNS
	.align		4
        /*0034*/ 	.byte	0x04, 0x0f
        /*0036*/ 	.short	(.L_3133 - .L_3132)


	//   ....[0]....
	.align		4
.L_3132:
        /*0038*/ 	.word	index@(__assertfail)


	//----- nvinfo : EIATTR_MERCURY_ISA_VERSION
	.align		4
.L_3133:
        /*003c*/ 	.byte	0x03, 0x5f
        /*003e*/ 	.short	0x0000


	//----- nvinfo : EIATTR_COOP_GROUP_MASK_REGIDS
	.align		4
        /*0040*/ 	.byte	0x04, 0x29
        /*0042*/ 	.short	(.L_3135 - .L_3134)


	//   ....[0]....
.L_3134:
        /*0044*/ 	.word	0xffffffff


	//   ....[1]....
        /*0048*/ 	.word	0xffffffff


	//   ....[2]....
        /*004c*/ 	.word	0xffffffff


	//   ....[3]....
        /*0050*/ 	.word	0xffffffff


	//   ....[4]....
        /*0054*/ 	.word	0xffffffff


	//   ....[5]....
        /*0058*/ 	.word	0xffffffff


	//   ....[6]....
        /*005c*/ 	.word	0xffffffff


	//   ....[7]....
        /*0060*/ 	.word	0xffffffff


	//   ....[8]....
        /*0064*/ 	.word	0xffffffff


	//   ....[9]....
        /*0068*/ 	.word	0xffffffff


	//   ....[10]....
        /*006c*/ 	.word	0xffffffff


	//   ....[11]....
        /*0070*/ 	.word	0xffffffff


	//   ....[12]....
        /*0074*/ 	.word	0xffffffff


	//----- nvinfo : EIATTR_COOP_GROUP_INSTR_OFFSETS
	.align		4
.L_3135:
        /*0078*/ 	.byte	0x04, 0x28
        /*007a*/ 	.short	(.L_3137 - .L_3136)


	//   ....[0]....
.L_3136:
        /*007c*/ 	.word	0x00001440


	//   ....[1]....
        /*0080*/ 	.word	0x00001480


	//   ....[2]....
        /*0084*/ 	.word	0x000014a0


	//   ....[3]....
        /*0088*/ 	.word	0x000014c0


	//   ....[4]....
        /*008c*/ 	.word	0x00001550


	//   ....[5]....
        /*0090*/ 	.word	0x00001580


	//   ....[6]....
        /*0094*/ 	.word	0x00001590


	//   ....[7]....
        /*0098*/ 	.word	0x000015c0


	//   ....[8]....
        /*009c*/ 	.word	0x000015d0


	//   ....[9]....
        /*00a0*/ 	.word	0x00001600


	//   ....[10]....
        /*00a4*/ 	.word	0x00001610


	//   ....[11]....
        /*00a8*/ 	.word	0x00001670


	//   ....[12]....
        /*00ac*/ 	.word	0x00002680


	//----- nvinfo : EIATTR_SYSCALL_OFFSETS
	.align		4
.L_3137:
        /*00b0*/ 	.byte	0x04, 0x46
        /*00b2*/ 	.short	(.L_3139 - .L_3138)


	//   ....[0]....
.L_3138:
        /*00b4*/ 	.word	0x000004b0


	//----- nvinfo : EIATTR_EXIT_INSTR_OFFSETS
	.align		4
.L_3139:
        /*00b8*/ 	.byte	0x04, 0x1c
        /*00ba*/ 	.short	(.L_3141 - .L_3140)


	//   ....[0]....
.L_3140:
        /*00bc*/ 	.word	0x00000200


	//   ....[1]....
        /*00c0*/ 	.word	0x00000360


	//   ....[2]....
        /*00c4*/ 	.word	0x00002550


	//   ....[3]....
        /*00c8*/ 	.word	0x00002660


	//----- nvinfo : EIATTR_CTAIDZ_USED
	.align		4
.L_3141:
        /*00cc*/ 	.byte	0x01, 0x04
	.zero		2


	//----- nvinfo : EIATTR_MAX_THREADS
	.align		4
        /*00d0*/ 	.byte	0x04, 0x05
        /*00d2*/ 	.short	(.L_3143 - .L_3142)
.L_3142:
        /*00d4*/ 	.word	0x00000100
        /*00d8*/ 	.word	0x00000001
        /*00dc*/ 	.word	0x00000001


	//----- nvinfo : EIATTR_CRS_STACK_SIZE
	.align		4
.L_3143:
        /*00e0*/ 	.byte	0x04, 0x1e
        /*00e2*/ 	.short	(.L_3145 - .L_3144)
.L_3144:
        /*00e4*/ 	.word	0x00000000
.L_3145:


//--------------------- .nv.callgraph             --------------------------
	.section	.nv.callgraph,"",@"SHT_CUDA_CALLGRAPH"
	.align	4
	.sectionentsize	8
	.align		4
        /*0000*/ 	.word	0x00000000
	.align		4
        /*0004*/ 	.word	0xffffffff
	.align		4
        /*0008*/ 	.word	index@(_ZN7cutlass13device_kernelIN5flash19FlashAttnFwdCombineIN4cute5tupleIJNS3_1CILi8EEENS5_ILi128EEEEEELi8ELi256ELi1ELb0ELb0ENS_10bfloat16_tEfNS_4arch4Sm90EEEEEvNT_6ParamsE)
	.align		4
        /*000c*/ 	.word	index@(__assertfail)
	.align		4
        /*0010*/ 	.word	index@(_ZN7cutlass13device_kernelIN5flash19FlashAttnFwdCombineIN4cute5tupleIJNS3_1CILi8EEENS5_ILi128EEEEEELi7ELi256ELi1ELb0ELb0ENS_10bfloat16_tEfNS_4arch4Sm90EEEEEvNT_6ParamsE)
	.align		4
        /*0014*/ 	.word	index@(__assertfail)
	.align		4
        /*0018*/ 	.word	index@(_ZN7cutlass13device_kernelIN5flash19FlashAttnFwdCombineIN4cute5tupleIJNS3_1CILi8EEENS5_ILi128EEEEEELi6ELi256ELi1ELb0ELb0ENS_10bfloat16_tEfNS_4arch4Sm90EEEEEvNT_6ParamsE)
	.align		4
        /*001c*/ 	.word	index@(__assertfail)
	.align		4
        /*0020*/ 	.word	index@(_ZN7cutlass13device_kernelIN5flash19FlashAttnFwdCombineIN4cute5tupleIJNS3_1CILi8EEENS5_ILi128EEEEEELi5ELi256ELi1ELb0ELb0ENS_10bfloat16_tEfNS_4arch4Sm90EEEEEvNT_6ParamsE)
	.align		4
        /*0024*/ 	.word	index@(__assertfail)
	.align		4
        /*0028*/ 	.word	index@(_ZN7cutlass13device_kernelIN5flash19FlashAttnFwdCombineIN4cute5tupleIJNS3_1CILi8EEENS5_ILi128EEEEEELi8ELi256ELi1ELb0ELb1ENS_10bfloat16_tEfNS_4arch4Sm90EEEEEvNT_6ParamsE)
	.align		4
        /*002c*/ 	.word	index@(__assertfail)
	.align		4
        /*0030*/ 	.word	index@(_ZN7cutlass13device_kernelIN5flash19FlashAttnFwdCombineIN4cute5tupleIJNS3_1CILi8EEENS5_ILi128EEEEEELi7ELi256ELi1ELb0ELb1ENS_10bfloat16_tEfNS_4arch4Sm90EEEEEvNT_6ParamsE)
	.align		4
        /*0034*/ 	.word	index@(__assertfail)
	.align		4
        /*0038*/ 	.word	index@(_ZN7cutlass13device_kernelIN5flash19FlashAttnFwdCombineIN4cute5tupleIJNS3_1CILi8EEENS5_ILi128EEEEEELi6ELi256ELi1ELb0ELb1ENS_10bfloat16_tEfNS_4arch4Sm90EEEEEvNT_6ParamsE)
	.align		4
        /*003c*/ 	.word	index@(__assertfail)
	.align		4
        /*0040*/ 	.word	index@(_ZN7cutlass13device_kernelIN5flash19FlashAttnFwdCombineIN4cute5tupleIJNS3_1CILi8EEENS5_ILi128EEEEEELi5ELi256ELi1ELb0ELb1ENS_10bfloat16_tEfNS_4arch4Sm90EEEEEvNT_6ParamsE)
	.align		4
        /*0044*/ 	.word	index@(__assertfail)
	.align		4
        /*0048*/ 	.word	index@(_ZN7cutlass13device_kernelIN5flash19FlashAttnFwdCombineIN4cute5tupleIJNS3_1CILi8EEENS5_ILi128EEEEEELi8ELi256ELi1ELb0ELb0ENS_10bfloat16_tEfNS_4arch4Sm80EEEEEvNT_6ParamsE)
	.align		4
        /*004c*/ 	.word	index@(__assertfail)
	.align		4
        /*0050*/ 	.word	index@(_ZN7cutlass13device_kernelIN5flash19FlashAttnFwdCombineIN4cute5tupleIJNS3_1CILi8EEENS5_ILi128EEEEEELi7ELi256ELi1ELb0ELb0ENS_10bfloat16_tEfNS_4arch4Sm80EEEEEvNT_6ParamsE)
	.align		4
        /*0054*/ 	.word	index@(__assertfail)
	.align		4
        /*0058*/ 	.word	index@(_ZN7cutlass13device_kernelIN5flash19FlashAttnFwdCombineIN4cute5tupleIJNS3_1CILi8EEENS5_ILi128EEEEEELi6ELi256ELi1ELb0ELb0ENS_10bfloat16_tEfNS_4arch4Sm80EEEEEvNT_6ParamsE)
	.align		4
        /*005c*/ 	.word	index@(__assertfail)
	.align		4
        /*0060*/ 	.word	index@(_ZN7cutlass13device_kernelIN5flash19FlashAttnFwdCombineIN4cute5tupleIJNS3_1CILi8EEENS5_ILi128EEEEEELi5ELi256ELi1ELb0ELb0ENS_10bfloat16_tEfNS_4arch4Sm80EEEEEvNT_6ParamsE)
	.align		4
        /*0064*/ 	.word	index@(__assertfail)
	.align		4
        /*0068*/ 	.word	index@(_ZN7cutlass13device_kernelIN5flash19FlashAttnFwdCombineIN4cute5tupleIJNS3_1CILi8EEENS5_ILi128EEEEEELi8ELi256ELi1ELb0ELb1ENS_10bfloat16_tEfNS_4arch4Sm80EEEEEvNT_6ParamsE)
	.align		4
        /*006c*/ 	.word	index@(__assertfail)
	.align		4
        /*0070*/ 	.word	index@(_ZN7cutlass13device_kernelIN5flash19FlashAttnFwdCombineIN4cute5tupleIJNS3_1CILi8EEENS5_ILi128EEEEEELi7ELi256ELi1ELb0ELb1ENS_10bfloat16_tEfNS_4arch4Sm80EEEEEvNT_6ParamsE)
	.align		4
        /*0074*/ 	.word	index@(__assertfail)
	.align		4
        /*0078*/ 	.word	index@(_ZN7cutlass13device_kernelIN5flash19FlashAttnFwdCombineIN4cute5tupleIJNS3_1CILi8EEENS5_ILi128EEEEEELi6ELi256ELi1ELb0ELb1ENS_10bfloat16_tEfNS_4arch4Sm80EEEEEvNT_6ParamsE)
	.align		4
        /*007c*/ 	.word	index@(__assertfail)
	.align		4
        /*0080*/ 	.word	index@(_ZN7cutlass13device_kernelIN5flash19FlashAttnFwdCombineIN4cute5tupleIJNS3_1CILi8EEENS5_ILi128EEEEEELi5ELi256ELi1ELb0ELb1ENS_10bfloat16_tEfNS_4arch4Sm80EEEEEvNT_6ParamsE)
	.align		4
        /*0084*/ 	.word	index@(__assertfail)
	.align		4
        /*0088*/ 	.word	index@(_ZN7cutlass13device_kernelIN5flash19FlashAttnFwdCombineIN4cute5tupleIJNS3_1CILi16EEENS5_ILi64EEEEEELi8ELi256ELi1ELb0ELb0ENS_10bfloat16_tEfNS_4arch4Sm90EEEEEvNT_6ParamsE)
	.align		4
        /*008c*/ 	.word	index@(__assertfail)
	.align		4
        /*0090*/ 	.word	index@(_ZN7cutlass13device_kernelIN5flash19FlashAttnFwdCombineIN4cute5tupleIJNS3_1CILi16EEENS5_ILi64EEEEEELi7ELi256ELi1ELb0ELb0ENS_10bfloat16_tEfNS_4arch4Sm90EEEEEvNT_6ParamsE)
	.align		4
        /*0094*/ 	.word	index@(__assertfail)
	.align		4
        /*0098*/ 	.word	index@(_ZN7cutlass13device_kernelIN5flash19FlashAttnFwdCombineIN4cute5tupleIJNS3_1CILi16EEENS5_ILi64EEEEEELi6ELi256ELi1ELb0ELb0ENS_10bfloat16_tEfNS_4arch4Sm90EEEEEvNT_6ParamsE)
	.align		4
        /*009c*/ 	.word	index@(__assertfail)
	.align		4
        /*00a0*/ 	.word	index@(_ZN7cutlass13device_kernelIN5flash19FlashAttnFwdCombineIN4cute5tupleIJNS3_1CILi16EEENS5_ILi64EEEEEELi5ELi256ELi1ELb0ELb0ENS_10bfloat16_tEfNS_4arch4Sm90EEEEEvNT_6ParamsE)
	.align		4
        /*00a4*/ 	.word	index@(__assertfail)
	.align		4
        /*00a8*/ 	.word	index@(_ZN7cutlass13device_kernelIN5flash19FlashAttnFwdCombineIN4cute5tupleIJNS3_1CILi16EEENS5_ILi64EEEEEELi4ELi256ELi1ELb0ELb0ENS_10bfloat16_tEfNS_4arch4Sm90EEEEEvNT_6ParamsE)
	.align		4
        /*00ac*/ 	.word	index@(__assertfail)
	.align		4
        /*00b0*/ 	.word	index@(_ZN7cutlass13device_kernelIN5flash19FlashAttnFwdCombineIN4cute5tupleIJNS3_1CILi16EEENS5_ILi64EEEEEELi8ELi256ELi1ELb0ELb1ENS_10bfloat16_tEfNS_4arch4Sm90EEEEEvNT_6ParamsE)
	.align		4
        /*00b4*/ 	.word	index@(__assertfail)
	.align		4
        /*00b8*/ 	.word	index@(_ZN7cutlass13device_kernelIN5flash19FlashAttnFwdCombineIN4cute5tupleIJNS3_1CILi16EEENS5_ILi64EEEEEELi7ELi256ELi1ELb0ELb1ENS_10bfloat16_tEfNS_4arch4Sm90EEEEEvNT_6ParamsE)
	.align		4
        /*00bc*/ 	.word	index@(__assertfail)
	.align		4
        /*00c0*/ 	.word	index@(_ZN7cutlass13device_kernelIN5flash19FlashAttnFwdCombineIN4cute5tupleIJNS3_1CILi16EEENS5_ILi64EEEEEELi6ELi256ELi1ELb0ELb1ENS_10bfloat16_tEfNS_4arch4Sm90EEEEEvNT_6ParamsE)
	.align		4
        /*00c4*/ 	.word	index@(__assertfail)
	.align		4
        /*00c8*/ 	.word	index@(_ZN7cutlass13device_kernelIN5flash19FlashAttnFwdCombineIN4cute5tupleIJNS3_1CILi16EEENS5_ILi64EEEEEELi5ELi256ELi1ELb0ELb1ENS_10bfloat16_tEfNS_4arch4Sm90EEEEEvNT_6ParamsE)
	.align		4
        /*00cc*/ 	.word	index@(__assertfail)
	.align		4
        /*00d0*/ 	.word	index@(_ZN7cutlass13device_kernelIN5flash19FlashAttnFwdCombineIN4cute5tupleIJNS3_1CILi16EEENS5_ILi64EEEEEELi4ELi256ELi1ELb0ELb1ENS_10bfloat16_tEfNS_4arch4Sm90EEEEEvNT_6ParamsE)
	.align		4
        /*00d4*/ 	.word	index@(__assertfail)
	.align		4
        /*00d8*/ 	.word	index@(_ZN7cutlass13device_kernelIN5flash19FlashAttnFwdCombineIN4cute5tupleIJNS3_1CILi16EEENS5_ILi64EEEEEELi8ELi256ELi1ELb0ELb0ENS_10bfloat16_tEfNS_4arch4Sm80EEEEEvNT_6ParamsE)
	.align		4
        /*00dc*/ 	.word	index@(__assertfail)
	.align		4
        /*00e0*/ 	.word	index@(_ZN7cutlass13device_kernelIN5flash19FlashAttnFwdCombineIN4cute5tupleIJNS3_1CILi16EEENS5_ILi64EEEEEELi7ELi256ELi1ELb0ELb0ENS_10bfloat16_tEfNS_4arch4Sm80EEEEEvNT_6ParamsE)
	.align		4
        /*00e4*/ 	.word	index@(__assertfail)
	.align		4
        /*00e8*/ 	.word	index@(_ZN7cutlass13device_kernelIN5flash19FlashAttnFwdCombineIN4cute5tupleIJNS3_1CILi16EEENS5_ILi64EEEEEELi6ELi256ELi1ELb0ELb0ENS_10bfloat16_tEfNS_4arch4Sm80EEEEEvNT_6ParamsE)
	.align		4
        /*00ec*/ 	.word	index@(__assertfail)
	.align		4
        /*00f0*/ 	.word	index@(_ZN7cutlass13device_kernelIN5flash19FlashAttnFwdCombineIN4cute5tupleIJNS3_1CILi16EEENS5_ILi64EEEEEELi5ELi256ELi1ELb0ELb0ENS_10bfloat16_tEfNS_4arch4Sm80EEEEEvNT_6ParamsE)
	.align		4
        /*00f4*/ 	.word	index@(__assertfail)
	.align		4
        /*00f8*/ 	.word	index@(_ZN7cutlass13device_kernelIN5flash19FlashAttnFwdCombineIN4cute5tupleIJNS3_1CILi16EEENS5_ILi64EEEEEELi4ELi256ELi1ELb0ELb0ENS_10bfloat16_tEfNS_4arch4Sm80EEEEEvNT_6ParamsE)
	.align		4
        /*00fc*/ 	.word	index@(__assertfail)
	.align		4
        /*0100*/ 	.word	index@(_ZN7cutlass13device_kernelIN5flash19FlashAttnFwdCombineIN4cute5tupleIJNS3_1CILi16EEENS5_ILi64EEEEEELi8ELi256ELi1ELb0ELb1ENS_10bfloat16_tEfNS_4arch4Sm80EEEEEvNT_6ParamsE)
	.align		4
        /*0104*/ 	.word	index@(__assertfail)
	.align		4
        /*0108*/ 	.word	index@(_ZN7cutlass13device_kernelIN5flash19FlashAttnFwdCombineIN4cute5tupleIJNS3_1CILi16EEENS5_ILi64EEEEEELi7ELi256ELi1ELb0ELb1ENS_10bfloat16_tEfNS_4arch4Sm80EEEEEvNT_6ParamsE)
	.align		4
        /*010c*/ 	.word	index@(__assertfail)
	.align		4
        /*0110*/ 	.word	index@(_ZN7cutlass13device_kernelIN5flash19FlashAttnFwdCombineIN4cute5tupleIJNS3_1CILi16EEENS5_ILi64EEEEEELi6ELi256ELi1ELb0ELb1ENS_10bfloat16_tEfNS_4arch4Sm80EEEEEvNT_6ParamsE)
	.align		4
        /*0114*/ 	.word	index@(__assertfail)
	.align		4
        /*0118*/ 	.word	index@(_ZN7cutlass13device_kernelIN5flash19FlashAttnFwdCombineIN4cute5tupleIJNS3_1CILi16EEENS5_ILi64EEEEEELi5ELi256ELi1ELb0ELb1ENS_10bfloat16_tEfNS_4arch4Sm80EEEEEvNT_6ParamsE)
	.align		4
        /*011c*/ 	.word	index@(__assertfail)
	.align		4
        /*0120*/ 	.word	index@(_ZN7cutlass13device_kernelIN5flash19FlashAttnFwdCombineIN4cute5tupleIJNS3_1CILi16EEENS5_ILi64EEEEEELi4ELi256ELi1ELb0ELb1ENS_10bfloat16_tEfNS_4arch4Sm80EEEEEvNT_6ParamsE)
	.align		4
        /*0124*/ 	.word	index@(__assertfail)
	.align		4
        /*0128*/ 	.word	index@(_ZN7cutlass13device_kernelIN5flash19FlashAttnFwdCombineIN4cute5tupleIJNS3_1CILi8EEENS5_ILi128EEEEEELi8ELi256ELi1ELb0ELb0ENS_6half_tEfNS_4arch4Sm90EEEEEvNT_6ParamsE)
	.align		4
        /*012c*/ 	.word	index@(__assertfail)
	.align		4
        /*0130*/ 	.word	index@(_ZN7cutlass13device_kernelIN5flash19FlashAttnFwdCombineIN4cute5tupleIJNS3_1CILi8EEENS5_ILi128EEEEEELi7ELi256ELi1ELb0ELb0ENS_6half_tEfNS_4arch4Sm90EEEEEvNT_6ParamsE)
	.align		4
        /*0134*/ 	.word	index@(__assertfail)
	.align		4
        /*0138*/ 	.word	index@(_ZN7cutlass13device_kernelIN5flash19FlashAttnFwdCombineIN4cute5tupleIJNS3_1CILi8EEENS5_ILi128EEEEEELi6ELi256ELi1ELb0ELb0ENS_6half_tEfNS_4arch4Sm90EEEEEvNT_6ParamsE)
	.align		4
        /*013c*/ 	.word	index@(__assertfail)
	.align		4
        /*0140*/ 	.word	index@(_ZN7cutlass13device_kernelIN5flash19FlashAttnFwdCombineIN4cute5tupleIJNS3_1CILi8EEENS5_ILi128EEEEEELi5ELi256ELi1ELb0ELb0ENS_6half_tEfNS_4arch4Sm90EEEEEvNT_6ParamsE)
	.align		4
        /*0144*/ 	.word	index@(__assertfail)
	.align		4
        /*0148*/ 	.word	index@(_ZN7cutlass13device_kernelIN5flash19FlashAttnFwdCombineIN4cute5tupleIJNS3_1CILi8EEENS5_ILi128EEEEEELi8ELi256ELi1ELb0ELb1ENS_6half_tEfNS_4arch4Sm90EEEEEvNT_6ParamsE)
	.align		4
        /*014c*/ 	.word	index@(__assertfail)
	.align		4
        /*0150*/ 	.word	index@(_ZN7cutlass13device_kernelIN5flash19FlashAttnFwdCombineIN4cute5tupleIJNS3_1CILi8EEENS5_ILi128EEEEEELi7ELi256ELi1ELb0ELb1ENS_6half_tEfNS_4arch4Sm90EEEEEvNT_6ParamsE)
	.align		4
        /*0154*/ 	.word	index@(__assertfail)
	.align		4
        /*0158*/ 	.word	index@(_ZN7cutlass13device_kernelIN5flash19FlashAttnFwdCombineIN4cute5tupleIJNS3_1CILi8EEENS5_ILi128EEEEEELi6ELi256ELi1ELb0ELb1ENS_6half_tEfNS_4arch4Sm90EEEEEvNT_6ParamsE)
	.align		4
        /*015c*/ 	.word	index@(__assertfail)
	.align		4
        /*0160*/ 	.word	index@(_ZN7cutlass13device_kernelIN5flash19FlashAttnFwdCombineIN4cute5tupleIJNS3_1CILi8EEENS5_ILi128EEEEEELi5ELi256ELi1ELb0ELb1ENS_6half_tEfNS_4arch4Sm90EEEEEvNT_6ParamsE)
	.align		4
        /*0164*/ 	.word	index@(__assertfail)
	.align		4
        /*0168*/ 	.word	index@(_ZN7cutlass13device_kernelIN5flash19FlashAttnFwdCombineIN4cute5tupleIJNS3_1CILi8EEENS5_ILi128EEEEEELi8ELi256ELi1ELb0ELb0ENS_6half_tEfNS_4arch4Sm80EEEEEvNT_6ParamsE)
	.align		4
        /*016c*/ 	.word	index@(__assertfail)
	.align		4
        /*0170*/ 	.word	index@(_ZN7cutlass13device_kernelIN5flash19FlashAttnFwdCombineIN4cute5tupleIJNS3_1CILi8EEENS5_ILi128EEEEEELi7ELi256ELi1ELb0ELb0ENS_6half_tEfNS_4arch4Sm80EEEEEvNT_6ParamsE)
	.align		4
        /*0174*/ 	.word	index@(__assertfail)
	.align		4
        /*0178*/ 	.word	index@(_ZN7cutlass13device_kernelIN5flash19FlashAttnFwdCombineIN4cute5tupleIJNS3_1CILi8EEENS5_ILi128EEEEEELi6ELi256ELi1ELb0ELb0ENS_6half_tEfNS_4arch4Sm80EEEEEvNT_6ParamsE)
	.align		4
        /*017c*/ 	.word	index@(__assertfail)
	.align		4
        /*0180*/ 	.word	index@(_ZN7cutlass13device_kernelIN5flash19FlashAttnFwdCombineIN4cute5tupleIJNS3_1CILi8EEENS5_ILi128EEEEEELi5ELi256ELi1ELb0ELb0ENS_6half_tEfNS_4arch4Sm80EEEEEvNT_6ParamsE)
	.align		4
        /*0184*/ 	.word	index@(__assertfail)
	.align		4
        /*0188*/ 	.word	index@(_ZN7cutlass13device_kernelIN5flash19FlashAttnFwdCombineIN4cute5tupleIJNS3_1CILi8EEENS5_ILi128EEEEEELi8ELi256ELi1ELb0ELb1ENS_6half_tEfNS_4arch4Sm80EEEEEvNT_6ParamsE)
	.align		4
        /*018c*/ 	.word	index@(__assertfail)
	.align		4
        /*0190*/ 	.word	index@(_ZN7cutlass13device_kernelIN5flash19FlashAttnFwdCombineIN4cute5tupleIJNS3_1CILi8EEENS5_ILi128EEEEEELi7ELi256ELi1ELb0ELb1ENS_6half_tEfNS_4arch4Sm80EEEEEvNT_6ParamsE)
	.align		4
        /*0194*/ 	.word	index@(__assertfail)
	.align		4
        /*0198*/ 	.word	index@(_ZN7cutlass13device_kernelIN5flash19FlashAttnFwdCombineIN4cute5tupleIJNS3_1CILi8EEENS5_ILi128EEEEEELi6ELi256ELi1ELb0ELb1ENS_6half_tEfNS_4arch4Sm80EEEEEvNT_6ParamsE)
	.align		4
        /*019c*/ 	.word	index@(__assertfail)
	.align		4
        /*01a0*/ 	.word	index@(_ZN7cutlass13device_kernelIN5flash19FlashAttnFwdCombineIN4cute5tupleIJNS3_1CILi8EEENS5_ILi128EEEEEELi5ELi256ELi1ELb0ELb1ENS_6half_tEfNS_4arch4Sm80EEEEEvNT_6ParamsE)
	.align		4
        /*01a4*/ 	.word	index@(__assertfail)
	.align		4
        /*01a8*/ 	.word	index@(_ZN7cutlass13device_kernelIN5flash19FlashAttnFwdCombineIN4cute5tupleIJNS3_1CILi16EEENS5_ILi64EEEEEELi8ELi256ELi1ELb0ELb0ENS_6half_tEfNS_4arch4Sm90EEEEEvNT_6ParamsE)
	.align		4
        /*01ac*/ 	.word	index@(__assertfail)
	.align		4
        /*01b0*/ 	.word	index@(_ZN7cutlass13device_kernelIN5flash19FlashAttnFwdCombineIN4cute5tupleIJNS3_1CILi16EEENS5_ILi64EEEEEELi7ELi256ELi1ELb0ELb0ENS_6half_tEfNS_4arch4Sm90EEEEEvNT_6ParamsE)
	.align		4
        /*01b4*/ 	.word	index@(__assertfail)
	.align		4
        /*01b8*/ 	.word	index@(_ZN7cutlass13device_kernelIN5flash19FlashAttnFwdCombineIN4cute5tupleIJNS3_1CILi16EEENS5_ILi64EEEEEELi6ELi256ELi1ELb0ELb0ENS_6half_tEfNS_4arch4Sm90EEEEEvNT_6ParamsE)
	.align		4
        /*01bc*/ 	.word	index@(__assertfail)
	.align		4
        /*01c0*/ 	.word	index@(_ZN7cutlass13device_kernelIN5flash19FlashAttnFwdCombineIN4cute5tupleIJNS3_1CILi16EEENS5_ILi64EEEEEELi5ELi256ELi1ELb0ELb0ENS_6half_tEfNS_4arch4Sm90EEEEEvNT_6ParamsE)
	.align		4
        /*01c4*/ 	.word	index@(__assertfail)
	.align		4
        /*01c8*/ 	.word	index@(_ZN7cutlass13device_kernelIN5flash19FlashAttnFwdCombineIN4cute5tupleIJNS3_1CILi16EEENS5_ILi64EEEEEELi4ELi256ELi1ELb0ELb0ENS_6half_tEfNS_4arch4Sm90EEEEEvNT_6ParamsE)
	.align		4
        /*01cc*/ 	.word	index@(__assertfail)
	.align		4
        /*01d0*/ 	.word	index@(_ZN7cutlass13device_kernelIN5flash19FlashAttnFwdCombineIN4cute5tupleIJNS3_1CILi16EEENS5_ILi64EEEEEELi8ELi256ELi1ELb0ELb1ENS_6half_tEfNS_4arch4Sm90EEEEEvNT_6ParamsE)
	.align		4
        /*01d4*/ 	.word	index@(__assertfail)
	.align		4
        /*01d8*/ 	.word	index@(_ZN7cutlass13device_kernelIN5flash19FlashAttnFwdCombineIN4cute5tupleIJNS3_1CILi16EEENS5_ILi64EEEEEELi7ELi256ELi1ELb0ELb1ENS_6half_tEfNS_4arch4Sm90EEEEEvNT_6ParamsE)
	.align		4
        /*01dc*/ 	.word	index@(__assertfail)
	.align		4
        /*01e0*/ 	.word	index@(_ZN7cutlass13device_kernelIN5flash19FlashAttnFwdCombineIN4cute5tupleIJNS3_1CILi16EEENS5_ILi64EEEEEELi6ELi256ELi1ELb0ELb1ENS_6half_tEfNS_4arch4Sm90EEEEEvNT_6ParamsE)
	.align		4
        /*01e4*/ 	.word	index@(__assertfail)
	.align		4
        /*01e8*/ 	.word	index@(_ZN7cutlass13device_kernelIN5flash19FlashAttnFwdCombineIN4cute5tupleIJNS3_1CILi16EEENS5_ILi64EEEEEELi5ELi256ELi1ELb0ELb1ENS_6half_tEfNS_4arch4Sm90EEEEEvNT_6ParamsE)
	.align		4
        /*01ec*/ 	.word	index@(__assertfail)
	.align		4
        /*01f0*/ 	.word	index@(_ZN7cutlass13device_kernelIN5flash19FlashAttnFwdCombineIN4cute5tupleIJNS3_1CILi16EEENS5_ILi64EEEEEELi4ELi256ELi1ELb0ELb1ENS_6half_tEfNS_4arch4Sm90EEEEEvNT_6ParamsE)
	.align		4
        /*01f4*/ 	.word	index@(__assertfail)
	.align		4
        /*01f8*/ 	.word	index@(_ZN7cutlass13device_kernelIN5flash19FlashAttnFwdCombineIN4cute5tupleIJNS3_1CILi16EEENS5_ILi64EEEEEELi8ELi256ELi1ELb0ELb0ENS_6half_tEfNS_4arch4Sm80EEEEEvNT_6ParamsE)
	.align		4
        /*01fc*/ 	.word	index@(__assertfail)
	.align		4
        /*0200*/ 	.word	index@(_ZN7cutlass13device_kernelIN5flash19FlashAttnFwdCombineIN4cute5tupleIJNS3_1CILi16EEENS5_ILi64EEEEEELi7ELi256ELi1ELb0ELb0ENS_6half_tEfNS_4arch4Sm80EEEEEvNT_6ParamsE)
	.align		4
        /*0204*/ 	.word	index@(__assertfail)
	.align		4
        /*0208*/ 	.word	index@(_ZN7cutlass13device_kernelIN5flash19FlashAttnFwdCombineIN4cute5tupleIJNS3_1CILi16EEENS5_ILi64EEEEEELi6ELi256ELi1ELb0ELb0ENS_6half_tEfNS_4arch4Sm80EEEEEvNT_6ParamsE)
	.align		4
        /*020c*/ 	.word	index@(__assertfail)
	.align		4
        /*0210*/ 	.word	index@(_ZN7cutlass13device_kernelIN5flash19FlashAttnFwdCombineIN4cute5tupleIJNS3_1CILi16EEENS5_ILi64EEEEEELi5ELi256ELi1ELb0ELb0ENS_6half_tEfNS_4arch4Sm80EEEEEvNT_6ParamsE)
	.align		4
        /*0214*/ 	.word	index@(__assertfail)
	.align		4
        /*0218*/ 	.word	index@(_ZN7cutlass13device_kernelIN5flash19FlashAttnFwdCombineIN4cute5tupleIJNS3_1CILi16EEENS5_ILi64EEEEEELi4ELi256ELi1ELb0ELb0ENS_6half_tEfNS_4arch4Sm80EEEEEvNT_6ParamsE)
	.align		4
        /*021c*/ 	.word	index@(__assertfail)
	.align		4
        /*0220*/ 	.word	index@(_ZN7cutlass13device_kernelIN5flash19FlashAttnFwdCombineIN4cute5tupleIJNS3_1CILi16EEENS5_ILi64EEEEEELi8ELi256ELi1ELb0ELb1ENS_6half_tEfNS_4arch4Sm80EEEEEvNT_6ParamsE)
	.align		4
        /*0224*/ 	.word	index@(__assertfail)
	.align		4
        /*0228*/ 	.word	index@(_ZN7cutlass13device_kernelIN5flash19FlashAttnFwdCombineIN4cute5tupleIJNS3_1CILi16EEENS5_ILi64EEEEEELi7ELi256ELi1ELb0ELb1ENS_6half_tEfNS_4arch4Sm80EEEEEvNT_6ParamsE)
	.align		4
        /*022c*/ 	.word	index@(__assertfail)
	.align		4
        /*0230*/ 	.word	index@(_ZN7cutlass13device_kernelIN5flash19FlashAttnFwdCombineIN4cute5tupleIJNS3_1CILi16EEENS5_ILi64EEEEEELi6ELi256ELi1ELb0ELb1ENS_6half_tEfNS_4arch4Sm80EEEEEvNT_6ParamsE)
	.align		4
        /*0234*/ 	.word	index@(__assertfail)
	.align		4
        /*0238*/ 	.word	index@(_ZN7cutlass13device_kernelIN5flash19FlashAttnFwdCombineIN4cute5tupleIJNS3_1CILi16EEENS5_ILi64EEEEEELi5ELi256ELi1ELb0ELb1ENS_6half_tEfNS_4arch4Sm80EEEEEvNT_6ParamsE)
	.align		4
        /*023c*/ 	.word	index@(__assertfail)
	.align		4
        /*0240*/ 	.word	index@(_ZN7cutlass13device_kernelIN5flash19FlashAttnFwdCombineIN4cute5tupleIJNS3_1CILi16EEENS5_ILi64EEEEEELi4ELi256ELi1ELb0ELb1ENS_6half_tEfNS_4arch4Sm80EEEEEvNT_6ParamsE)
	.align		4
        /*0244*/ 	.word	index@(__assertfail)
	.align		4
        /*0248*/ 	.word	index@(_ZN7cutlass13device_kernelIN5flash19FlashAttnFwdCombineIN4cute5tupleIJNS3_1CILi8EEENS5_ILi128EEEEEELi8ELi256ELi1ELb0ELb0EffNS_4arch4Sm90EEEEEvNT_6ParamsE)
	.align		4
        /*024c*/ 	.word	index@(__assertfail)
	.align		4
        /*0250*/ 	.word	index@(_ZN7cutlass13device_kernelIN5flash19FlashAttnFwdCombineIN4cute5tupleIJNS3_1CILi8EEENS5_ILi128EEEEEELi7ELi256ELi1ELb0ELb0EffNS_4arch4Sm90EEEEEvNT_6ParamsE)
	.align		4
        /*0254*/ 	.word	index@(__assertfail)
	.align		4
        /*0258*/ 	.word	index@(_ZN7cutlass13device_kernelIN5flash19FlashAttnFwdCombineIN4cute5tupleIJNS3_1CILi8EEENS5_ILi128EEEEEELi6ELi256ELi1ELb0ELb0EffNS_4arch4Sm90EEEEEvNT_6ParamsE)
	.align		4
        /*025c*/ 	.word	index@(__assertfail)
	.align		4
        /*0260*/ 	.word	index@(_ZN7cutlass13device_kernelIN5flash19FlashAttnFwdCombineIN4cute5tupleIJNS3_1CILi8EEENS5_ILi128EEEEEELi5ELi256ELi1ELb0ELb0EffNS_4arch4Sm90EEEEEvNT_6ParamsE)
	.align		4
        /*0264*/ 	.word	index@(__assertfail)
	.align		4
        /*0268*/ 	.word	index@(_ZN7cutlass13device_kernelIN5flash19FlashAttnFwdCombineIN4cute5tupleIJNS3_1CILi8EEENS5_ILi128EEEEEELi8ELi256ELi1ELb0ELb1EffNS_4arch4Sm90EEEEEvNT_6ParamsE)
	.align		4
        /*026c*/ 	.word	index@(__assertfail)
	.align		4
        /*0270*/ 	.word	index@(_ZN7cutlass13device_kernelIN5flash19FlashAttnFwdCombineIN4cute5tupleIJNS3_1CILi8EEENS5_ILi128EEEEEELi7ELi256ELi1ELb0ELb1EffNS_4arch4Sm90EEEEEvNT_6ParamsE)
	.align		4
        /*0274*/ 	.word	index@(__assertfail)
	.align		4
        /*0278*/ 	.word	index@(_ZN7cutlass13device_kernelIN5flash19FlashAttnFwdCombineIN4cute5tupleIJNS3_1CILi8EEENS5_ILi128EEEEEELi6ELi256ELi1ELb0ELb1EffNS_4arch4Sm90EEEEEvNT_6ParamsE)
	.align		4
        /*027c*/ 	.word	index@(__assertfail)
	.align		4
        /*0280*/ 	.word	index@(_ZN7cutlass13device_kernelIN5flash19FlashAttnFwdCombineIN4cute5tupleIJNS3_1CILi8EEENS5_ILi128EEEEEELi5ELi256ELi1ELb0ELb1EffNS_4arch4Sm90EEEEEvNT_6ParamsE)
	.align		4
        /*0284*/ 	.word	index@(__assertfail)
	.align		4
        /*0288*/ 	.word	index@(_ZN7cutlass13device_kernelIN5flash19FlashAttnFwdCombineIN4cute5tupleIJNS3_1CILi8EEENS5_ILi128EEEEEELi8ELi256ELi1ELb0ELb0EffNS_4arch4Sm80EEEEEvNT_6ParamsE)
	.align		4
        /*028c*/ 	.word	index@(__assertfail)
	.align		4
        /*0290*/ 	.word	index@(_ZN7cutlass13device_kernelIN5flash19FlashAttnFwdCombineIN4cute5tupleIJNS3_1CILi8EEENS5_ILi128EEEEEELi7ELi256ELi1ELb0ELb0EffNS_4arch4Sm80EEEEEvNT_6ParamsE)
	.align		4
        /*0294*/ 	.word	index@(__assertfail)
	.align		4
        /*0298*/ 	.word	index@(_ZN7cutlass13device_kernelIN5flash19FlashAttnFwdCombineIN4cute5tupleIJNS3_1CILi8EEENS5_ILi128EEEEEELi6ELi256ELi1ELb0ELb0EffNS_4arch4Sm80EEEEEvNT_6ParamsE)
	.align		4
        /*029c*/ 	.word	index@(__assertfail)
	.align		4
        /*02a0*/ 	.word	index@(_ZN7cutlass13device_kernelIN5flash19FlashAttnFwdCombineIN4cute5tupleIJNS3_1CILi8EEENS5_ILi128EEEEEELi5ELi256ELi1ELb0ELb0EffNS_4arch4Sm80EEEEEvNT_6ParamsE)
	.align		4
        /*02a4*/ 	.word	index@(__assertfail)
	.align		4
        /*02a8*/ 	.word	index@(_ZN7cutlass13device_kernelIN5flash19FlashAttnFwdCombineIN4cute5tupleIJNS3_1CILi8EEENS5_ILi128EEEEEELi8ELi256ELi1ELb0ELb1EffNS_4arch4Sm80EEEEEvNT_6ParamsE)
	.align		4
        /*02ac*/ 	.word	index@(__assertfail)
	.align		4
        /*02b0*/ 	.word	index@(_ZN7cutlass13device_kernelIN5flash19FlashAttnFwdCombineIN4cute5tupleIJNS3_1CILi8EEENS5_ILi128EEEEEELi7ELi256ELi1ELb0ELb1EffNS_4arch4Sm80EEEEEvNT_6ParamsE)
	.align		4
        /*02b4*/ 	.word	index@(__assertfail)
	.align		4
        /*02b8*/ 	.word	index@(_ZN7cutlass13device_kernelIN5flash19FlashAttnFwdCombineIN4cute5tupleIJNS3_1CILi8EEENS5_ILi128EEEEEELi6ELi256ELi1ELb0ELb1EffNS_4arch4Sm80EEEEEvNT_6ParamsE)
	.align		4
        /*02bc*/ 	.word	index@(__assertfail)
	.align		4
        /*02c0*/ 	.word	index@(_ZN7cutlass13device_kernelIN5flash19FlashAttnFwdCombineIN4cute5tupleIJNS3_1CILi8EEENS5_ILi128EEEEEELi5ELi256ELi1ELb0ELb1EffNS_4arch4Sm80EEEEEvNT_6ParamsE)
	.align		4
        /*02c4*/ 	.word	index@(__assertfail)
	.align		4
        /*02c8*/ 	.word	index@(_ZN7cutlass13device_kernelIN5flash19FlashAttnFwdCombineIN4cute5tupleIJNS3_1CILi16EEENS5_ILi64EEEEEELi8ELi256ELi1ELb0ELb0EffNS_4arch4Sm90EEEEEvNT_6ParamsE)
	.align		4
        /*02cc*/ 	.word	index@(__assertfail)
	.align		4
        /*02d0*/ 	.word	index@(_ZN7cutlass13device_kernelIN5flash19FlashAttnFwdCombineIN4cute5tupleIJNS3_1CILi16EEENS5_ILi64EEEEEELi7ELi256ELi1ELb0ELb0EffNS_4arch4Sm90EEEEEvNT_6ParamsE)
	.align		4
        /*02d4*/ 	.word	index@(__assertfail)
	.align		4
        /*02d8*/ 	.word	index@(_ZN7cutlass13device_kernelIN5flash19FlashAttnFwdCombineIN4cute5tupleIJNS3_1CILi16EEENS5_ILi64EEEEEELi6ELi256ELi1ELb0ELb0EffNS_4arch4Sm90EEEEEvNT_6ParamsE)
	.align		4
        /*02dc*/ 	.word	index@(__assertfail)
	.align		4
        /*02e0*/ 	.word	index@(_ZN7cutlass13device_kernelIN5flash19FlashAttnFwdCombineIN4cute5tupleIJNS3_1CILi16EEENS5_ILi64EEEEEELi5ELi256ELi1ELb0ELb0EffNS_4arch4Sm90EEEEEvNT_6ParamsE)
	.align		4
        /*02e4*/ 	.word	index@(__assertfail)
	.align		4
        /*02e8*/ 	.word	index@(_ZN7cutlass13device_kernelIN5flash19FlashAttnFwdCombineIN4cute5tupleIJNS3_1CILi16EEENS5_ILi64EEEEEELi4ELi256ELi1ELb0ELb0EffNS_4arch4Sm90EEEEEvNT_6ParamsE)
	.align		4
        /*02ec*/ 	.word	index@(__assertfail)
	.align		4
        /*02f0*/ 	.word	index@(_ZN7cutlass13device_kernelIN5flash19FlashAttnFwdCombineIN4cute5tupleIJNS3_1CILi16EEENS5_ILi64EEEEEELi8ELi256ELi1ELb0ELb1EffNS_4arch4Sm90EEEEEvNT_6ParamsE)
	.align		4
        /*02f4*/ 	.word	index@(__assertfail)
	.align		4
        /*02f8*/ 	.word	index@(_ZN7cutlass13device_kernelIN5flash19FlashAttnFwdCombineIN4cute5tupleIJNS3_1CILi16EEENS5_ILi64EEEEEELi7ELi256ELi1ELb0ELb1EffNS_4arch4Sm90EEEEEvNT_6ParamsE)
	.align		4
        /*02fc*/ 	.word	index@(__assertfail)
	.align		4
        /*0300*/ 	.word	index@(_ZN7cutlass13device_kernelIN5flash19FlashAttnFwdCombineIN4cute5tupleIJNS3_1CILi16EEENS5_ILi64EEEEEELi6ELi256ELi1ELb0ELb1EffNS_4arch4Sm90EEEEEvNT_6ParamsE)
	.align		4
        /*0304*/ 	.word	index@(__assertfail)
	.align		4
        /*0308*/ 	.word	index@(_ZN7cutlass13device_kernelIN5flash19FlashAttnFwdCombineIN4cute5tupleIJNS3_1CILi16EEENS5_ILi64EEEEEELi5ELi256ELi1ELb0ELb1EffNS_4arch4Sm90EEEEEvNT_6ParamsE)
	.align		4
        /*030c*/ 	.word	index@(__assertfail)
	.align		4
        /*0310*/ 	.word	index@(_ZN7cutlass13device_kernelIN5flash19FlashAttnFwdCombineIN4cute5tupleIJNS3_1CILi16EEENS5_ILi64EEEEEELi4ELi256ELi1ELb0ELb1EffNS_4arch4Sm90EEEEEvNT_6ParamsE)
	.align		4
        /*0314*/ 	.word	index@(__assertfail)
	.align		4
        /*0318*/ 	.word	index@(_ZN7cutlass13device_kernelIN5flash19FlashAttnFwdCombineIN4cute5tupleIJNS3_1CILi16EEENS5_ILi64EEEEEELi8ELi256ELi1ELb0ELb0EffNS_4arch4Sm80EEEEEvNT_6ParamsE)
	.align		4
        /*031c*/ 	.word	index@(__assertfail)
	.align		4
        /*0320*/ 	.word	index@(_ZN7cutlass13device_kernelIN5flash19FlashAttnFwdCombineIN4cute5tupleIJNS3_1CILi16EEENS5_ILi64EEEEEELi7ELi256ELi1ELb0ELb0EffNS_4arch4Sm80EEEEEvNT_6ParamsE)
	.align		4
        /*0324*/ 	.word	index@(__assertfail)
	.align		4
        /*0328*/ 	.word	index@(_ZN7cutlass13device_kernelIN5flash19FlashAttnFwdCombineIN4cute5tupleIJNS3_1CILi16EEENS5_ILi64EEEEEELi6ELi256ELi1ELb0ELb0EffNS_4arch4Sm80EEEEEvNT_6ParamsE)
	.align		4
        /*032c*/ 	.word	index@(__assertfail)
	.align		4
        /*0330*/ 	.word	index@(_ZN7cutlass13device_kernelIN5flash19FlashAttnFwdCombineIN4cute5tupleIJNS3_1CILi16EEENS5_ILi64EEEEEELi5ELi256ELi1ELb0ELb0EffNS_4arch4Sm80EEEEEvNT_6ParamsE)
	.align		4
        /*0334*/ 	.word	index@(__assertfail)
	.align		4
        /*0338*/ 	.word	index@(_ZN7cutlass13device_kernelIN5flash19FlashAttnFwdCombineIN4cute5tupleIJNS3_1CILi16EEENS5_ILi64EEEEEELi4ELi256ELi1ELb0ELb0EffNS_4arch4Sm80EEEEEvNT_6ParamsE)
	.align		4
        /*033c*/ 	.word	index@(__assertfail)
	.align		4
        /*0340*/ 	.word	index@(_ZN7cutlass13device_kernelIN5flash19FlashAttnFwdCombineIN4cute5tupleIJNS3_1CILi16EEENS5_ILi64EEEEEELi8ELi256ELi1ELb0ELb1EffNS_4arch4Sm80EEEEEvNT_6ParamsE)
	.align		4
        /*0344*/ 	.word	index@(__assertfail)
	.align		4
        /*0348*/ 	.word	index@(_ZN7cutlass13device_kernelIN5flash19FlashAttnFwdCombineIN4cute5tupleIJNS3_1CILi16EEENS5_ILi64EEEEEELi7ELi256ELi1ELb0ELb1EffNS_4arch4Sm80EEEEEvNT_6ParamsE)
	.align		4
        /*034c*/ 	.word	index@(__assertfail)
	.align		4
        /*0350*/ 	.word	index@(_ZN7cutlass13device_kernelIN5flash19FlashAttnFwdCombineIN4cute5tupleIJNS3_1CILi16EEENS5_ILi64EEEEEELi6ELi256ELi1ELb0ELb1EffNS_4arch4Sm80EEEEEvNT_6ParamsE)
	.align		4
        /*0354*/ 	.word	index@(__assertfail)
	.align		4
        /*0358*/ 	.word	index@(_ZN7cutlass13device_kernelIN5flash19FlashAttnFwdCombineIN4cute5tupleIJNS3_1CILi16EEENS5_ILi64EEEEEELi5ELi256ELi1ELb0ELb1EffNS_4arch4Sm80EEEEEvNT_6ParamsE)
	.align		4
        /*035c*/ 	.word	index@(__assertfail)
	.align		4
        /*0360*/ 	.word	index@(_ZN7cutlass13device_kernelIN5flash19FlashAttnFwdCombineIN4cute5tupleIJNS3_1CILi16EEENS5_ILi64EEEEEELi4ELi256ELi1ELb0ELb1EffNS_4arch4Sm80EEEEEvNT_6ParamsE)
	.align		4
        /*0364*/ 	.word	index@(__assertfail)
	.align		4
        /*0368*/ 	.word	0x00000000
	.align		4
        /*036c*/ 	.word	0xfffffffe
	.align		4
        /*0370*/ 	.word	0x00000000
	.align		4
        /*0374*/ 	.word	0xfffffffd
	.align		4
        /*0378*/ 	.word	0x00000000
	.align		4
        /*037c*/ 	.word	0xfffffffc


//--------------------- .nv.rel.action            --------------------------
	.section	.nv.rel.action,"",@"SHT_CUDA_RELOCINFO"
	.align	8
	.sectionentsize	8
        /*0000*/ 	.byte	0x73, 0x00, 0x00, 0x00, 0x00, 0x00, 0x00, 0x00, 0x00, 0x00, 0x00, 0x11, 0x25, 0x00, 0x05, 0x36


//--------------------- .nv.constant4             --------------------------
	.section	.nv.constant4,"a",@progbits
	.align	8
	.align		8
.nv.constant4:
        /*0000*/ 	.dword	__assertfail
	.align		8
        /*0008*/ 	.dword	__unnamed_1
	.align		8
        /*0010*/ 	.dword	_ZN56_INTERNAL_79951ed2_20_flash_fwd_combine_cu_348dd9ca_28794cuda3std3__45__cpo5beginE
	.align		8
        /*0018*/ 	.dword	_ZN56_INTERNAL_79951ed2_20_flash_fwd_combine_cu_348dd9ca_28794cuda3std3__45__cpo3endE
	.align		8
        /*0020*/ 	.dword	_ZN56_INTERNAL_79951ed2_20_flash_fwd_combine_cu_348dd9ca_28794cuda3std3__45__cpo6cbeginE
	.align		8
        /*0028*/ 	.dword	_ZN56_INTERNAL_79951ed2_20_flash_fwd_combine_cu_348dd9ca_28794cuda3std3__45__cpo4cendE
	.align		8
        /*0030*/ 	.dword	_ZN56_INTERNAL_79951ed2_20_flash_fwd_combine_cu_348dd9ca_28794cuda3std3__458_GLOBAL__N__79951ed2_20_flash_fwd_combine_cu_348dd9ca_28796ignoreE
	.align		8
        /*0038*/ 	.dword	_ZN56_INTERNAL_79951ed2_20_flash_fwd_combine_cu_348dd9ca_28794cuda3std3__419piecewise_constructE
	.align		8
        /*0040*/ 	.dword	_ZN56_INTERNAL_79951ed2_20_flash_fwd_combine_cu_348dd9ca_28794cuda3std3__48in_placeE
	.align		8
        /*0048*/ 	.dword	_ZN56_INTERNAL_79951ed2_20_flash_fwd_combine_cu_348dd9ca_28794cuda3std6ranges3__45__cpo4swapE
	.align		8
        /*0050*/ 	.dword	_ZN56_INTERNAL_79951ed2_20_flash_fwd_combine_cu_348dd9ca_28794cuda3std6ranges3__45__cpo9iter_moveE
	.align		8
        /*0058*/ 	.dword	_ZN56_INTERNAL_79951ed2_20_flash_fwd_combine_cu_348dd9ca_28794cute7productE
	.align		8
        /*0060*/ 	.dword	_ZN56_INTERNAL_79951ed2_20_flash_fwd_combine_cu_348dd9ca_28794cute1_E
	.align		8
        /*0068*/ 	.dword	$str$16
	.align		8
        /*0070*/ 	.dword	$str$17


//--------------------- .nv.constant0._ZN7cutlass13device_kernelIN5flash19FlashAttnFwdCombineIN4cute5tupleIJNS3_1CILi8EEENS5_ILi128EEEEEELi8ELi256ELi1ELb0ELb0ENS_10bfloat16_tEfNS_4arch4Sm90EEEEEvNT_6ParamsE --------------------------
	.section	.nv.constant0._ZN7cutlass13device_kernelIN5flash19FlashAttnFwdCombineIN4cute5tupleIJNS3_1CILi8EEENS5_ILi128EEEEEELi8ELi256ELi1ELb0ELb0ENS_10bfloat16_tEfNS_4arch4Sm90EEEEEvNT_6ParamsE,"a",@progbits
	.sectionflags	@""
	.align	4
.nv.constant0._ZN7cutlass13device_kernelIN5flash19FlashAttnFwdCombineIN4cute5tupleIJNS3_1CILi8EEENS5_ILi128EEEEEELi8ELi256ELi1ELb0ELb0ENS_10bfloat16_tEfNS_4arch4Sm90EEEEEvNT_6ParamsE:
	.zero		584


//--------------------- .nv.constant0._ZN7cutlass13device_kernelIN5flash19FlashAttnFwdCombineIN4cute5tupleIJNS3_1CILi8EEENS5_ILi128EEEEEELi7ELi256ELi1ELb0ELb0ENS_10bfloat16_tEfNS_4arch4Sm90EEEEEvNT_6ParamsE --------------------------
	.section	.nv.constant0._ZN7cutlass13device_kernelIN5flash19FlashAttnFwdCombineIN4cute5tupleIJNS3_1CILi8EEENS5_ILi128EEEEEELi7ELi256ELi1ELb0ELb0ENS_10bfloat16_tEfNS_4arch4Sm90EEEEEvNT_6ParamsE,"a",@progbits
	.sectionflags	@""
	.align	4
.nv.constant0._ZN7cutlass13device_kernelIN5flash19FlashAttnFwdCombineIN4cute5tupleIJNS3_1CILi8EEENS5_ILi128EEEEEELi7ELi256ELi1ELb0ELb0ENS_10bfloat16_tEfNS_4arch4Sm90EEEEEvNT_6ParamsE:
	.zero		584


//--------------------- .nv.constant0._ZN7cutlass13device_kernelIN5flash19FlashAttnFwdCombineIN4cute5tupleIJNS3_1CILi8EEENS5_ILi128EEEEEELi6ELi256ELi1ELb0ELb0ENS_10bfloat16_tEfNS_4arch4Sm90EEEEEvNT_6ParamsE --------------------------
	.section	.nv.constant0._ZN7cutlass13device_kernelIN5flash19FlashAttnFwdCombineIN4cute5tupleIJNS3_1CILi8EEENS5_ILi128EEEEEELi6ELi256ELi1ELb0ELb0ENS_10bfloat16_tEfNS_4arch4Sm90EEEEEvNT_6ParamsE,"a",@progbits
	.sectionflags	@""
	.align	4
.nv.constant0._ZN7cutlass13device_kernelIN5flash19FlashAttnFwdCombineIN4cute5tupleIJNS3_1CILi8EEENS5_ILi128EEEEEELi6ELi256ELi1ELb0ELb0ENS_10bfloat16_tEfNS_4arch4Sm90EEEEEvNT_6ParamsE:
	.zero		584


//--------------------- .nv.constant0._ZN7cutlass13device_kernelIN5flash19FlashAttnFwdCombineIN4cute5tupleIJNS3_1CILi8EEENS5_ILi128EEEEEELi5ELi256ELi1ELb0ELb0ENS_10bfloat16_tEfNS_4arch4Sm90EEEEEvNT_6ParamsE --------------------------
	.section	.nv.constant0._ZN7cutlass13device_kernelIN5flash19FlashAttnFwdCombineIN4cute5tupleIJNS3_1CILi8EEENS5_ILi128EEEEEELi5ELi256ELi1ELb0ELb0ENS_10bfloat16_tEfNS_4arch4Sm90EEEEEvNT_6ParamsE,"a",@progbits
	.sectionflags	@""
	.align	4
.nv.constant0._ZN7cutlass13device_kernelIN5flash19FlashAttnFwdCombineIN4cute5tupleIJNS3_1CILi8EEENS5_ILi128EEEEEELi5ELi256ELi1ELb0ELb0ENS_10bfloat16_tEfNS_4arch4Sm90EEEEEvNT_6ParamsE:
	.zero		584


//--------------------- .nv.constant0._ZN7cutlass13device_kernelIN5flash19FlashAttnFwdCombineIN4cute5tupleIJNS3_1CILi8EEENS5_ILi128EEEEEELi8ELi256ELi1ELb0ELb1ENS_10bfloat16_tEfNS_4arch4Sm90EEEEEvNT_6ParamsE --------------------------
	.section	.nv.constant0._ZN7cutlass13device_kernelIN5flash19FlashAttnFwdCombineIN4cute5tupleIJNS3_1CILi8EEENS5_ILi128EEEEEELi8ELi256ELi1ELb0ELb1ENS_10bfloat16_tEfNS_4arch4Sm90EEEEEvNT_6ParamsE,"a",@progbits
	.sectionflags	@""
	.align	4
.nv.constant0._ZN7cutlass13device_kernelIN5flash19FlashAttnFwdCombineIN4cute5tupleIJNS3_1CILi8EEENS5_ILi128EEEEEELi8ELi256ELi1ELb0ELb1ENS_10bfloat16_tEfNS_4arch4Sm90EEEEEvNT_6ParamsE:
	.zero		584


//--------------------- .nv.constant0._ZN7cutlass13device_kernelIN5flash19FlashAttnFwdCombineIN4cute5tupleIJNS3_1CILi8EEENS5_ILi128EEEEEELi7ELi256ELi1ELb0ELb1ENS_10bfloat16_tEfNS_4arch4Sm90EEEEEvNT_6ParamsE --------------------------
	.section	.nv.constant0._ZN7cutlass13device_kernelIN5flash19FlashAttnFwdCombineIN4cute5tupleIJNS3_1CILi8EEENS5_ILi128EEEEEELi7ELi256ELi1ELb0ELb1ENS_10bfloat16_tEfNS_4arch4Sm90EEEEEvNT_6ParamsE,"a",@progbits
	.sectionflags	@""
	.align	4
.nv.constant0._ZN7cutlass13device_kernelIN5flash19FlashAttnFwdCombineIN4cute5tupleIJNS3_1CILi8EEENS5_ILi128EEEEEELi7ELi256ELi1ELb0ELb1ENS_10bfloat16_tEfNS_4arch4Sm90EEEEEvNT_6ParamsE:
	.zero		584


//--------------------- .nv.constant0._ZN7cutlass13device_kernelIN5flash19FlashAttnFwdCombineIN4cute5tupleIJNS3_1CILi8EEENS5_ILi128EEEEEELi6ELi256ELi1ELb0ELb1ENS_10bfloat16_tEfNS_4arch4Sm90EEEEEvNT_6ParamsE --------------------------
	.section	.nv.constant0._ZN7cutlass13device_kernelIN5flash19FlashAttnFwdCombineIN4cute5tupleIJNS3_1CILi8EEENS5_ILi128EEEEEELi6ELi256ELi1ELb0ELb1ENS_10bfloat16_tEfNS_4arch4Sm90EEEEEvNT_6ParamsE,"a",@progbits
	.sectionflags	@""
	.align	4
.nv.constant0._ZN7cutlass13device_kernelIN5flash19FlashAttnFwdCombineIN4cute5tupleIJNS3_1CILi8EEENS5_ILi128EEEEEELi6ELi256ELi1ELb0ELb1ENS_10bfloat16_tEfNS_4arch4Sm90EEEEEvNT_6ParamsE:
	.zero		584


//--------------------- .nv.constant0._ZN7cutlass13device_kernelIN5flash19FlashAttnFwdCombineIN4cute5tupleIJNS3_1CILi8EEENS5_ILi128EEEEEELi5ELi256ELi1ELb0ELb1ENS_10bfloat16_tEfNS_4arch4Sm90EEEEEvNT_6ParamsE --------------------------
	.section	.nv.constant0._ZN7cutlass13device_kernelIN5flash19FlashAttnFwdCombineIN4cute5tupleIJNS3_1CILi8EEENS5_ILi128EEEEEELi5ELi256ELi1ELb0ELb1ENS_10bfloat16_tEfNS_4arch4Sm90EEEEEvNT_6ParamsE,"a",@progbits
	.sectionflags	@""
	.align	4
.nv.constant0._ZN7cutlass13device_kernelIN5flash19FlashAttnFwdCombineIN4cute5tupleIJNS3_1CILi8EEENS5_ILi128EEEEEELi5ELi256ELi1ELb0ELb1ENS_10bfloat16_tEfNS_4arch4Sm90EEEEEvNT_6ParamsE:
	.zero		584


//--------------------- .nv.constant0._ZN7cutlass13device_kernelIN5flash19FlashAttnFwdCombineIN4cute5tupleIJNS3_1CILi8EEENS5_ILi128EEEEEELi8ELi256ELi1ELb0ELb0ENS_10bfloat16_tEfNS_4arch4Sm80EEEEEvNT_6ParamsE --------------------------
	.section	.nv.constant0._ZN7cutlass13device_kernelIN5flash19FlashAttnFwdCombineIN4cute5tupleIJNS3_1CILi8EEENS5_ILi128EEEEEELi8ELi256ELi1ELb0ELb0ENS_10bfloat16_tEfNS_4arch4Sm80EEEEEvNT_6ParamsE,"a",@progbits
	.sectionflags	@""
	.align	4
.nv.constant0._ZN7cutlass13device_kernelIN5flash19FlashAttnFwdCombineIN4cute5tupleIJNS3_1CILi8EEENS5_ILi128EEEEEELi8ELi256ELi1ELb0ELb0ENS_10bfloat16_tEfNS_4arch4Sm80EEEEEvNT_6ParamsE:
	.zero		584


//--------------------- .nv.constant0._ZN7cutlass13device_kernelIN5flash19FlashAttnFwdCombineIN4cute5tupleIJNS3_1CILi8EEENS5_ILi128EEEEEELi7ELi256ELi1ELb0ELb0ENS_10bfloat16_tEfNS_4arch4Sm80EEEEEvNT_6ParamsE --------------------------
	.section	.nv.constant0._ZN7cutlass13device_kernelIN5flash19FlashAttnFwdCombineIN4cute5tupleIJNS3_1CILi8EEENS5_ILi128EEEEEELi7ELi256ELi1ELb0ELb0ENS_10bfloat16_tEfNS_4arch4Sm80EEEEEvNT_6ParamsE,"a",@progbits
	.sectionflags	@""
	.align	4
.nv.constant0._ZN7cutlass13device_kernelIN5flash19FlashAttnFwdCombineIN4cute5tupleIJNS3_1CILi8EEENS5_ILi128EEEEEELi7ELi256ELi1ELb0ELb0ENS_10bfloat16_tEfNS_4arch4Sm80EEEEEvNT_6ParamsE:
	.zero		584


//--------------------- .nv.constant0._ZN7cutlass13device_kernelIN5flash19FlashAttnFwdCombineIN4cute5tupleIJNS3_1CILi8EEENS5_ILi128EEEEEELi6ELi256ELi1ELb0ELb0ENS_10bfloat16_tEfNS_4arch4Sm80EEEEEvNT_6ParamsE --------------------------
	.section	.nv.constant0._ZN7cutlass13device_kernelIN5flash19FlashAttnFwdCombineIN4cute5tupleIJNS3_1CILi8EEENS5_ILi128EEEEEELi6ELi256ELi1ELb0ELb0ENS_10bfloat16_tEfNS_4arch4Sm80EEEEEvNT_6ParamsE,"a",@progbits
	.sectionflags	@""
	.align	4
.nv.constant0._ZN7cutlass13device_kernelIN5flash19FlashAttnFwdCombineIN4cute5tupleIJNS3_1CILi8EEENS5_ILi128EEEEEELi6ELi256ELi1ELb0ELb0ENS_10bfloat16_tEfNS_4arch4Sm80EEEEEvNT_6ParamsE:
	.zero		584


//--------------------- .nv.constant0._ZN7cutlass13device_kernelIN5flash19FlashAttnFwdCombineIN4cute5tupleIJNS3_1CILi8EEENS5_ILi128EEEEEELi5ELi256ELi1ELb0ELb0ENS_10bfloat16_tEfNS_4arch4Sm80EEEEEvNT_6ParamsE --------------------------
	.section	.nv.constant0._ZN7cutlass13device_kernelIN5flash19FlashAttnFwdCombineIN4cute5tupleIJNS3_1CILi8EEENS5_ILi128EEEEEELi5ELi256ELi1ELb0ELb0ENS_10bfloat16_tEfNS_4arch4Sm80EEEEEvNT_6ParamsE,"a",@progbits
	.sectionflags	@""
	.align	4
.nv.constant0._ZN7cutlass13device_kernelIN5flash19FlashAttnFwdCombineIN4cute5tupleIJNS3_1CILi8EEENS5_ILi128EEEEEELi5ELi256ELi1ELb0ELb0ENS_10bfloat16_tEfNS_4arch4Sm80EEEEEvNT_6ParamsE:
	.zero		584


//--------------------- .nv.constant0._ZN7cutlass13device_kernelIN5flash19FlashAttnFwdCombineIN4cute5tupleIJNS3_1CILi8EEENS5_ILi128EEEEEELi8ELi256ELi1ELb0ELb1ENS_10bfloat16_tEfNS_4arch4Sm80EEEEEvNT_6ParamsE --------------------------
	.section	.nv.constant0._ZN7cutlass13device_kernelIN5flash19FlashAttnFwdCombineIN4cute5tupleIJNS3_1CILi8EEENS5_ILi128EEEEEELi8ELi256ELi1ELb0ELb1ENS_10bfloat16_tEfNS_4arch4Sm80EEEEEvNT_6ParamsE,"a",@progbits
	.sectionflags	@""
	.align	4
.nv.constant0._ZN7cutlass13device_kernelIN5flash19FlashAttnFwdCombineIN4cute5tupleIJNS3_1CILi8EEENS5_ILi128EEEEEELi8ELi256ELi1ELb0ELb1ENS_10bfloat16_tEfNS_4arch4Sm80EEEEEvNT_6ParamsE:
	.zero		584


//--------------------- .nv.constant0._ZN7cutlass13device_kernelIN5flash19FlashAttnFwdCombineIN4cute5tupleIJNS3_1CILi8EEENS5_ILi128EEEEEELi7ELi256ELi1ELb0ELb1ENS_10bfloat16_tEfNS_4arch4Sm80EEEEEvNT_6ParamsE --------------------------
	.section	.nv.constant0._ZN7cutlass13device_kernelIN5flash19FlashAttnFwdCombineIN4cute5tupleIJNS3_1CILi8EEENS5_ILi128EEEEEELi7ELi256ELi1ELb0ELb1ENS_10bfloat16_tEfNS_4arch4Sm80EEEEEvNT_6ParamsE,"a",@progbits
	.sectionflags	@""
	.align	4
.nv.constant0._ZN7cutlass13device_kernelIN5flash19FlashAttnFwdCombineIN4cute5tupleIJNS3_1CILi8EEENS5_ILi128EEEEEELi7ELi256ELi1ELb0ELb1ENS_10bfloat16_tEfNS_4arch4Sm80EEEEEvNT_6ParamsE:
	.zero		584


//--------------------- .nv.constant0._ZN7cutlass13device_kernelIN5flash19FlashAttnFwdCombineIN4cute5tupleIJNS3_1CILi8EEENS5_ILi128EEEEEELi6ELi256ELi1ELb0ELb1ENS_10bfloat16_tEfNS_4arch4Sm80EEEEEvNT_6ParamsE --------------------------
	.section	.nv.constant0._ZN7cutlass13device_kernelIN5flash19FlashAttnFwdCombineIN4cute5tupleIJNS3_1CILi8EEENS5_ILi128EEEEEELi6ELi256ELi1ELb0ELb1ENS_10bfloat16_tEfNS_4arch4Sm80EEEEEvNT_6ParamsE,"a",@progbits
	.sectionflags	@""
	.align	4
.nv.constant0._ZN7cutlass13device_kernelIN5flash19FlashAttnFwdCombineIN4cute5tupleIJNS3_1CILi8EEENS5_ILi128EEEEEELi6ELi256ELi1ELb0ELb1ENS_10bfloat16_tEfNS_4arch4Sm80EEEEEvNT_6ParamsE:
	.zero		584


//--------------------- .nv.constant0._ZN7cutlass13device_kernelIN5flash19FlashAttnFwdCombineIN4cute5tupleIJNS3_1CILi8EEENS5_ILi128EEEEEELi5ELi256ELi1ELb0ELb1ENS_10bfloat16_tEfNS_4arch4Sm80EEEEEvNT_6ParamsE --------------------------
	.section	.nv.constant0._ZN7cutlass13device_kernelIN5flash19FlashAttnFwdCombineIN4cute5tupleIJNS3_1CILi8EEENS5_ILi128EEEEEELi5ELi256ELi1ELb0ELb1ENS_10bfloat16_tEfNS_4arch4Sm80EEEEEvNT_6ParamsE,"a",@progbits
	.sectionflags	@""
	.align	4
.nv.constant0._ZN7cutlass13device_kernelIN5flash19FlashAttnFwdCombineIN4cute5tupleIJNS3_1CILi8EEENS5_ILi128EEEEEELi5ELi256ELi1ELb0ELb1ENS_10bfloat16_tEfNS_4arch4Sm80EEEEEvNT_6ParamsE:
	.zero		584


//--------------------- .nv.constant0._ZN7cutlass13device_kernelIN5flash19FlashAttnFwdCombineIN4cute5tupleIJNS3_1CILi16EEENS5_ILi64EEEEEELi8ELi256ELi1ELb0ELb0ENS_10bfloat16_tEfNS_4arch4Sm90EEEEEvNT_6ParamsE --------------------------
	.section	.nv.constant0._ZN7cutlass13device_kernelIN5flash19FlashAttnFwdCombineIN4cute5tupleIJNS3_1CILi16EEENS5_ILi64EEEEEELi8ELi256ELi1ELb0ELb0ENS_10bfloat16_tEfNS_4arch4Sm90EEEEEvNT_6ParamsE,"a",@progbits
	.sectionflags	@""
	.align	4
.nv.constant0._ZN7cutlass13device_kernelIN5flash19FlashAttnFwdCombineIN4cute5tupleIJNS3_1CILi16EEENS5_ILi64EEEEEELi8ELi256ELi1ELb0ELb0ENS_10bfloat16_tEfNS_4arch4Sm90EEEEEvNT_6ParamsE:
	.zero		584


//--------------------- .nv.constant0._ZN7cutlass13device_kernelIN5flash19FlashAttnFwdCombineIN4cute5tupleIJNS3_1CILi16EEENS5_ILi64EEEEEELi7ELi256ELi1ELb0ELb0ENS_10bfloat16_tEfNS_4arch4Sm90EEEEEvNT_6ParamsE --------------------------
	.section	.nv.constant0._ZN7cutlass13device_kernelIN5flash19FlashAttnFwdCombineIN4cute5tupleIJNS3_1CILi16EEENS5_ILi64EEEEEELi7ELi256ELi1ELb0ELb0ENS_10bfloat16_tEfNS_4arch4Sm90EEEEEvNT_6ParamsE,"a",@progbits
	.sectionflags	@""
	.align	4
.nv.constant0._ZN7cutlass13device_kernelIN5flash19FlashAttnFwdCombineIN4cute5tupleIJNS3_1CILi16EEENS5_ILi64EEEEEELi7ELi256ELi1ELb0ELb0ENS_10bfloat16_tEfNS_4arch4Sm90EEEEEvNT_6ParamsE:
	.zero		584


//--------------------- .nv.constant0._ZN7cutlass13device_kernelIN5flash19FlashAttnFwdCombineIN4cute5tupleIJNS3_1CILi16EEENS5_ILi64EEEEEELi6ELi256ELi1ELb0ELb0ENS_10bfloat16_tEfNS_4arch4Sm90EEEEEvNT_6ParamsE --------------------------
	.section	.nv.constant0._ZN7cutlass13device_kernelIN5flash19FlashAttnFwdCombineIN4cute5tupleIJNS3_1CILi16EEENS5_ILi64EEEEEELi6ELi256ELi1ELb0ELb0ENS_10bfloat16_tEfNS_4arch4Sm90EEEEEvNT_6ParamsE,"a",@progbits
	.sectionflags	@""
	.align	4
.nv.constant0._ZN7cutlass13device_kernelIN5flash19FlashAttnFwdCombineIN4cute5tupleIJNS3_1CILi16EEENS5_ILi64EEEEEELi6ELi256ELi1ELb0ELb0ENS_10bfloat16_tEfNS_4arch4Sm90EEEEEvNT_6ParamsE:
	.zero		584


//--------------------- .nv.constant0._ZN7cutlass13device_kernelIN5flash19FlashAttnFwdCombineIN4cute5tupleIJNS3_1CILi16EEENS5_ILi64EEEEEELi5ELi256ELi1ELb0ELb0ENS_10bfloat16_tEfNS_4arch4Sm90EEEEEvNT_6ParamsE --------------------------
	.section	.nv.constant0._ZN7cutlass13device_kernelIN5flash19FlashAttnFwdCombineIN4cute5tupleIJNS3_1CILi16EEENS5_ILi64EEEEEELi5ELi256ELi1ELb0ELb0ENS_10bfloat16_tEfNS_4arch4Sm90EEEEEvNT_6ParamsE,"a",@progbits
	.sectionflags	@""
	.align	4
.nv.constant0._ZN7cutlass13device_kernelIN5flash19FlashAttnFwdCombineIN4cute5tupleIJNS3_1CILi16EEENS5_ILi64EEEEEELi5ELi256ELi1ELb0ELb0ENS_10bfloat16_tEfNS_4arch4Sm90EEEEEvNT_6ParamsE:
	.zero		584


//--------------------- .nv.constant0._ZN7cutlass13device_kernelIN5flash19FlashAttnFwdCombineIN4cute5tupleIJNS3_1CILi16EEENS5_ILi64EEEEEELi4ELi256ELi1ELb0ELb0ENS_10bfloat16_tEfNS_4arch4Sm90EEEEEvNT_6ParamsE --------------------------
	.section	.nv.constant0._ZN7cutlass13device_kernelIN5flash19FlashAttnFwdCombineIN4cute5tupleIJNS3_1CILi16EEENS5_ILi64EEEEEELi4ELi256ELi1ELb0ELb0ENS_10bfloat16_tEfNS_4arch4Sm90EEEEEvNT_6ParamsE,"a",@progbits
	.sectionflags	@""
	.align	4
.nv.constant0._ZN7cutlass13device_kernelIN5flash19FlashAttnFwdCombineIN4cute5tupleIJNS3_1CILi16EEENS5_ILi64EEEEEELi4ELi256ELi1ELb0ELb0ENS_10bfloat16_tEfNS_4arch4Sm90EEEEEvNT_6ParamsE:
	.zero		584


//--------------------- .nv.constant0._ZN7cutlass13device_kernelIN5flash19FlashAttnFwdCombineIN4cute5tupleIJNS3_1CILi16EEENS5_ILi64EEEEEELi8ELi256ELi1ELb0ELb1ENS_10bfloat16_tEfNS_4arch4Sm90EEEEEvNT_6ParamsE --------------------------
	.section	.nv.constant0._ZN7cutlass13device_kernelIN5flash19FlashAttnFwdCombineIN4cute5tupleIJNS3_1CILi16EEENS5_ILi64EEEEEELi8ELi256ELi1ELb0ELb1ENS_10bfloat16_tEfNS_4arch4Sm90EEEEEvNT_6ParamsE,"a",@progbits
	.sectionflags	@""
	.align	4
.nv.constant0._ZN7cutlass13device_kernelIN5flash19FlashAttnFwdCombineIN4cute5tupleIJNS3_1CILi16EEENS5_ILi64EEEEEELi8ELi256ELi1ELb0ELb1ENS_10bfloat16_tEfNS_4arch4Sm90EEEEEvNT_6ParamsE:
	.zero		584


//--------------------- .nv.constant0._ZN7cutlass13device_kernelIN5flash19FlashAttnFwdCombineIN4cute5tupleIJNS3_1CILi16EEENS5_ILi64EEEEEELi7ELi256ELi1ELb0ELb1ENS_10bfloat16_tEfNS_4arch4Sm90EEEEEvNT_6ParamsE --------------------------
	.section	.nv.constant0._ZN7cutlass13device_kernelIN5flash19FlashAttnFwdCombineIN4cute5tupleIJNS3_1CILi16EEENS5_ILi64EEEEEELi7ELi256ELi1ELb0ELb1ENS_10bfloat16_tEfNS_4arch4Sm90EEEEEvNT_6ParamsE,"a",@progbits
	.sectionflags	@""
	.align	4
.nv.constant0._ZN7cutlass13device_kernelIN5flash19FlashAttnFwdCombineIN4cute5tupleIJNS3_1CILi16EEENS5_ILi64EEEEEELi7ELi256ELi1ELb0ELb1ENS_10bfloat16_tEfNS_4arch4Sm90EEEEEvNT_6ParamsE:
	.zero		584


//--------------------- .nv.constant0._ZN7cutlass13device_kernelIN5flash19FlashAttnFwdCombineIN4cute5tupleIJNS3_1CILi16EEENS5_ILi64EEEEEELi6ELi256ELi1ELb0ELb1ENS_10bfloat16_tEfNS_4arch4Sm90EEEEEvNT_6ParamsE --------------------------
	.section	.nv.constant0._ZN7cutlass13device_kernelIN5flash19FlashAttnFwdCombineIN4cute5tupleIJNS3_1CILi16EEENS5_ILi64EEEEEELi6ELi256ELi1ELb0ELb1ENS_10bfloat16_tEfNS_4arch4Sm90EEEEEvNT_6ParamsE,"a",@progbits
	.sectionflags	@""
	.align	4
.nv.constant0._ZN7cutlass13device_kernelIN5flash19FlashAttnFwdCombineIN4cute5tupleIJNS3_1CILi16EEENS5_ILi64EEEEEELi6ELi256ELi1ELb0ELb1ENS_10bfloat16_tEfNS_4arch4Sm90EEEEEvNT_6ParamsE:
	.zero		584


//--------------------- .nv.constant0._ZN7cutlass13device_kernelIN5flash19FlashAttnFwdCombineIN4cute5tupleIJNS3_1CILi16EEENS5_ILi64EEEEEELi5ELi256ELi1ELb0ELb1ENS_10bfloat16_tEfNS_4arch4Sm90EEEEEvNT_6ParamsE --------------------------
	.section	.nv.constant0._ZN7cutlass13device_kernelIN5flash19FlashAttnFwdCombineIN4cute5tupleIJNS3_1CILi16EEENS5_ILi64EEEEEELi5ELi256ELi1ELb0ELb1ENS_10bfloat16_tEfNS_4arch4Sm90EEEEEvNT_6ParamsE,"a",@progbits
	.sectionflags	@""
	.align	4
.nv.constant0._ZN7cutlass13device_kernelIN5flash19FlashAttnFwdCombineIN4cute5tupleIJNS3_1CILi16EEENS5_ILi64EEEEEELi5ELi256ELi1ELb0ELb1ENS_10bfloat16_tEfNS_4arch4Sm90EEEEEvNT_6ParamsE:
	.zero		584


//--------------------- .nv.constant0._ZN7cutlass13device_kernelIN5flash19FlashAttnFwdCombineIN4cute5tupleIJNS3_1CILi16EEENS5_ILi64EEEEEELi4ELi256ELi1ELb0ELb1ENS_10bfloat16_tEfNS_4arch4Sm90EEEEEvNT_6ParamsE --------------------------
	.section	.nv.constant0._ZN7cutlass13device_kernelIN5flash19FlashAttnFwdCombineIN4cute5tupleIJNS3_1CILi16EEENS5_ILi64EEEEEELi4ELi256ELi1ELb0ELb1ENS_10bfloat16_tEfNS_4arch4Sm90EEEEEvNT_6ParamsE,"a",@progbits
	.sectionflags	@""
	.align	4
.nv.constant0._ZN7cutlass13device_kernelIN5flash19FlashAttnFwdCombineIN4cute5tupleIJNS3_1CILi16EEENS5_ILi64EEEEEELi4ELi256ELi1ELb0ELb1ENS_10bfloat16_tEfNS_4arch4Sm90EEEEEvNT_6ParamsE:
	.zero		584


//--------------------- .nv.constant0._ZN7cutlass13device_kernelIN5flash19FlashAttnFwdCombineIN4cute5tupleIJNS3_1CILi16EEENS5_ILi64EEEEEELi8ELi256ELi1ELb0ELb0ENS_10bfloat16_tEfNS_4arch4Sm80EEEEEvNT_6ParamsE --------------------------
	.section	.nv.constant0._ZN7cutlass13device_kernelIN5flash19FlashAttnFwdCombineIN4cute5tupleIJNS3_1CILi16EEENS5_ILi64EEEEEELi8ELi256ELi1ELb0ELb0ENS_10bfloat16_tEfNS_4arch4Sm80EEEEEvNT_6ParamsE,"a",@progbits
	.sectionflags	@""
	.align	4
.nv.constant0._ZN7cutlass13device_kernelIN5flash19FlashAttnFwdCombineIN4cute5tupleIJNS3_1CILi16EEENS5_ILi64EEEEEELi8ELi256ELi1ELb0ELb0ENS_10bfloat16_tEfNS_4arch4Sm80EEEEEvNT_6ParamsE:
	.zero		584


//--------------------- .nv.constant0._ZN7cutlass13device_kernelIN5flash19FlashAttnFwdCombineIN4cute5tupleIJNS3_1CILi16EEENS5_ILi64EEEEEELi7ELi256ELi1ELb0ELb0ENS_10bfloat16_tEfNS_4arch4Sm80EEEEEvNT_6ParamsE --------------------------
	.section	.nv.constant0._ZN7cutlass13device_kernelIN5flash19FlashAttnFwdCombineIN4cute5tupleIJNS3_1CILi16EEENS5_ILi64EEEEEELi7ELi256ELi1ELb0ELb0ENS_10bfloat16_tEfNS_4arch4Sm80EEEEEvNT_6ParamsE,"a",@progbits
	.sectionflags	@""
	.align	4
.nv.constant0._ZN7cutlass13device_kernelIN5flash19FlashAttnFwdCombineIN4cute5tupleIJNS3_1CILi16EEENS5_ILi64EEEEEELi7ELi256ELi1ELb0ELb0ENS_10bfloat16_tEfNS_4arch4Sm80EEEEEvNT_6ParamsE:
	.zero		584


//--------------------- .nv.constant0._ZN7cutlass13device_kernelIN5flash19FlashAttnFwdCombineIN4cute5tupleIJNS3_1CILi16EEENS5_ILi64EEEEEELi6ELi256ELi1ELb0ELb0ENS_10bfloat16_tEfNS_4arch4Sm80EEEEEvNT_6ParamsE --------------------------
	.section	.nv.constant0._ZN7cutlass13device_kernelIN5flash19FlashAttnFwdCombineIN4cute5tupleIJNS3_1CILi16EEENS5_ILi64EEEEEELi6ELi256ELi1ELb0ELb0ENS_10bfloat16_tEfNS_4arch4Sm80EEEEEvNT_6ParamsE,"a",@progbits
	.sectionflags	@""
	.align	4
.nv.constant0._ZN7cutlass13device_kernelIN5flash19FlashAttnFwdCombineIN4cute5tupleIJNS3_1CILi16EEENS5_ILi64EEEEEELi6ELi256ELi1ELb0ELb0ENS_10bfloat16_tEfNS_4arch4Sm80EEEEEvNT_6ParamsE:
	.zero		584


//--------------------- .nv.constant0._ZN7cutlass13device_kernelIN5flash19FlashAttnFwdCombineIN4cute5tupleIJNS3_1CILi16EEENS5_ILi64EEEEEELi5ELi256ELi1ELb0ELb0ENS_10bfloat16_tEfNS_4arch4Sm80EEEEEvNT_6ParamsE --------------------------
	.section	.nv.constant0._ZN7cutlass13device_kernelIN5flash19FlashAttnFwdCombineIN4cute5tupleIJNS3_1CILi16EEENS5_ILi64EEEEEELi5ELi256ELi1ELb0ELb0ENS_10bfloat16_tEfNS_4arch4Sm80EEEEEvNT_6ParamsE,"a",@progbits
	.sectionflags	@""
	.align	4
.nv.constant0._ZN7cutlass13device_kernelIN5flash19FlashAttnFwdCombineIN4cute5tupleIJNS3_1CILi16EEENS5_ILi64EEEEEELi5ELi256ELi1ELb0ELb0ENS_10bfloat16_tEfNS_4arch4Sm80EEEEEvNT_6ParamsE:
	.zero		584


//--------------------- .nv.constant0._ZN7cutlass13device_kernelIN5flash19FlashAttnFwdCombineIN4cute5tupleIJNS3_1CILi16EEENS5_ILi64EEEEEELi4ELi256ELi1ELb0ELb0ENS_10bfloat16_tEfNS_4arch4Sm80EEEEEvNT_6ParamsE --------------------------
	.section	.nv.constant0._ZN7cutlass13device_kernelIN5flash19FlashAttnFwdCombineIN4cute5tupleIJNS3_1CILi16EEENS5_ILi64EEEEEELi4ELi256ELi1ELb0ELb0ENS_10bfloat16_tEfNS_4arch4Sm80EEEEEvNT_6ParamsE,"a",@progbits
	.sectionflags	@""
	.align	4
.nv.constant0._ZN7cutlass13device_kernelIN5flash19FlashAttnFwdCombineIN4cute5tupleIJNS3_1CILi16EEENS5_ILi64EEEEEELi4ELi256ELi1ELb0ELb0ENS_10bfloat16_tEfNS_4arch4Sm80EEEEEvNT_6ParamsE:
	.zero		584


//--------------------- .nv.constant0._ZN7cutlass13device_kernelIN5flash19FlashAttnFwdCombineIN4cute5tupleIJNS3_1CILi16EEENS5_ILi64EEEEEELi8ELi256ELi1ELb0ELb1ENS_10bfloat16_tEfNS_4arch4Sm80EEEEEvNT_6ParamsE --------------------------
	.section	.nv.constant0._ZN7cutlass13device_kernelIN5flash19FlashAttnFwdCombineIN4cute5tupleIJNS3_1CILi16EEENS5_ILi64EEEEEELi8ELi256ELi1ELb0ELb1ENS_10bfloat16_tEfNS_4arch4Sm80EEEEEvNT_6ParamsE,"a",@progbits
	.sectionflags	@""
	.align	4
.nv.constant0._ZN7cutlass13device_kernelIN5flash19FlashAttnFwdCombineIN4cute5tupleIJNS3_1CILi16EEENS5_ILi64EEEEEELi8ELi256ELi1ELb0ELb1ENS_10bfloat16_tEfNS_4arch4Sm80EEEEEvNT_6ParamsE:
	.zero		584


//--------------------- .nv.constant0._ZN7cutlass13device_kernelIN5flash19FlashAttnFwdCombineIN4cute5tupleIJNS3_1CILi16EEENS5_ILi64EEEEEELi7ELi256ELi1ELb0ELb1ENS_10bfloat16_tEfNS_4arch4Sm80EEEEEvNT_6ParamsE --------------------------
	.section	.nv.constant0._ZN7cutlass13device_kernelIN5flash19FlashAttnFwdCombineIN4cute5tupleIJNS3_1CILi16EEENS5_ILi64EEEEEELi7ELi256ELi1ELb0ELb1ENS_10bfloat16_tEfNS_4arch4Sm80EEEEEvNT_6ParamsE,"a",@progbits
	.sectionflags	@""
	.align	4
.nv.constant0._ZN7cutlass13device_kernelIN5flash19FlashAttnFwdCombineIN4cute5tupleIJNS3_1CILi16EEENS5_ILi64EEEEEELi7ELi256ELi1ELb0ELb1ENS_10bfloat16_tEfNS_4arch4Sm80EEEEEvNT_6ParamsE:
	.zero		584


//--------------------- .nv.constant0._ZN7cutlass13device_kernelIN5flash19FlashAttnFwdCombineIN4cute5tupleIJNS3_1CILi16EEENS5_ILi64EEEEEELi6ELi256ELi1ELb0ELb1ENS_10bfloat16_tEfNS_4arch4Sm80EEEEEvNT_6ParamsE --------------------------
	.section	.nv.constant0._ZN7cutlass13device_kernelIN5flash19FlashAttnFwdCombineIN4cute5tupleIJNS3_1CILi16EEENS5_ILi64EEEEEELi6ELi256ELi1ELb0ELb1ENS_10bfloat16_tEfNS_4arch4Sm80EEEEEvNT_6ParamsE,"a",@progbits
	.sectionflags	@""
	.align	4
.nv.constant0._ZN7cutlass13device_kernelIN5flash19FlashAttnFwdCombineIN4cute5tupleIJNS3_1CILi16EEENS5_ILi64EEEEEELi6ELi256ELi1ELb0ELb1ENS_10bfloat16_tEfNS_4arch4Sm80EEEEEvNT_6ParamsE:
	.zero		584


//--------------------- .nv.constant0._ZN7cutlass13device_kernelIN5flash19FlashAttnFwdCombineIN4cute5tupleIJNS3_1CILi16EEENS5_ILi64EEEEEELi5ELi256ELi1ELb0ELb1ENS_10bfloat16_tEfNS_4arch4Sm80EEEEEvNT_6ParamsE --------------------------
	.section	.nv.constant0._ZN7cutlass13device_kernelIN5flash19FlashAttnFwdCombineIN4cute5tupleIJNS3_1CILi16EEENS5_ILi64EEEEEELi5ELi256ELi1ELb0ELb1ENS_10bfloat16_tEfNS_4arch4Sm80EEEEEvNT_6ParamsE,"a",@progbits
	.sectionflags	@""
	.align	4
.nv.constant0._ZN7cutlass13device_kernelIN5flash19FlashAttnFwdCombineIN4cute5tupleIJNS3_1CILi16EEENS5_ILi64EEEEEELi5ELi256ELi1ELb0ELb1ENS_10bfloat16_tEfNS_4arch4Sm80EEEEEvNT_6ParamsE:
	.zero		584


//--------------------- .nv.constant0._ZN7cutlass13device_kernelIN5flash19FlashAttnFwdCombineIN4cute5tupleIJNS3_1CILi16EEENS5_ILi64EEEEEELi4ELi256ELi1ELb0ELb1ENS_10bfloat16_tEfNS_4arch4Sm80EEEEEvNT_6ParamsE --------------------------
	.section	.nv.constant0._ZN7cutlass13device_kernelIN5flash19FlashAttnFwdCombineIN4cute5tupleIJNS3_1CILi16EEENS5_ILi64EEEEEELi4ELi256ELi1ELb0ELb1ENS_10bfloat16_tEfNS_4arch4Sm80EEEEEvNT_6ParamsE,"a",@progbits
	.sectionflags	@""
	.align	4
.nv.constant0._ZN7cutlass13device_kernelIN5flash19FlashAttnFwdCombineIN4cute5tupleIJNS3_1CILi16EEENS5_ILi64EEEEEELi4ELi256ELi1ELb0ELb1ENS_10bfloat16_tEfNS_4arch4Sm80EEEEEvNT_6ParamsE:
	.zero		584


//--------------------- .nv.constant0._ZN7cutlass13device_kernelIN5flash19FlashAttnFwdCombineIN4cute5tupleIJNS3_1CILi8EEENS5_ILi128EEEEEELi8ELi256ELi1ELb0ELb0ENS_6half_tEfNS_4arch4Sm90EEEEEvNT_6ParamsE --------------------------
	.section	.nv.constant0._ZN7cutlass13device_kernelIN5flash19FlashAttnFwdCombineIN4cute5tupleIJNS3_1CILi8EEENS5_ILi128EEEEEELi8ELi256ELi1ELb0ELb0ENS_6half_tEfNS_4arch4Sm90EEEEEvNT_6ParamsE,"a",@progbits
	.sectionflags	@""
	.align	4
.nv.constant0._ZN7cutlass13device_kernelIN5flash19FlashAttnFwdCombineIN4cute5tupleIJNS3_1CILi8EEENS5_ILi128EEEEEELi8ELi256ELi1ELb0ELb0ENS_6half_tEfNS_4arch4Sm90EEEEEvNT_6ParamsE:
	.zero		584


//--------------------- .nv.constant0._ZN7cutlass13device_kernelIN5flash19FlashAttnFwdCombineIN4cute5tupleIJNS3_1CILi8EEENS5_ILi128EEEEEELi7ELi256ELi1ELb0ELb0ENS_6half_tEfNS_4arch4Sm90EEEEEvNT_6ParamsE --------------------------
	.section	.nv.constant0._ZN7cutlass13device_kernelIN5flash19FlashAttnFwdCombineIN4cute5tupleIJNS3_1CILi8EEENS5_ILi128EEEEEELi7ELi256ELi1ELb0ELb0ENS_6half_tEfNS_4arch4Sm90EEEEEvNT_6ParamsE,"a",@progbits
	.sectionflags	@""
	.align	4
.nv.constant0._ZN7cutlass13device_kernelIN5flash19FlashAttnFwdCombineIN4cute5tupleIJNS3_1CILi8EEENS5_ILi128EEEEEELi7ELi256ELi1ELb0ELb0ENS_6half_tEfNS_4arch4Sm90EEEEEvNT_6ParamsE:
	.zero		584


//--------------------- .nv.constant0._ZN7cutlass13device_kernelIN5flash19FlashAttnFwdCombineIN4cute5tupleIJNS3_1CILi8EEENS5_ILi128EEEEEELi6ELi256ELi1ELb0ELb0ENS_6half_tEfNS_4arch4Sm90EEEEEvNT_6ParamsE --------------------------
	.section	.nv.constant0._ZN7cutlass13device_kernelIN5flash19FlashAttnFwdCombineIN4cute5tupleIJNS3_1CILi8EEENS5_ILi128EEEEEELi6ELi256ELi1ELb0ELb0ENS_6half_tEfNS_4arch4Sm90EEEEEvNT_6ParamsE,"a",@progbits
	.sectionflags	@""
	.align	4
.nv.constant0._ZN7cutlass13device_kernelIN5flash19FlashAttnFwdCombineIN4cute5tupleIJNS3_1CILi8EEENS5_ILi128EEEEEELi6ELi256ELi1ELb0ELb0ENS_6half_tEfNS_4arch4Sm90EEEEEvNT_6ParamsE:
	.zero		584


//--------------------- .nv.constant0._ZN7cutlass13device_kernelIN5flash19FlashAttnFwdCombineIN4cute5tupleIJNS3_1CILi8EEENS5_ILi128EEEEEELi5ELi256ELi1ELb0ELb0ENS_6half_tEfNS_4arch4Sm90EEEEEvNT_6ParamsE --------------------------
	.section	.nv.constant0._ZN7cutlass13device_kernelIN5flash19FlashAttnFwdCombineIN4cute5tupleIJNS3_1CILi8EEENS5_ILi128EEEEEELi5ELi256ELi1ELb0ELb0ENS_6half_tEfNS_4arch4Sm90EEEEEvNT_6ParamsE,"a",@progbits
	.sectionflags	@""
	.align	4
.nv.constant0._ZN7cutlass13device_kernelIN5flash19FlashAttnFwdCombineIN4cute5tupleIJNS3_1CILi8EEENS5_ILi128EEEEEELi5ELi256ELi1ELb0ELb0ENS_6half_tEfNS_4arch4Sm90EEEEEvNT_6ParamsE:
	.zero		584


//--------------------- .nv.constant0._ZN7cutlass13device_kernelIN5flash19FlashAttnFwdCombineIN4cute5tupleIJNS3_1CILi8EEENS5_ILi128EEEEEELi8ELi256ELi1ELb0ELb1ENS_6half_tEfNS_4arch4Sm90EEEEEvNT_6ParamsE --------------------------
	.section	.nv.constant0._ZN7cutlass13device_kernelIN5flash19FlashAttnFwdCombineIN4cute5tupleIJNS3_1CILi8EEENS5_ILi128EEEEEELi8ELi256ELi1ELb0ELb1ENS_6half_tEfNS_4arch4Sm90EEEEEvNT_6ParamsE,"a",@progbits
	.sectionflags	@""
	.align	4
.nv.constant0._ZN7cutlass13device_kernelIN5flash19FlashAttnFwdCombineIN4cute5tupleIJNS3_1CILi8EEENS5_ILi128EEEEEELi8ELi256ELi1ELb0ELb1ENS_6half_tEfNS_4arch4Sm90EEEEEvNT_6ParamsE:
	.zero		584


//--------------------- .nv.constant0._ZN7cutlass13device_kernelIN5flash19FlashAttnFwdCombineIN4cute5tupleIJNS3_1CILi8EEENS5_ILi128EEEEEELi7ELi256ELi1ELb0ELb1ENS_6half_tEfNS_4arch4Sm90EEEEEvNT_6ParamsE --------------------------
	.section	.nv.constant0._ZN7cutlass13device_kernelIN5flash19FlashAttnFwdCombineIN4cute5tupleIJNS3_1CILi8EEENS5_ILi128EEEEEELi7ELi256ELi1ELb0ELb1ENS_6half_tEfNS_4arch4Sm90EEEEEvNT_6ParamsE,"a",@progbits
	.sectionflags	@""
	.align	4
.nv.constant0._ZN7cutlass13device_kernelIN5flash19FlashAttnFwdCombineIN4cute5tupleIJNS3_1CILi8EEENS5_ILi128EEEEEELi7ELi256ELi1ELb0ELb1ENS_6half_tEfNS_4arch4Sm90EEEEEvNT_6ParamsE:
	.zero		584


//--------------------- .nv.constant0._ZN7cutlass13device_kernelIN5flash19FlashAttnFwdCombineIN4cute5tupleIJNS3_1CILi8EEENS5_ILi128EEEEEELi6ELi256ELi1ELb0ELb1ENS_6half_tEfNS_4arch4Sm90EEEEEvNT_6ParamsE --------------------------
	.section	.nv.constant0._ZN7cutlass13device_kernelIN5flash19FlashAttnFwdCombineIN4cute5tupleIJNS3_1CILi8EEENS5_ILi128EEEEEELi6ELi256ELi1ELb0ELb1ENS_6half_tEfNS_4arch4Sm90EEEEEvNT_6ParamsE,"a",@progbits
	.sectionflags	@""
	.align	4
.nv.constant0._ZN7cutlass13device_kernelIN5flash19FlashAttnFwdCombineIN4cute5tupleIJNS3_1CILi8EEENS5_ILi128EEEEEELi6ELi256ELi1ELb0ELb1ENS_6half_tEfNS_4arch4Sm90EEEEEvNT_6ParamsE:
	.zero		584


//--------------------- .nv.constant0._ZN7cutlass13device_kernelIN5flash19FlashAttnFwdCombineIN4cute5tupleIJNS3_1CILi8EEENS5_ILi128EEEEEELi5ELi256ELi1ELb0ELb1ENS_6half_tEfNS_4arch4Sm90EEEEEvNT_6ParamsE --------------------------
	.section	.nv.constant0._ZN7cutlass13device_kernelIN5flash19FlashAttnFwdCombineIN4cute5tupleIJNS3_1CILi8EEENS5_ILi128EEEEEELi5ELi256ELi1ELb0ELb1ENS_6half_tEfNS_4arch4Sm90EEEEEvNT_6ParamsE,"a",@progbits
	.sectionflags	@""
	.align	4
.nv.constant0._ZN7cutlass13device_kernelIN5flash19FlashAttnFwdCombineIN4cute5tupleIJNS3_1CILi8EEENS5_ILi128EEEEEELi5ELi256ELi1ELb0ELb1ENS_6half_tEfNS_4arch4Sm90EEEEEvNT_6ParamsE:
	.zero		584


//--------------------- .nv.constant0._ZN7cutlass13device_kernelIN5flash19FlashAttnFwdCombineIN4cute5tupleIJNS3_1CILi8EEENS5_ILi128EEEEEELi8ELi256ELi1ELb0ELb0ENS_6half_tEfNS_4arch4Sm80EEEEEvNT_6ParamsE --------------------------
	.section	.nv.constant0._ZN7cutlass13device_kernelIN5flash19FlashAttnFwdCombineIN4cute5tupleIJNS3_1CILi8EEENS5_ILi128EEEEEELi8ELi256ELi1ELb0ELb0ENS_6half_tEfNS_4arch4Sm80EEEEEvNT_6ParamsE,"a",@progbits
	.sectionflags	@""
	.align	4
.nv.constant0._ZN7cutlass13device_kernelIN5flash19FlashAttnFwdCombineIN4cute5tupleIJNS3_1CILi8EEENS5_ILi128EEEEEELi8ELi256ELi1ELb0ELb0ENS_6half_tEfNS_4arch4Sm80EEEEEvNT_6ParamsE:
	.zero		584


//--------------------- .nv.constant0._ZN7cutlass13device_kernelIN5flash19FlashAttnFwdCombineIN4cute5tupleIJNS3_1CILi8EEENS5_ILi128EEEEEELi7ELi256ELi1ELb0ELb0ENS_6half_tEfNS_4arch4Sm80EEEEEvNT_6ParamsE --------------------------
	.section	.nv.constant0._ZN7cutlass13device_kernelIN5flash19FlashAttnFwdCombineIN4cute5tupleIJNS3_1CILi8EEENS5_ILi128EEEEEELi7ELi256ELi1ELb0ELb0ENS_6half_tEfNS_4arch4Sm80EEEEEvNT_6ParamsE,"a",@progbits
	.sectionflags	@""
	.align	4
.nv.constant0._ZN7cutlass13device_kernelIN5flash19FlashAttnFwdCombineIN4cute5tupleIJNS3_1CILi8EEENS5_ILi128EEEEEELi7ELi256ELi1ELb0ELb0ENS_6half_tEfNS_4arch4Sm80EEEEEvNT_6ParamsE:
	.zero		584


//--------------------- .nv.constant0._ZN7cutlass13device_kernelIN5flash19FlashAttnFwdCombineIN4cute5tupleIJNS3_1CILi8EEENS5_ILi128EEEEEELi6ELi256ELi1ELb0ELb0ENS_6half_tEfNS_4arch4Sm80EEEEEvNT_6ParamsE --------------------------
	.section	.nv.constant0._ZN7cutlass13device_kernelIN5flash19FlashAttnFwdCombineIN4cute5tupleIJNS3_1CILi8EEENS5_ILi128EEEEEELi6ELi256ELi1ELb0ELb0ENS_6half_tEfNS_4arch4Sm80EEEEEvNT_6ParamsE,"a",@progbits
	.sectionflags	@""
	.align	4
.nv.constant0._ZN7cutlass13device_kernelIN5flash19FlashAttnFwdCombineIN4cute5tupleIJNS3_1CILi8EEENS5_ILi128EEEEEELi6ELi256ELi1ELb0ELb0ENS_6half_tEfNS_4arch4Sm80EEEEEvNT_6ParamsE:
	.zero		584


//--------------------- .nv.constant0._ZN7cutlass13device_kernelIN5flash19FlashAttnFwdCombineIN4cute5tupleIJNS3_1CILi8EEENS5_ILi128EEEEEELi5ELi256ELi1ELb0ELb0ENS_6half_tEfNS_4arch4Sm80EEEEEvNT_6ParamsE --------------------------
	.section	.nv.constant0._ZN7cutlass13device_kernelIN5flash19FlashAttnFwdCombineIN4cute5tupleIJNS3_1CILi8EEENS5_ILi128EEEEEELi5ELi256ELi1ELb0ELb0ENS_6half_tEfNS_4arch4Sm80EEEEEvNT_6ParamsE,"a",@progbits
	.sectionflags	@""
	.align	4
.nv.constant0._ZN7cutlass13device_kernelIN5flash19FlashAttnFwdCombineIN4cute5tupleIJNS3_1CILi8EEENS5_ILi128EEEEEELi5ELi256ELi1ELb0ELb0ENS_6half_tEfNS_4arch4Sm80EEEEEvNT_6ParamsE:
	.zero		584


//--------------------- .nv.constant0._ZN7cutlass13device_kernelIN5flash19FlashAttnFwdCombineIN4cute5tupleIJNS3_1CILi8EEENS5_ILi128EEEEEELi8ELi256ELi1ELb0ELb1ENS_6half_tEfNS_4arch4Sm80EEEEEvNT_6ParamsE --------------------------
	.section	.nv.constant0._ZN7cutlass13device_kernelIN5flash19FlashAttnFwdCombineIN4cute5tupleIJNS3_1CILi8EEENS5_ILi128EEEEEELi8ELi256ELi1ELb0ELb1ENS_6half_tEfNS_4arch4Sm80EEEEEvNT_6ParamsE,"a",@progbits
	.sectionflags	@""
	.align	4
.nv.constant0._ZN7cutlass13device_kernelIN5flash19FlashAttnFwdCombineIN4cute5tupleIJNS3_1CILi8EEENS5_ILi128EEEEEELi8ELi256ELi1ELb0ELb1ENS_6half_tEfNS_4arch4Sm80EEEEEvNT_6ParamsE:
	.zero		584


//--------------------- .nv.constant0._ZN7cutlass13device_kernelIN5flash19FlashAttnFwdCombineIN4cute5tupleIJNS3_1CILi8EEENS5_ILi128EEEEEELi7ELi256ELi1ELb0ELb1ENS_6half_tEfNS_4arch4Sm80EEEEEvNT_6ParamsE --------------------------
	.section	.nv.constant0._ZN7cutlass13device_kernelIN5flash19FlashAttnFwdCombineIN4cute5tupleIJNS3_1CILi8EEENS5_ILi128EEEEEELi7ELi256ELi1ELb0ELb1ENS_6half_tEfNS_4arch4Sm80EEEEEvNT_6ParamsE,"a",@progbits
	.sectionflags	@""
	.align	4
.nv.constant0._ZN7cutlass13device_kernelIN5flash19FlashAttnFwdCombineIN4cute5tupleIJNS3_1CILi8EEENS5_ILi128EEEEEELi7ELi256ELi1ELb0ELb1ENS_6half_tEfNS_4arch4Sm80EEEEEvNT_6ParamsE:
	.zero		584


//--------------------- .nv.constant0._ZN7cutlass13device_kernelIN5flash19FlashAttnFwdCombineIN4cute5tupleIJNS3_1CILi8EEENS5_ILi128EEEEEELi6ELi256ELi1ELb0ELb1ENS_6half_tEfNS_4arch4Sm80EEEEEvNT_6ParamsE --------------------------
	.section	.nv.constant0._ZN7cutlass13device_kernelIN5flash19FlashAttnFwdCombineIN4cute5tupleIJNS3_1CILi8EEENS5_ILi128EEEEEELi6ELi256ELi1ELb0ELb1ENS_6half_tEfNS_4arch4Sm80EEEEEvNT_6ParamsE,"a",@progbits
	.sectionflags	@""
	.align	4
.nv.constant0._ZN7cutlass13device_kernelIN5flash19FlashAttnFwdCombineIN4cute5tupleIJNS3_1CILi8EEENS5_ILi128EEEEEELi6ELi256ELi1ELb0ELb1ENS_6half_tEfNS_4arch4Sm80EEEEEvNT_6ParamsE:
	.zero		584


//--------------------- .nv.constant0._ZN7cutlass13device_kernelIN5flash19FlashAttnFwdCombineIN4cute5tupleIJNS3_1CILi8EEENS5_ILi128EEEEEELi5ELi256ELi1ELb0ELb1ENS_6half_tEfNS_4arch4Sm80EEEEEvNT_6ParamsE --------------------------
	.section	.nv.constant0._ZN7cutlass13device_kernelIN5flash19FlashAttnFwdCombineIN4cute5tupleIJNS3_1CILi8EEENS5_ILi128EEEEEELi5ELi256ELi1ELb0ELb1ENS_6half_tEfNS_4arch4Sm80EEEEEvNT_6ParamsE,"a",@progbits
	.sectionflags	@""
	.align	4
.nv.constant0._ZN7cutlass13device_kernelIN5flash19FlashAttnFwdCombineIN4cute5tupleIJNS3_1CILi8EEENS5_ILi128EEEEEELi5ELi256ELi1ELb0ELb1ENS_6half_tEfNS_4arch4Sm80EEEEEvNT_6ParamsE:
	.zero		584


//--------------------- .nv.constant0._ZN7cutlass13device_kernelIN5flash19FlashAttnFwdCombineIN4cute5tupleIJNS3_1CILi16EEENS5_ILi64EEEEEELi8ELi256ELi1ELb0ELb0ENS_6half_tEfNS_4arch4Sm90EEEEEvNT_6ParamsE --------------------------
	.section	.nv.constant0._ZN7cutlass13device_kernelIN5flash19FlashAttnFwdCombineIN4cute5tupleIJNS3_1CILi16EEENS5_ILi64EEEEEELi8ELi256ELi1ELb0ELb0ENS_6half_tEfNS_4arch4Sm90EEEEEvNT_6ParamsE,"a",@progbits
	.sectionflags	@""
	.align	4
.nv.constant0._ZN7cutlass13device_kernelIN5flash19FlashAttnFwdCombineIN4cute5tupleIJNS3_1CILi16EEENS5_ILi64EEEEEELi8ELi256ELi1ELb0ELb0ENS_6half_tEfNS_4arch4Sm90EEEEEvNT_6ParamsE:
	.zero		584


//--------------------- .nv.constant0._ZN7cutlass13device_kernelIN5flash19FlashAttnFwdCombineIN4cute5tupleIJNS3_1CILi16EEENS5_ILi64EEEEEELi7ELi256ELi1ELb0ELb0ENS_6half_tEfNS_4arch4Sm90EEEEEvNT_6ParamsE --------------------------
	.section	.nv.constant0._ZN7cutlass13device_kernelIN5flash19FlashAttnFwdCombineIN4cute5tupleIJNS3_1CILi16EEENS5_ILi64EEEEEELi7ELi256ELi1ELb0ELb0ENS_6half_tEfNS_4arch4Sm90EEEEEvNT_6ParamsE,"a",@progbits
	.sectionflags	@""
	.align	4
.nv.constant0._ZN7cutlass13device_kernelIN5flash19FlashAttnFwdCombineIN4cute5tupleIJNS3_1CILi16EEENS5_ILi64EEEEEELi7ELi256ELi1ELb0ELb0ENS_6half_tEfNS_4arch4Sm90EEEEEvNT_6ParamsE:
	.zero		584


//--------------------- .nv.constant0._ZN7cutlass13device_kernelIN5flash19FlashAttnFwdCombineIN4cute5tupleIJNS3_1CILi16EEENS5_ILi64EEEEEELi6ELi256ELi1ELb0ELb0ENS_6half_tEfNS_4arch4Sm90EEEEEvNT_6ParamsE --------------------------
	.section	.nv.constant0._ZN7cutlass13device_kernelIN5flash19FlashAttnFwdCombineIN4cute5tupleIJNS3_1CILi16EEENS5_ILi64EEEEEELi6ELi256ELi1ELb0ELb0ENS_6half_tEfNS_4arch4Sm90EEEEEvNT_6ParamsE,"a",@progbits
	.sectionflags	@""
	.align	4
.nv.constant0._ZN7cutlass13device_kernelIN5flash19FlashAttnFwdCombineIN4cute5tupleIJNS3_1CILi16EEENS5_ILi64EEEEEELi6ELi256ELi1ELb0ELb0ENS_6half_tEfNS_4arch4Sm90EEEEEvNT_6ParamsE:
	.zero		584


//--------------------- .nv.constant0._ZN7cutlass13device_kernelIN5flash19FlashAttnFwdCombineIN4cute5tupleIJNS3_1CILi16EEENS5_ILi64EEEEEELi5ELi256ELi1ELb0ELb0ENS_6half_tEfNS_4arch4Sm90EEEEEvNT_6ParamsE --------------------------
	.section	.nv.constant0._ZN7cutlass13device_kernelIN5flash19FlashAttnFwdCombineIN4cute5tupleIJNS3_1CILi16EEENS5_ILi64EEEEEELi5ELi256ELi1ELb0ELb0ENS_6half_tEfNS_4arch4Sm90EEEEEvNT_6ParamsE,"a",@progbits
	.sectionflags	@""
	.align	4
.nv.constant0._ZN7cutlass13device_kernelIN5flash19FlashAttnFwdCombineIN4cute5tupleIJNS3_1CILi16EEENS5_ILi64EEEEEELi5ELi256ELi1ELb0ELb0ENS_6half_tEfNS_4arch4Sm90EEEEEvNT_6ParamsE:
	.zero		584


//--------------------- .nv.constant0._ZN7cutlass13device_kernelIN5flash19FlashAttnFwdCombineIN4cute5tupleIJNS3_1CILi16EEENS5_ILi64EEEEEELi4ELi256ELi1ELb0ELb0ENS_6half_tEfNS_4arch4Sm90EEEEEvNT_6ParamsE --------------------------
	.section	.nv.constant0._ZN7cutlass13device_kernelIN5flash19FlashAttnFwdCombineIN4cute5tupleIJNS3_1CILi16EEENS5_ILi64EEEEEELi4ELi256ELi1ELb0ELb0ENS_6half_tEfNS_4arch4Sm90EEEEEvNT_6ParamsE,"a",@progbits
	.sectionflags	@""
	.align	4
.nv.constant0._ZN7cutlass13device_kernelIN5flash19FlashAttnFwdCombineIN4cute5tupleIJNS3_1CILi16EEENS5_ILi64EEEEEELi4ELi256ELi1ELb0ELb0ENS_6half_tEfNS_4arch4Sm90EEEEEvNT_6ParamsE:
	.zero		584


//--------------------- .nv.constant0._ZN7cutlass13device_kernelIN5flash19FlashAttnFwdCombineIN4cute5tupleIJNS3_1CILi16EEENS5_ILi64EEEEEELi8ELi256ELi1ELb0ELb1ENS_6half_tEfNS_4arch4Sm90EEEEEvNT_6ParamsE --------------------------
	.section	.nv.constant0._ZN7cutlass13device_kernelIN5flash19FlashAttnFwdCombineIN4cute5tupleIJNS3_1CILi16EEENS5_ILi64EEEEEELi8ELi256ELi1ELb0ELb1ENS_6half_tEfNS_4arch4Sm90EEEEEvNT_6ParamsE,"a",@progbits
	.sectionflags	@""
	.align	4
.nv.constant0._ZN7cutlass13device_kernelIN5flash19FlashAttnFwdCombineIN4cute5tupleIJNS3_1CILi16EEENS5_ILi64EEEEEELi8ELi256ELi1ELb0ELb1ENS_6half_tEfNS_4arch4Sm90EEEEEvNT_6ParamsE:
	.zero		584


//--------------------- .nv.constant0._ZN7cutlass13device_kernelIN5flash19FlashAttnFwdCombineIN4cute5tupleIJNS3_1CILi16EEENS5_ILi64EEEEEELi7ELi256ELi1ELb0ELb1ENS_6half_tEfNS_4arch4Sm90EEEEEvNT_6ParamsE --------------------------
	.section	.nv.constant0._ZN7cutlass13device_kernelIN5flash19FlashAttnFwdCombineIN4cute5tupleIJNS3_1CILi16EEENS5_ILi64EEEEEELi7ELi256ELi1ELb0ELb1ENS_6half_tEfNS_4arch4Sm90EEEEEvNT_6ParamsE,"a",@progbits
	.sectionflags	@""
	.align	4
.nv.constant0._ZN7cutlass13device_kernelIN5flash19FlashAttnFwdCombineIN4cute5tupleIJNS3_1CILi16EEENS5_ILi64EEEEEELi7ELi256ELi1ELb0ELb1ENS_6half_tEfNS_4arch4Sm90EEEEEvNT_6ParamsE:
	.zero		584


//--------------------- .nv.constant0._ZN7cutlass13device_kernelIN5flash19FlashAttnFwdCombineIN4cute5tupleIJNS3_1CILi16EEENS5_ILi64EEEEEELi6ELi256ELi1ELb0ELb1ENS_6half_tEfNS_4arch4Sm90EEEEEvNT_6ParamsE --------------------------
	.section	.nv.constant0._ZN7cutlass13device_kernelIN5flash19FlashAttnFwdCombineIN4cute5tupleIJNS3_1CILi16EEENS5_ILi64EEEEEELi6ELi256ELi1ELb0ELb1ENS_6half_tEfNS_4arch4Sm90EEEEEvNT_6ParamsE,"a",@progbits
	.sectionflags	@""
	.align	4
.nv.constant0._ZN7cutlass13device_kernelIN5flash19FlashAttnFwdCombineIN4cute5tupleIJNS3_1CILi16EEENS5_ILi64EEEEEELi6ELi256ELi1ELb0ELb1ENS_6half_tEfNS_4arch4Sm90EEEEEvNT_6ParamsE:
	.zero		584


//--------------------- .nv.constant0._ZN7cutlass13device_kernelIN5flash19FlashAttnFwdCombineIN4cute5tupleIJNS3_1CILi16EEENS5_ILi64EEEEEELi5ELi256ELi1ELb0ELb1ENS_6half_tEfNS_4arch4Sm90EEEEEvNT_6ParamsE --------------------------
	.section	.nv.constant0._ZN7cutlass13device_kernelIN5flash19FlashAttnFwdCombineIN4cute5tupleIJNS3_1CILi16EEENS5_ILi64EEEEEELi5ELi256ELi1ELb0ELb1ENS_6half_tEfNS_4arch4Sm90EEEEEvNT_6ParamsE,"a",@progbits
	.sectionflags	@""
	.align	4
.nv.constant0._ZN7cutlass13device_kernelIN5flash19FlashAttnFwdCombineIN4cute5tupleIJNS3_1CILi16EEENS5_ILi64EEEEEELi5ELi256ELi1ELb0ELb1ENS_6half_tEfNS_4arch4Sm90EEEEEvNT_6ParamsE:
	.zero		584


//--------------------- .nv.constant0._ZN7cutlass13device_kernelIN5flash19FlashAttnFwdCombineIN4cute5tupleIJNS3_1CILi16EEENS5_ILi64EEEEEELi4ELi256ELi1ELb0ELb1ENS_6half_tEfNS_4arch4Sm90EEEEEvNT_6ParamsE --------------------------
	.section	.nv.constant0._ZN7cutlass13device_kernelIN5flash19FlashAttnFwdCombineIN4cute5tupleIJNS3_1CILi16EEENS5_ILi64EEEEEELi4ELi256ELi1ELb0ELb1ENS_6half_tEfNS_4arch4Sm90EEEEEvNT_6ParamsE,"a",@progbits
	.sectionflags	@""
	.align	4
.nv.constant0._ZN7cutlass13device_kernelIN5flash19FlashAttnFwdCombineIN4cute5tupleIJNS3_1CILi16EEENS5_ILi64EEEEEELi4ELi256ELi1ELb0ELb1ENS_6half_tEfNS_4arch4Sm90EEEEEvNT_6ParamsE:
	.zero		584


//--------------------- .nv.constant0._ZN7cutlass13device_kernelIN5flash19FlashAttnFwdCombineIN4cute5tupleIJNS3_1CILi16EEENS5_ILi64EEEEEELi8ELi256ELi1ELb0ELb0ENS_6half_tEfNS_4arch4Sm80EEEEEvNT_6ParamsE --------------------------
	.section	.nv.constant0._ZN7cutlass13device_kernelIN5flash19FlashAttnFwdCombineIN4cute5tupleIJNS3_1CILi16EEENS5_ILi64EEEEEELi8ELi256ELi1ELb0ELb0ENS_6half_tEfNS_4arch4Sm80EEEEEvNT_6ParamsE,"a",@progbits
	.sectionflags	@""
	.align	4
.nv.constant0._ZN7cutlass13device_kernelIN5flash19FlashAttnFwdCombineIN4cute5tupleIJNS3_1CILi16EEENS5_ILi64EEEEEELi8ELi256ELi1ELb0ELb0ENS_6half_tEfNS_4arch4Sm80EEEEEvNT_6ParamsE:
	.zero		584


//--------------------- .nv.constant0._ZN7cutlass13device_kernelIN5flash19FlashAttnFwdCombineIN4cute5tupleIJNS3_1CILi16EEENS5_ILi64EEEEEELi7ELi256ELi1ELb0ELb0ENS_6half_tEfNS_4arch4Sm80EEEEEvNT_6ParamsE --------------------------
	.section	.nv.constant0._ZN7cutlass13device_kernelIN5flash19FlashAttnFwdCombineIN4cute5tupleIJNS3_1CILi16EEENS5_ILi64EEEEEELi7ELi256ELi1ELb0ELb0ENS_6half_tEfNS_4arch4Sm80EEEEEvNT_6ParamsE,"a",@progbits
	.sectionflags	@""
	.align	4
.nv.constant0._ZN7cutlass13device_kernelIN5flash19FlashAttnFwdCombineIN4cute5tupleIJNS3_1CILi16EEENS5_ILi64EEEEEELi7ELi256ELi1ELb0ELb0ENS_6half_tEfNS_4arch4Sm80EEEEEvNT_6ParamsE:
	.zero		584


//--------------------- .nv.constant0._ZN7cutlass13device_kernelIN5flash19FlashAttnFwdCombineIN4cute5tupleIJNS3_1CILi16EEENS5_ILi64EEEEEELi6ELi256ELi1ELb0ELb0ENS_6half_tEfNS_4arch4Sm80EEEEEvNT_6ParamsE --------------------------
	.section	.nv.constant0._ZN7cutlass13device_kernelIN5flash19FlashAttnFwdCombineIN4cute5tupleIJNS3_1CILi16EEENS5_ILi64EEEEEELi6ELi256ELi1ELb0ELb0ENS_6half_tEfNS_4arch4Sm80EEEEEvNT_6ParamsE,"a",@progbits
	.sectionflags	@""
	.align	4
.nv.constant0._ZN7cutlass13device_kernelIN5flash19FlashAttnFwdCombineIN4cute5tupleIJNS3_1CILi16EEENS5_ILi64EEEEEELi6ELi256ELi1ELb0ELb0ENS_6half_tEfNS_4arch4Sm80EEEEEvNT_6ParamsE:
	.zero		584


//--------------------- .nv.constant0._ZN7cutlass13device_kernelIN5flash19FlashAttnFwdCombineIN4cute5tupleIJNS3_1CILi16EEENS5_ILi64EEEEEELi5ELi256ELi1ELb0ELb0ENS_6half_tEfNS_4arch4Sm80EEEEEvNT_6ParamsE --------------------------
	.section	.nv.constant0._ZN7cutlass13device_kernelIN5flash19FlashAttnFwdCombineIN4cute5tupleIJNS3_1CILi16EEENS5_ILi64EEEEEELi5ELi256ELi1ELb0ELb0ENS_6half_tEfNS_4arch4Sm80EEEEEvNT_6ParamsE,"a",@progbits
	.sectionflags	@""
	.align	4
.nv.constant0._ZN7cutlass13device_kernelIN5flash19FlashAttnFwdCombineIN4cute5tupleIJNS3_1CILi16EEENS5_ILi64EEEEEELi5ELi256ELi1ELb0ELb0ENS_6half_tEfNS_4arch4Sm80EEEEEvNT_6ParamsE:
	.zero		584


//--------------------- .nv.constant0._ZN7cutlass13device_kernelIN5flash19FlashAttnFwdCombineIN4cute5tupleIJNS3_1CILi16EEENS5_ILi64EEEEEELi4ELi256ELi1ELb0ELb0ENS_6half_tEfNS_4arch4Sm80EEEEEvNT_6ParamsE --------------------------
	.section	.nv.constant0._ZN7cutlass13device_kernelIN5flash19FlashAttnFwdCombineIN4cute5tupleIJNS3_1CILi16EEENS5_ILi64EEEEEELi4ELi256ELi1ELb0ELb0ENS_6half_tEfNS_4arch4Sm80EEEEEvNT_6ParamsE,"a",@progbits
	.sectionflags	@""
	.align	4
.nv.constant0._ZN7cutlass13device_kernelIN5flash19FlashAttnFwdCombineIN4cute5tupleIJNS3_1CILi16EEENS5_ILi64EEEEEELi4ELi256ELi1ELb0ELb0ENS_6half_tEfNS_4arch4Sm80EEEEEvNT_6ParamsE:
	.zero		584


//--------------------- .nv.constant0._ZN7cutlass13device_kernelIN5flash19FlashAttnFwdCombineIN4cute5tupleIJNS3_1CILi16EEENS5_ILi64EEEEEELi8ELi256ELi1ELb0ELb1ENS_6half_tEfNS_4arch4Sm80EEEEEvNT_6ParamsE --------------------------
	.section	.nv.constant0._ZN7cutlass13device_kernelIN5flash19FlashAttnFwdCombineIN4cute5tupleIJNS3_1CILi16EEENS5_ILi64EEEEEELi8ELi256ELi1ELb0ELb1ENS_6half_tEfNS_4arch4Sm80EEEEEvNT_6ParamsE,"a",@progbits
	.sectionflags	@""
	.align	4
.nv.constant0._ZN7cutlass13device_kernelIN5flash19FlashAttnFwdCombineIN4cute5tupleIJNS3_1CILi16EEENS5_ILi64EEEEEELi8ELi256ELi1ELb0ELb1ENS_6half_tEfNS_4arch4Sm80EEEEEvNT_6ParamsE:
	.zero		584


//--------------------- .nv.constant0._ZN7cutlass13device_kernelIN5flash19FlashAttnFwdCombineIN4cute5tupleIJNS3_1CILi16EEENS5_ILi64EEEEEELi7ELi256ELi1ELb0ELb1ENS_6half_tEfNS_4arch4Sm80EEEEEvNT_6ParamsE --------------------------
	.section	.nv.constant0._ZN7cutlass13device_kernelIN5flash19FlashAttnFwdCombineIN4cute5tupleIJNS3_1CILi16EEENS5_ILi64EEEEEELi7ELi256ELi1ELb0ELb1ENS_6half_tEfNS_4arch4Sm80EEEEEvNT_6ParamsE,"a",@progbits
	.sectionflags	@""
	.align	4
.nv.constant0._ZN7cutlass13device_kernelIN5flash19FlashAttnFwdCombineIN4cute5tupleIJNS3_1CILi16EEENS5_ILi64EEEEEELi7ELi256ELi1ELb0ELb1ENS_6half_tEfNS_4arch4Sm80EEEEEvNT_6ParamsE:
	.zero		584


//--------------------- .nv.constant0._ZN7cutlass13device_kernelIN5flash19FlashAttnFwdCombineIN4cute5tupleIJNS3_1CILi16EEENS5_ILi64EEEEEELi6ELi256ELi1ELb0ELb1ENS_6half_tEfNS_4arch4Sm80EEEEEvNT_6ParamsE --------------------------
	.section	.nv.constant0._ZN7cutlass13device_kernelIN5flash19FlashAttnFwdCombineIN4cute5tupleIJNS3_1CILi16EEENS5_ILi64EEEEEELi6ELi256ELi1ELb0ELb1ENS_6half_tEfNS_4arch4Sm80EEEEEvNT_6ParamsE,"a",@progbits
	.sectionflags	@""
	.align	4
.nv.constant0._ZN7cutlass13device_kernelIN5flash19FlashAttnFwdCombineIN4cute5tupleIJNS3_1CILi16EEENS5_ILi64EEEEEELi6ELi256ELi1ELb0ELb1ENS_6half_tEfNS_4arch4Sm80EEEEEvNT_6ParamsE:
	.zero		584


//--------------------- .nv.constant0._ZN7cutlass13device_kernelIN5flash19FlashAttnFwdCombineIN4cute5tupleIJNS3_1CILi16EEENS5_ILi64EEEEEELi5ELi256ELi1ELb0ELb1ENS_6half_tEfNS_4arch4Sm80EEEEEvNT_6ParamsE --------------------------
	.section	.nv.constant0._ZN7cutlass13device_kernelIN5flash19FlashAttnFwdCombineIN4cute5tupleIJNS3_1CILi16EEENS5_ILi64EEEEEELi5ELi256ELi1ELb0ELb1ENS_6half_tEfNS_4arch4Sm80EEEEEvNT_6ParamsE,"a",@progbits
	.sectionflags	@""
	.align	4
.nv.constant0._ZN7cutlass13device_kernelIN5flash19FlashAttnFwdCombineIN4cute5tupleIJNS3_1CILi16EEENS5_ILi64EEEEEELi5ELi256ELi1ELb0ELb1ENS_6half_tEfNS_4arch4Sm80EEEEEvNT_6ParamsE:
	.zero		584


//--------------------- .nv.constant0._ZN7cutlass13device_kernelIN5flash19FlashAttnFwdCombineIN4cute5tupleIJNS3_1CILi16EEENS5_ILi64EEEEEELi4ELi256ELi1ELb0ELb1ENS_6half_tEfNS_4arch4Sm80EEEEEvNT_6ParamsE --------------------------
	.section	.nv.constant0._ZN7cutlass13device_kernelIN5flash19FlashAttnFwdCombineIN4cute5tupleIJNS3_1CILi16EEENS5_ILi64EEEEEELi4ELi256ELi1ELb0ELb1ENS_6half_tEfNS_4arch4Sm80EEEEEvNT_6ParamsE,"a",@progbits
	.sectionflags	@""
	.align	4
.nv.constant0._ZN7cutlass13device_kernelIN5flash19FlashAttnFwdCombineIN4cute5tupleIJNS3_1CILi16EEENS5_ILi64EEEEEELi4ELi256ELi1ELb0ELb1ENS_6half_tEfNS_4arch4Sm80EEEEEvNT_6ParamsE:
	.zero		584


//--------------------- .nv.constant0._ZN7cutlass13device_kernelIN5flash19FlashAttnFwdCombineIN4cute5tupleIJNS3_1CILi8EEENS5_ILi128EEEEEELi8ELi256ELi1ELb0ELb0EffNS_4arch4Sm90EEEEEvNT_6ParamsE --------------------------
	.section	.nv.constant0._ZN7cutlass13device_kernelIN5flash19FlashAttnFwdCombineIN4cute5tupleIJNS3_1CILi8EEENS5_ILi128EEEEEELi8ELi256ELi1ELb0ELb0EffNS_4arch4Sm90EEEEEvNT_6ParamsE,"a",@progbits
	.sectionflags	@""
	.align	4
.nv.constant0._ZN7cutlass13device_kernelIN5flash19FlashAttnFwdCombineIN4cute5tupleIJNS3_1CILi8EEENS5_ILi128EEEEEELi8ELi256ELi1ELb0ELb0EffNS_4arch4Sm90EEEEEvNT_6ParamsE:
	.zero		584


//--------------------- .nv.constant0._ZN7cutlass13device_kernelIN5flash19FlashAttnFwdCombineIN4cute5tupleIJNS3_1CILi8EEENS5_ILi128EEEEEELi7ELi256ELi1ELb0ELb0EffNS_4arch4Sm90EEEEEvNT_6ParamsE --------------------------
	.section	.nv.constant0._ZN7cutlass13device_kernelIN5flash19FlashAttnFwdCombineIN4cute5tupleIJNS3_1CILi8EEENS5_ILi128EEEEEELi7ELi256ELi1ELb0ELb0EffNS_4arch4Sm90EEEEEvNT_6ParamsE,"a",@progbits
	.sectionflags	@""
	.align	4
.nv.constant0._ZN7cutlass13device_kernelIN5flash19FlashAttnFwdCombineIN4cute5tupleIJNS3_1CILi8EEENS5_ILi128EEEEEELi7ELi256ELi1ELb0ELb0EffNS_4arch4Sm90EEEEEvNT_6ParamsE:
	.zero		584


//--------------------- .nv.constant0._ZN7cutlass13device_kernelIN5flash19FlashAttnFwdCombineIN4cute5tupleIJNS3_1CILi8EEENS5_ILi128EEEEEELi6ELi256ELi1ELb0ELb0EffNS_4arch4Sm90EEEEEvNT_6ParamsE --------------------------
	.section	.nv.constant0._ZN7cutlass13device_kernelIN5flash19FlashAttnFwdCombineIN4cute5tupleIJNS3_1CILi8EEENS5_ILi128EEEEEELi6ELi256ELi1ELb0ELb0EffNS_4arch4Sm90EEEEEvNT_6ParamsE,"a",@progbits
	.sectionflags	@""
	.align	4
.nv.constant0._ZN7cutlass13device_kernelIN5flash19FlashAttnFwdCombineIN4cute5tupleIJNS3_1CILi8EEENS5_ILi128EEEEEELi6ELi256ELi1ELb0ELb0EffNS_4arch4Sm90EEEEEvNT_6ParamsE:
	.zero		584


//--------------------- .nv.constant0._ZN7cutlass13device_kernelIN5flash19FlashAttnFwdCombineIN4cute5tupleIJNS3_1CILi8EEENS5_ILi128EEEEEELi5ELi256ELi1ELb0ELb0EffNS_4arch4Sm90EEEEEvNT_6ParamsE --------------------------
	.section	.nv.constant0._ZN7cutlass13device_kernelIN5flash19FlashAttnFwdCombineIN4cute5tupleIJNS3_1CILi8EEENS5_ILi128EEEEEELi5ELi256ELi1ELb0ELb0EffNS_4arch4Sm90EEEEEvNT_6ParamsE,"a",@progbits
	.sectionflags	@""
	.align	4
.nv.constant0._ZN7cutlass13device_kernelIN5flash19FlashAttnFwdCombineIN4cute5tupleIJNS3_1CILi8EEENS5_ILi128EEEEEELi5ELi256ELi1ELb0ELb0EffNS_4arch4Sm90EEEEEvNT_6ParamsE:
	.zero		584


//--------------------- .nv.constant0._ZN7cutlass13device_kernelIN5flash19FlashAttnFwdCombineIN4cute5tupleIJNS3_1CILi8EEENS5_ILi128EEEEEELi8ELi256ELi1ELb0ELb1EffNS_4arch4Sm90EEEEEvNT_6ParamsE --------------------------
	.section	.nv.constant0._ZN7cutlass13device_kernelIN5flash19FlashAttnFwdCombineIN4cute5tupleIJNS3_1CILi8EEENS5_ILi128EEEEEELi8ELi256ELi1ELb0ELb1EffNS_4arch4Sm90EEEEEvNT_6ParamsE,"a",@progbits
	.sectionflags	@""
	.align	4
.nv.constant0._ZN7cutlass13device_kernelIN5flash19FlashAttnFwdCombineIN4cute5tupleIJNS3_1CILi8EEENS5_ILi128EEEEEELi8ELi256ELi1ELb0ELb1EffNS_4arch4Sm90EEEEEvNT_6ParamsE:
	.zero		584


//--------------------- .nv.constant0._ZN7cutlass13device_kernelIN5flash19FlashAttnFwdCombineIN4cute5tupleIJNS3_1CILi8EEENS5_ILi128EEEEEELi7ELi256ELi1ELb0ELb1EffNS_4arch4Sm90EEEEEvNT_6ParamsE --------------------------
	.section	.nv.constant0._ZN7cutlass13device_kernelIN5flash19FlashAttnFwdCombineIN4cute5tupleIJNS3_1CILi8EEENS5_ILi128EEEEEELi7ELi256ELi1ELb0ELb1EffNS_4arch4Sm90EEEEEvNT_6ParamsE,"a",@progbits
	.sectionflags	@""
	.align	4
.nv.constant0._ZN7cutlass13device_kernelIN5flash19FlashAttnFwdCombineIN4cute5tupleIJNS3_1CILi8EEENS5_ILi128EEEEEELi7ELi256ELi1ELb0ELb1EffNS_4arch4Sm90EEEEEvNT_6ParamsE:
	.zero		584


//--------------------- .nv.constant0._ZN7cutlass13device_kernelIN5flash19FlashAttnFwdCombineIN4cute5tupleIJNS3_1CILi8EEENS5_ILi128EEEEEELi6ELi256ELi1ELb0ELb1EffNS_4arch4Sm90EEEEEvNT_6ParamsE --------------------------
	.section	.nv.constant0._ZN7cutlass13device_kernelIN5flash19FlashAttnFwdCombineIN4cute5tupleIJNS3_1CILi8EEENS5_ILi128EEEEEELi6ELi256ELi1ELb0ELb1EffNS_4arch4Sm90EEEEEvNT_6ParamsE,"a",@progbits
	.sectionflags	@""
	.align	4
.nv.constant0._ZN7cutlass13device_kernelIN5flash19FlashAttnFwdCombineIN4cute5tupleIJNS3_1CILi8EEENS5_ILi128EEEEEELi6ELi256ELi1ELb0ELb1EffNS_4arch4Sm90EEEEEvNT_6ParamsE:
	.zero		584


//--------------------- .nv.constant0._ZN7cutlass13device_kernelIN5flash19FlashAttnFwdCombineIN4cute5tupleIJNS3_1CILi8EEENS5_ILi128EEEEEELi5ELi256ELi1ELb0ELb1EffNS_4arch4Sm90EEEEEvNT_6ParamsE --------------------------
	.section	.nv.constant0._ZN7cutlass13device_kernelIN5flash19FlashAttnFwdCombineIN4cute5tupleIJNS3_1CILi8EEENS5_ILi128EEEEEELi5ELi256ELi1ELb0ELb1EffNS_4arch4Sm90EEEEEvNT_6ParamsE,"a",@progbits
	.sectionflags	@""
	.align	4
.nv.constant0._ZN7cutlass13device_kernelIN5flash19FlashAttnFwdCombineIN4cute5tupleIJNS3_1CILi8EEENS5_ILi128EEEEEELi5ELi256ELi1ELb0ELb1EffNS_4arch4Sm90EEEEEvNT_6ParamsE:
	.zero		584


//--------------------- .nv.constant0._ZN7cutlass13device_kernelIN5flash19FlashAttnFwdCombineIN4cute5tupleIJNS3_1CILi8EEENS5_ILi128EEEEEELi8ELi256ELi1ELb0ELb0EffNS_4arch4Sm80EEEEEvNT_6ParamsE --------------------------
	.section	.nv.constant0._ZN7cutlass13device_kernelIN5flash19FlashAttnFwdCombineIN4cute5tupleIJNS3_1CILi8EEENS5_ILi128EEEEEELi8ELi256ELi1ELb0ELb0EffNS_4arch4Sm80EEEEEvNT_6ParamsE,"a",@progbits
	.sectionflags	@""
	.align	4
.nv.constant0._ZN7cutlass13device_kernelIN5flash19FlashAttnFwdCombineIN4cute5tupleIJNS3_1CILi8EEENS5_ILi128EEEEEELi8ELi256ELi1ELb0ELb0EffNS_4arch4Sm80EEEEEvNT_6ParamsE:
	.zero		584


//--------------------- .nv.constant0._ZN7cutlass13device_kernelIN5flash19FlashAttnFwdCombineIN4cute5tupleIJNS3_1CILi8EEENS5_ILi128EEEEEELi7ELi256ELi1ELb0ELb0EffNS_4arch4Sm80EEEEEvNT_6ParamsE --------------------------
	.section	.nv.constant0._ZN7cutlass13device_kernelIN5flash19FlashAttnFwdCombineIN4cute5tupleIJNS3_1CILi8EEENS5_ILi128EEEEEELi7ELi256ELi1ELb0ELb0EffNS_4arch4Sm80EEEEEvNT_6ParamsE,"a",@progbits
	.sectionflags	@""
	.align	4
.nv.constant0._ZN7cutlass13device_kernelIN5flash19FlashAttnFwdCombineIN4cute5tupleIJNS3_1CILi8EEENS5_ILi128EEEEEELi7ELi256ELi1ELb0ELb0EffNS_4arch4Sm80EEEEEvNT_6ParamsE:
	.zero		584


//--------------------- .nv.constant0._ZN7cutlass13device_kernelIN5flash19FlashAttnFwdCombineIN4cute5tupleIJNS3_1CILi8EEENS5_ILi128EEEEEELi6ELi256ELi1ELb0ELb0EffNS_4arch4Sm80EEEEEvNT_6ParamsE --------------------------
	.section	.nv.constant0._ZN7cutlass13device_kernelIN5flash19FlashAttnFwdCombineIN4cute5tupleIJNS3_1CILi8EEENS5_ILi128EEEEEELi6ELi256ELi1ELb0ELb0EffNS_4arch4Sm80EEEEEvNT_6ParamsE,"a",@progbits
	.sectionflags	@""
	.align	4
.nv.constant0._ZN7cutlass13device_kernelIN5flash19FlashAttnFwdCombineIN4cute5tupleIJNS3_1CILi8EEENS5_ILi128EEEEEELi6ELi256ELi1ELb0ELb0EffNS_4arch4Sm80EEEEEvNT_6ParamsE:
	.zero		584


//--------------------- .nv.constant0._ZN7cutlass13device_kernelIN5flash19FlashAttnFwdCombineIN4cute5tupleIJNS3_1CILi8EEENS5_ILi128EEEEEELi5ELi256ELi1ELb0ELb0EffNS_4arch4Sm80EEEEEvNT_6ParamsE --------------------------
	.section	.nv.constant0._ZN7cutlass13device_kernelIN5flash19FlashAttnFwdCombineIN4cute5tupleIJNS3_1CILi8EEENS5_ILi128EEEEEELi5ELi256ELi1ELb0ELb0EffNS_4arch4Sm80EEEEEvNT_6ParamsE,"a",@progbits
	.sectionflags	@""
	.align	4
.nv.constant0._ZN7cutlass13device_kernelIN5flash19FlashAttnFwdCombineIN4cute5tupleIJNS3_1CILi8EEENS5_ILi128EEEEEELi5ELi256ELi1ELb0ELb0EffNS_4arch4Sm80EEEEEvNT_6ParamsE:
	.zero		584


//--------------------- .nv.constant0._ZN7cutlass13device_kernelIN5flash19FlashAttnFwdCombineIN4cute5tupleIJNS3_1CILi8EEENS5_ILi128EEEEEELi8ELi256ELi1ELb0ELb1EffNS_4arch4Sm80EEEEEvNT_6ParamsE --------------------------
	.section	.nv.constant0._ZN7cutlass13device_kernelIN5flash19FlashAttnFwdCombineIN4cute5tupleIJNS3_1CILi8EEENS5_ILi128EEEEEELi8ELi256ELi1ELb0ELb1EffNS_4arch4Sm80EEEEEvNT_6ParamsE,"a",@progbits
	.sectionflags	@""
	.align	4
.nv.constant0._ZN7cutlass13device_kernelIN5flash19FlashAttnFwdCombineIN4cute5tupleIJNS3_1CILi8EEENS5_ILi128EEEEEELi8ELi256ELi1ELb0ELb1EffNS_4arch4Sm80EEEEEvNT_6ParamsE:
	.zero		584


//--------------------- .nv.constant0._ZN7cutlass13device_kernelIN5flash19FlashAttnFwdCombineIN4cute5tupleIJNS3_1CILi8EEENS5_ILi128EEEEEELi7ELi256ELi1ELb0ELb1EffNS_4arch4Sm80EEEEEvNT_6ParamsE --------------------------
	.section	.nv.constant0._ZN7cutlass13device_kernelIN5flash19FlashAttnFwdCombineIN4cute5tupleIJNS3_1CILi8EEENS5_ILi128EEEEEELi7ELi256ELi1ELb0ELb1EffNS_4arch4Sm80EEEEEvNT_6ParamsE,"a",@progbits
	.sectionflags	@""
	.align	4
.nv.constant0._ZN7cutlass13device_kernelIN5flash19FlashAttnFwdCombineIN4cute5tupleIJNS3_1CILi8EEENS5_ILi128EEEEEELi7ELi256ELi1ELb0ELb1EffNS_4arch4Sm80EEEEEvNT_6ParamsE:
	.zero		584


//--------------------- .nv.constant0._ZN7cutlass13device_kernelIN5flash19FlashAttnFwdCombineIN4cute5tupleIJNS3_1CILi8EEENS5_ILi128EEEEEELi6ELi256ELi1ELb0ELb1EffNS_4arch4Sm80EEEEEvNT_6ParamsE --------------------------
	.section	.nv.constant0._ZN7cutlass13device_kernelIN5flash19FlashAttnFwdCombineIN4cute5tupleIJNS3_1CILi8EEENS5_ILi128EEEEEELi6ELi256ELi1ELb0ELb1EffNS_4arch4Sm80EEEEEvNT_6ParamsE,"a",@progbits
	.sectionflags	@""
	.align	4
.nv.constant0._ZN7cutlass13device_kernelIN5flash19FlashAttnFwdCombineIN4cute5tupleIJNS3_1CILi8EEENS5_ILi128EEEEEELi6ELi256ELi1ELb0ELb1EffNS_4arch4Sm80EEEEEvNT_6ParamsE:
	.zero		584


//--------------------- .nv.constant0._ZN7cutlass13device_kernelIN5flash19FlashAttnFwdCombineIN4cute5tupleIJNS3_1CILi8EEENS5_ILi128EEEEEELi5ELi256ELi1ELb0ELb1EffNS_4arch4Sm80EEEEEvNT_6ParamsE --------------------------
	.section	.nv.constant0._ZN7cutlass13device_kernelIN5flash19FlashAttnFwdCombineIN4cute5tupleIJNS3_1CILi8EEENS5_ILi128EEEEEELi5ELi256ELi1ELb0ELb1EffNS_4arch4Sm80EEEEEvNT_6ParamsE,"a",@progbits
	.sectionflags	@""
	.align	4
.nv.constant0._ZN7cutlass13device_kernelIN5flash19FlashAttnFwdCombineIN4cute5tupleIJNS3_1CILi8EEENS5_ILi128EEEEEELi5ELi256ELi1ELb0ELb1EffNS_4arch4Sm80EEEEEvNT_6ParamsE:
	.zero		584


//--------------------- .nv.constant0._ZN7cutlass13device_kernelIN5flash19FlashAttnFwdCombineIN4cute5tupleIJNS3_1CILi16EEENS5_ILi64EEEEEELi8ELi256ELi1ELb0ELb0EffNS_4arch4Sm90EEEEEvNT_6ParamsE --------------------------
	.section	.nv.constant0._ZN7cutlass13device_kernelIN5flash19FlashAttnFwdCombineIN4cute5tupleIJNS3_1CILi16EEENS5_ILi64EEEEEELi8ELi256ELi1ELb0ELb0EffNS_4arch4Sm90EEEEEvNT_6ParamsE,"a",@progbits
	.sectionflags	@""
	.align	4
.nv.constant0._ZN7cutlass13device_kernelIN5flash19FlashAttnFwdCombineIN4cute5tupleIJNS3_1CILi16EEENS5_ILi64EEEEEELi8ELi256ELi1ELb0ELb0EffNS_4arch4Sm90EEEEEvNT_6ParamsE:
	.zero		584


//--------------------- .nv.constant0._ZN7cutlass13device_kernelIN5flash19FlashAttnFwdCombineIN4cute5tupleIJNS3_1CILi16EEENS5_ILi64EEEEEELi7ELi256ELi1ELb0ELb0EffNS_4arch4Sm90EEEEEvNT_6ParamsE --------------------------
	.section	.nv.constant0._ZN7cutlass13device_kernelIN5flash19FlashAttnFwdCombineIN4cute5tupleIJNS3_1CILi16EEENS5_ILi64EEEEEELi7ELi256ELi1ELb0ELb0EffNS_4arch4Sm90EEEEEvNT_6ParamsE,"a",@progbits
	.sectionflags	@""
	.align	4
.nv.constant0._ZN7cutlass13device_kernelIN5flash19FlashAttnFwdCombineIN4cute5tupleIJNS3_1CILi16EEENS5_ILi64EEEEEELi7ELi256ELi1ELb0ELb0EffNS_4arch4Sm90EEEEEvNT_6ParamsE:
	.zero		584


//--------------------- .nv.constant0._ZN7cutlass13device_kernelIN5flash19FlashAttnFwdCombineIN4cute5tupleIJNS3_1CILi16EEENS5_ILi64EEEEEELi6ELi256ELi1ELb0ELb0EffNS_4arch4Sm90EEEEEvNT_6ParamsE --------------------------
	.section	.nv.constant0._ZN7cutlass13device_kernelIN5flash19FlashAttnFwdCombineIN4cute5tupleIJNS3_1CILi16EEENS5_ILi64EEEEEELi6ELi256ELi1ELb0ELb0EffNS_4arch4Sm90EEEEEvNT_6ParamsE,"a",@progbits
	.sectionflags	@""
	.align	4
.nv.constant0._ZN7cutlass13device_kernelIN5flash19FlashAttnFwdCombineIN4cute5tupleIJNS3_1CILi16EEENS5_ILi64EEEEEELi6ELi256ELi1ELb0ELb0EffNS_4arch4Sm90EEEEEvNT_6ParamsE:
	.zero		584


//--------------------- .nv.constant0._ZN7cutlass13device_kernelIN5flash19FlashAttnFwdCombineIN4cute5tupleIJNS3_1CILi16EEENS5_ILi64EEEEEELi5ELi256ELi1ELb0ELb0EffNS_4arch4Sm90EEEEEvNT_6ParamsE --------------------------
	.section	.nv.constant0._ZN7cutlass13device_kernelIN5flash19FlashAttnFwdCombineIN4cute5tupleIJNS3_1CILi16EEENS5_ILi64EEEEEELi5ELi256ELi1ELb0ELb0EffNS_4arch4Sm90EEEEEvNT_6ParamsE,"a",@progbits
	.sectionflags	@""
	.align	4
.nv.constant0._ZN7cutlass13device_kernelIN5flash19FlashAttnFwdCombineIN4cute5tupleIJNS3_1CILi16EEENS5_ILi64EEEEEELi5ELi256ELi1ELb0ELb0EffNS_4arch4Sm90EEEEEvNT_6ParamsE:
	.zero		584


//--------------------- .nv.constant0._ZN7cutlass13device_kernelIN5flash19FlashAttnFwdCombineIN4cute5tupleIJNS3_1CILi16EEENS5_ILi64EEEEEELi4ELi256ELi1ELb0ELb0EffNS_4arch4Sm90EEEEEvNT_6ParamsE --------------------------
	.section	.nv.constant0._ZN7cutlass13device_kernelIN5flash19FlashAttnFwdCombineIN4cute5tupleIJNS3_1CILi16EEENS5_ILi64EEEEEELi4ELi256ELi1ELb0ELb0EffNS_4arch4Sm90EEEEEvNT_6ParamsE,"a",@progbits
	.sectionflags	@""
	.align	4
.nv.constant0._ZN7cutlass13device_kernelIN5flash19FlashAttnFwdCombineIN4cute5tupleIJNS3_1CILi16EEENS5_ILi64EEEEEELi4ELi256ELi1ELb0ELb0EffNS_4arch4Sm90EEEEEvNT_6ParamsE:
	.zero		584


//--------------------- .nv.constant0._ZN7cutlass13device_kernelIN5flash19FlashAttnFwdCombineIN4cute5tupleIJNS3_1CILi16EEENS5_ILi64EEEEEELi8ELi256ELi1ELb0ELb1EffNS_4arch4Sm90EEEEEvNT_6ParamsE --------------------------
	.section	.nv.constant0._ZN7cutlass13device_kernelIN5flash19FlashAttnFwdCombineIN4cute5tupleIJNS3_1CILi16EEENS5_ILi64EEEEEELi8ELi256ELi1ELb0ELb1EffNS_4arch4Sm90EEEEEvNT_6ParamsE,"a",@progbits
	.sectionflags	@""
	.align	4
.nv.constant0._ZN7cutlass13device_kernelIN5flash19FlashAttnFwdCombineIN4cute5tupleIJNS3_1CILi16EEENS5_ILi64EEEEEELi8ELi256ELi1ELb0ELb1EffNS_4arch4Sm90EEEEEvNT_6ParamsE:
	.zero		584


//--------------------- .nv.constant0._ZN7cutlass13device_kernelIN5flash19FlashAttnFwdCombineIN4cute5tupleIJNS3_1CILi16EEENS5_ILi64EEEEEELi7ELi256ELi1ELb0ELb1EffNS_4arch4Sm90EEEEEvNT_6ParamsE --------------------------
	.section	.nv.constant0._ZN7cutlass13device_kernelIN5flash19FlashAttnFwdCombineIN4cute5tupleIJNS3_1CILi16EEENS5_ILi64EEEEEELi7ELi256ELi1ELb0ELb1EffNS_4arch4Sm90EEEEEvNT_6ParamsE,"a",@progbits
	.sectionflags	@""
	.align	4
.nv.constant0._ZN7cutlass13device_kernelIN5flash19FlashAttnFwdCombineIN4cute5tupleIJNS3_1CILi16EEENS5_ILi64EEEEEELi7ELi256ELi1ELb0ELb1EffNS_4arch4Sm90EEEEEvNT_6ParamsE:
	.zero		584


//--------------------- .nv.constant0._ZN7cutlass13device_kernelIN5flash19FlashAttnFwdCombineIN4cute5tupleIJNS3_1CILi16EEENS5_ILi64EEEEEELi6ELi256ELi1ELb0ELb1EffNS_4arch4Sm90EEEEEvNT_6ParamsE --------------------------
	.section	.nv.constant0._ZN7cutlass13device_kernelIN5flash19FlashAttnFwdCombineIN4cute5tupleIJNS3_1CILi16EEENS5_ILi64EEEEEELi6ELi256ELi1ELb0ELb1EffNS_4arch4Sm90EEEEEvNT_6ParamsE,"a",@progbits
	.sectionflags	@""
	.align	4
.nv.constant0._ZN7cutlass13device_kernelIN5flash19FlashAttnFwdCombineIN4cute5tupleIJNS3_1CILi16EEENS5_ILi64EEEEEELi6ELi256ELi1ELb0ELb1EffNS_4arch4Sm90EEEEEvNT_6ParamsE:
	.zero		584


//--------------------- .nv.constant0._ZN7cutlass13device_kernelIN5flash19FlashAttnFwdCombineIN4cute5tupleIJNS3_1CILi16EEENS5_ILi64EEEEEELi5ELi256ELi1ELb0ELb1EffNS_4arch4Sm90EEEEEvNT_6ParamsE --------------------------
	.section	.nv.constant0._ZN7cutlass13device_kernelIN5flash19FlashAttnFwdCombineIN4cute5tupleIJNS3_1CILi16EEENS5_ILi64EEEEEELi5ELi256ELi1ELb0ELb1EffNS_4arch4Sm90EEEEEvNT_6ParamsE,"a",@progbits
	.sectionflags	@""
	.align	4
.nv.constant0._ZN7cutlass13device_kernelIN5flash19FlashAttnFwdCombineIN4cute5tupleIJNS3_1CILi16EEENS5_ILi64EEEEEELi5ELi256ELi1ELb0ELb1EffNS_4arch4Sm90EEEEEvNT_6ParamsE:
	.zero		584


//--------------------- .nv.constant0._ZN7cutlass13device_kernelIN5flash19FlashAttnFwdCombineIN4cute5tupleIJNS3_1CILi16EEENS5_ILi64EEEEEELi4ELi256ELi1ELb0ELb1EffNS_4arch4Sm90EEEEEvNT_6ParamsE --------------------------
	.section	.nv.constant0._ZN7cutlass13device_kernelIN5flash19FlashAttnFwdCombineIN4cute5tupleIJNS3_1CILi16EEENS5_ILi64EEEEEELi4ELi256ELi1ELb0ELb1EffNS_4arch4Sm90EEEEEvNT_6ParamsE,"a",@progbits
	.sectionflags	@""
	.align	4
.nv.constant0._ZN7cutlass13device_kernelIN5flash19FlashAttnFwdCombineIN4cute5tupleIJNS3_1CILi16EEENS5_ILi64EEEEEELi4ELi256ELi1ELb0ELb1EffNS_4arch4Sm90EEEEEvNT_6ParamsE:
	.zero		584


//--------------------- .nv.constant0._ZN7cutlass13device_kernelIN5flash19FlashAttnFwdCombineIN4cute5tupleIJNS3_1CILi16EEENS5_ILi64EEEEEELi8ELi256ELi1ELb0ELb0EffNS_4arch4Sm80EEEEEvNT_6ParamsE --------------------------
	.section	.nv.constant0._ZN7cutlass13device_kernelIN5flash19FlashAttnFwdCombineIN4cute5tupleIJNS3_1CILi16EEENS5_ILi64EEEEEELi8ELi256ELi1ELb0ELb0EffNS_4arch4Sm80EEEEEvNT_6ParamsE,"a",@progbits
	.sectionflags	@""
	.align	4
.nv.constant0._ZN7cutlass13device_kernelIN5flash19FlashAttnFwdCombineIN4cute5tupleIJNS3_1CILi16EEENS5_ILi64EEEEEELi8ELi256ELi1ELb0ELb0EffNS_4arch4Sm80EEEEEvNT_6ParamsE:
	.zero		584


//--------------------- .nv.constant0._ZN7cutlass13device_kernelIN5flash19FlashAttnFwdCombineIN4cute5tupleIJNS3_1CILi16EEENS5_ILi64EEEEEELi7ELi256ELi1ELb0ELb0EffNS_4arch4Sm80EEEEEvNT_6ParamsE --------------------------
	.section	.nv.constant0._ZN7cutlass13device_kernelIN5flash19FlashAttnFwdCombineIN4cute5tupleIJNS3_1CILi16EEENS5_ILi64EEEEEELi7ELi256ELi1ELb0ELb0EffNS_4arch4Sm80EEEEEvNT_6ParamsE,"a",@progbits
	.sectionflags	@""
	.align	4
.nv.constant0._ZN7cutlass13device_kernelIN5flash19FlashAttnFwdCombineIN4cute5tupleIJNS3_1CILi16EEENS5_ILi64EEEEEELi7ELi256ELi1ELb0ELb0EffNS_4arch4Sm80EEEEEvNT_6ParamsE:
	.zero		584


//--------------------- .nv.constant0._ZN7cutlass13device_kernelIN5flash19FlashAttnFwdCombineIN4cute5tupleIJNS3_1CILi16EEENS5_ILi64EEEEEELi6ELi256ELi1ELb0ELb0EffNS_4arch4Sm80EEEEEvNT_6ParamsE --------------------------
	.section	.nv.constant0._ZN7cutlass13device_kernelIN5flash19FlashAttnFwdCombineIN4cute5tupleIJNS3_1CILi16EEENS5_ILi64EEEEEELi6ELi256ELi1ELb0ELb0EffNS_4arch4Sm80EEEEEvNT_6ParamsE,"a",@progbits
	.sectionflags	@""
	.align	4
.nv.constant0._ZN7cutlass13device_kernelIN5flash19FlashAttnFwdCombineIN4cute5tupleIJNS3_1CILi16EEENS5_ILi64EEEEEELi6ELi256ELi1ELb0ELb0EffNS_4arch4Sm80EEEEEvNT_6ParamsE:
	.zero		584


//--------------------- .nv.constant0._ZN7cutlass13device_kernelIN5flash19FlashAttnFwdCombineIN4cute5tupleIJNS3_1CILi16EEENS5_ILi64EEEEEELi5ELi256ELi1ELb0ELb0EffNS_4arch4Sm80EEEEEvNT_6ParamsE --------------------------
	.section	.nv.constant0._ZN7cutlass13device_kernelIN5flash19FlashAttnFwdCombineIN4cute5tupleIJNS3_1CILi16EEENS5_ILi64EEEEEELi5ELi256ELi1ELb0ELb0EffNS_4arch4Sm80EEEEEvNT_6ParamsE,"a",@progbits
	.sectionflags	@""
	.align	4
.nv.constant0._ZN7cutlass13device_kernelIN5flash19FlashAttnFwdCombineIN4cute5tupleIJNS3_1CILi16EEENS5_ILi64EEEEEELi5ELi256ELi1ELb0ELb0EffNS_4arch4Sm80EEEEEvNT_6ParamsE:
	.zero		584


//--------------------- .nv.constant0._ZN7cutlass13device_kernelIN5flash19FlashAttnFwdCombineIN4cute5tupleIJNS3_1CILi16EEENS5_ILi64EEEEEELi4ELi256ELi1ELb0ELb0EffNS_4arch4Sm80EEEEEvNT_6ParamsE --------------------------
	.section	.nv.constant0._ZN7cutlass13device_kernelIN5flash19FlashAttnFwdCombineIN4cute5tupleIJNS3_1CILi16EEENS5_ILi64EEEEEELi4ELi256ELi1ELb0ELb0EffNS_4arch4Sm80EEEEEvNT_6ParamsE,"a",@progbits
	.sectionflags	@""
	.align	4
.nv.constant0._ZN7cutlass13device_kernelIN5flash19FlashAttnFwdCombineIN4cute5tupleIJNS3_1CILi16EEENS5_ILi64EEEEEELi4ELi256ELi1ELb0ELb0EffNS_4arch4Sm80EEEEEvNT_6ParamsE:
	.zero		584


//--------------------- .nv.constant0._ZN7cutlass13device_kernelIN5flash19FlashAttnFwdCombineIN4cute5tupleIJNS3_1CILi16EEENS5_ILi64EEEEEELi8ELi256ELi1ELb0ELb1EffNS_4arch4Sm80EEEEEvNT_6ParamsE --------------------------
	.section	.nv.constant0._ZN7cutlass13device_kernelIN5flash19FlashAttnFwdCombineIN4cute5tupleIJNS3_1CILi16EEENS5_ILi64EEEEEELi8ELi256ELi1ELb0ELb1EffNS_4arch4Sm80EEEEEvNT_6ParamsE,"a",@progbits
	.sectionflags	@""
	.align	4
.nv.constant0._ZN7cutlass13device_kernelIN5flash19FlashAttnFwdCombineIN4cute5tupleIJNS3_1CILi16EEENS5_ILi64EEEEEELi8ELi256ELi1ELb0ELb1EffNS_4arch4Sm80EEEEEvNT_6ParamsE:
	.zero		584


//--------------------- .nv.constant0._ZN7cutlass13device_kernelIN5flash19FlashAttnFwdCombineIN4cute5tupleIJNS3_1CILi16EEENS5_ILi64EEEEEELi7ELi256ELi1ELb0ELb1EffNS_4arch4Sm80EEEEEvNT_6ParamsE --------------------------
	.section	.nv.constant0._ZN7cutlass13device_kernelIN5flash19FlashAttnFwdCombineIN4cute5tupleIJNS3_1CILi16EEENS5_ILi64EEEEEELi7ELi256ELi1ELb0ELb1EffNS_4arch4Sm80EEEEEvNT_6ParamsE,"a",@progbits
	.sectionflags	@""
	.align	4
.nv.constant0._ZN7cutlass13device_kernelIN5flash19FlashAttnFwdCombineIN4cute5tupleIJNS3_1CILi16EEENS5_ILi64EEEEEELi7ELi256ELi1ELb0ELb1EffNS_4arch4Sm80EEEEEvNT_6ParamsE:
	.zero		584


//--------------------- .nv.constant0._ZN7cutlass13device_kernelIN5flash19FlashAttnFwdCombineIN4cute5tupleIJNS3_1CILi16EEENS5_ILi64EEEEEELi6ELi256ELi1ELb0ELb1EffNS_4arch4Sm80EEEEEvNT_6ParamsE --------------------------
	.section	.nv.constant0._ZN7cutlass13device_kernelIN5flash19FlashAttnFwdCombineIN4cute5tupleIJNS3_1CILi16EEENS5_ILi64EEEEEELi6ELi256ELi1ELb0ELb1EffNS_4arch4Sm80EEEEEvNT_6ParamsE,"a",@progbits
	.sectionflags	@""
	.align	4
.nv.constant0._ZN7cutlass13device_kernelIN5flash19FlashAttnFwdCombineIN4cute5tupleIJNS3_1CILi16EEENS5_ILi64EEEEEELi6ELi256ELi1ELb0ELb1EffNS_4arch4Sm80EEEEEvNT_6ParamsE:
	.zero		584


//--------------------- .nv.constant0._ZN7cutlass13device_kernelIN5flash19FlashAttnFwdCombineIN4cute5tupleIJNS3_1CILi16EEENS5_ILi64EEEEEELi5ELi256ELi1ELb0ELb1EffNS_4arch4Sm80EEEEEvNT_6ParamsE --------------------------
	.section	.nv.constant0._ZN7cutlass13device_kernelIN5flash19FlashAttnFwdCombineIN4cute5tupleIJNS3_1CILi16EEENS5_ILi64EEEEEELi5ELi256ELi1ELb0ELb1EffNS_4arch4Sm80EEEEEvNT_6ParamsE,"a",@progbits
	.sectionflags	@""
	.align	4
.nv.constant0._ZN7cutlass13device_kernelIN5flash19FlashAttnFwdCombineIN4cute5tupleIJNS3_1CILi16EEENS5_ILi64EEEEEELi5ELi256ELi1ELb0ELb1EffNS_4arch4Sm80EEEEEvNT_6ParamsE:
	.zero		584


//--------------------- .nv.constant0._ZN7cutlass13device_kernelIN5flash19FlashAttnFwdCombineIN4cute5tupleIJNS3_1CILi16EEENS5_ILi64EEEEEELi4ELi256ELi1ELb0ELb1EffNS_4arch4Sm80EEEEEvNT_6ParamsE --------------------------
	.section	.nv.constant0._ZN7cutlass13device_kernelIN5flash19FlashAttnFwdCombineIN4cute5tupleIJNS3_1CILi16EEENS5_ILi64EEEEEELi4ELi256ELi1ELb0ELb1EffNS_4arch4Sm80EEEEEvNT_6ParamsE,"a",@progbits
	.sectionflags	@""
	.align	4
.nv.constant0._ZN7cutlass13device_kernelIN5flash19FlashAttnFwdCombineIN4cute5tupleIJNS3_1CILi16EEENS5_ILi64EEEEEELi4ELi256ELi1ELb0ELb1EffNS_4arch4Sm80EEEEEvNT_6ParamsE:
	.zero		584


//--------------------- .text._ZN7cutlass13device_kernelIN5flash19FlashAttnFwdCombineIN4cute5tupleIJNS3_1CILi8EEENS5_ILi128EEEEEELi8ELi256ELi1ELb0ELb0ENS_10bfloat16_tEfNS_4arch4Sm90EEEEEvNT_6ParamsE --------------------------
	.section	.text._ZN7cutlass13device_kernelIN5flash19FlashAttnFwdCombineIN4cute5tupleIJNS3_1CILi8EEENS5_ILi128EEEEEELi8ELi256ELi1ELb0ELb0ENS_10bfloat16_tEfNS_4arch4Sm90EEEEEvNT_6ParamsE,"ax",@progbits
	.sectioninfo	@"SHI_REGISTERS=48"
	.align	128
.text._ZN7cutlass13device_kernelIN5flash19FlashAttnFwdCombineIN4cute5tupleIJNS3_1CILi8EEENS5_ILi128EEEEEELi8ELi256ELi1ELb0ELb0ENS_10bfloat16_tEfNS_4arch4Sm90EEEEEvNT_6ParamsE:
        .type           _ZN7cutlass13device_kernelIN5flash19FlashAttnFwdCombineIN4cute5tupleIJNS3_1CILi8EEENS5_ILi128EEEEEELi8ELi256ELi1ELb0ELb0ENS_10bfloat16_tEfNS_4arch4Sm90EEEEEvNT_6ParamsE,@function
        .size           _ZN7cutlass13device_kernelIN5flash19FlashAttnFwdCombineIN4cute5tupleIJNS3_1CILi8EEENS5_ILi128EEEEEELi8ELi256ELi1ELb0ELb0ENS_10bfloat16_tEfNS_4arch4Sm90EEEEEvNT_6ParamsE,(.L_x_1782 - _ZN7cutlass13device_kernelIN5flash19FlashAttnFwdCombineIN4cute5tupleIJNS3_1CILi8EEENS5_ILi128EEEEEELi8ELi256ELi1ELb0ELb0ENS_10bfloat16_tEfNS_4arch4Sm90EEEEEvNT_6ParamsE)
        .other          _ZN7cutlass13device_kernelIN5flash19FlashAttnFwdCombineIN4cute5tupleIJNS3_1CILi8EEENS5_ILi128EEEEEELi8ELi256ELi1ELb0ELb0ENS_10bfloat16_tEfNS_4arch4Sm90EEEEEvNT_6ParamsE,@"STO_CUDA_ENTRY STV_DEFAULT"
_ZN7cutlass13device_kernelIN5flash19FlashAttnFwdCombineIN4cute5tupleIJNS3_1CILi8EEENS5_ILi128EEEEEELi8ELi256ELi1ELb0ELb0ENS_10bfloat16_tEfNS_4arch4Sm90EEEEEvNT_6ParamsE:
[----:B------:R-:W-:Y:S02]  /*0000*/  MOV R1, c[0x0][0x28] ;  /* 0x00000a0000017a02 */ /* 0x000fe40000000f00 */
[----:B------:R-:W1:Y:S01]  /*0010*/  S2R R0, SR_CTAID.Z ;  /* 0x0000000000007919 */ /* 0x000e620000002700 */
[----:B------:R-:W-:Y:S01]  /*0020*/  ISETP.NE.U32.AND P1, PT, RZ, c[0x0][0x230], PT ;  /* 0x00008c00ff007a0c */ /* 0x000fe20003f25070 */
[----:B------:R-:W-:Y:S01]  /*0030*/  ULDC.64 UR36, c[0x0][0x118] ;  /* 0x0000460000247ab9 */ /* 0x000fe20000000a00 */
[----:B------:R-:W-:Y:S01]  /*0040*/  ISETP.NE.U32.AND P0, PT, RZ, c[0x0][0x238], PT ;  /* 0x00008e00ff007a0c */ /* 0x000fe20003f05070 */
[----:B------:R-:W2:Y:S01]  /*0050*/  S2R R2, SR_TID.X ;  /* 0x0000000000027919 */ /* 0x000ea20000002100 */
[----:B------:R-:W-:-:S03]  /*0060*/  ISETP.NE.AND.EX P1, PT, RZ, c[0x0][0x234], PT, P1 ;  /* 0x00008d00ff007a0c */ /* 0x000fc60003f25310 */
[----:B------:R-:W3:Y:S01]  /*0070*/  S2R R18, SR_CTAID.X ;  /* 0x0000000000127919 */ /* 0x000ee20000002500 */
[----:B------:R-:W-:-:S03]  /*0080*/  ISETP.NE.AND.EX P0, PT, RZ, c[0x0][0x23c], PT, P0 ;  /* 0x00008f00ff007a0c */ /* 0x000fc60003f05300 */
[----:B------:R-:W2:Y:S01]  /*0090*/  S2R R19, SR_CTAID.Y ;  /* 0x0000000000137919 */ /* 0x000ea20000002600 */
[----:B------:R-:W-:Y:S02]  /*00a0*/  UMOV UR6, 0x1 ;  /* 0x0000000100067882 */ /* 0x000fe40000000000 */
[----:B------:R-:W-:Y:S02]  /*00b0*/  ULDC UR7, c[0x0][0xc] ;  /* 0x0000030000077ab9 */ /* 0x000fe40000000800 */
[----:B------:R-:W-:Y:S01]  /*00c0*/  ULDC.64 UR4, c[0x0][0x10] ;  /* 0x0000040000047ab9 */ /* 0x000fe20000000a00 */
[----:B------:R-:W-:-:S04]  /*00d0*/  @P1 IMAD.MOV.U32 R3, RZ, RZ, 0x4 ;  /* 0x00000004ff031424 */ /* 0x000fc800078e00ff */
[----:B-1----:R-:W-:-:S06]  /*00e0*/  @P1 IMAD.WIDE R16, R0, R3, c[0x0][0x230] ;  /* 0x00008c0000101625 */ /* 0x002fcc00078e0203 */
[----:B------:R-:W4:Y:S01]  /*00f0*/  @P1 LDG.E R16, [R16.64] ;  /* 0x0000002410101981 */ /* 0x000f22000c1e1900 */
[----:B------:R-:W-:Y:S02]  /*0100*/  @P0 IMAD.MOV.U32 R3, RZ, RZ, 0x4 ;  /* 0x00000004ff030424 */ /* 0x000fe400078e00ff */
[----:B------:R-:W-:Y:S02]  /*0110*/  IMAD.MOV.U32 R33, RZ, RZ, R0 ;  /* 0x000000ffff217224 */ /* 0x000fe400078e0000 */
[----:B------:R-:W-:-:S05]  /*0120*/  @P0 IMAD.WIDE R4, R0, R3, c[0x0][0x238] ;  /* 0x00008e0000040625 */ /* 0x000fca00078e0203 */
[----:B------:R1:W5:Y:S01]  /*0130*/  @P0 LDG.E R33, [R4.64] ;  /* 0x0000002404210981 */ /* 0x000362000c1e1900 */
[----:B------:R-:W-:Y:S01]  /*0140*/  ISETP.NE.U32.AND P0, PT, RZ, c[0x0][0x240], PT ;  /* 0x00009000ff007a0c */ /* 0x000fe20003f05070 */
[----:B------:R-:W-:Y:S02]  /*0150*/  UIADD3 UR7, -UR6, UR7, URZ ;  /* 0x0000000706077290 */ /* 0x000fe4000fffe13f */
[----:B------:R-:W-:Y:S01]  /*0160*/  UIADD3 UR4, -UR6, UR4, URZ ;  /* 0x0000000406047290 */ /* 0x000fe2000fffe13f */
[----:B------:R-:W-:Y:S01]  /*0170*/  ISETP.NE.AND.EX P0, PT, RZ, c[0x0][0x244], PT, P0 ;  /* 0x00009100ff007a0c */ /* 0x000fe20003f05300 */
[----:B------:R-:W-:-:S03]  /*0180*/  UIADD3 UR5, -UR6, UR5, URZ ;  /* 0x0000000506057290 */ /* 0x000fc6000fffe13f */
[----:B--2---:R-:W-:-:S04]  /*0190*/  ISETP.NE.OR P0, PT, R2, RZ, !P0 ;  /* 0x000000ff0200720c */ /* 0x004fc80004705670 */
[----:B---3--:R-:W-:-:S04]  /*01a0*/  ISETP.NE.OR P0, PT, R18, UR7, P0 ;  /* 0x0000000712007c0c */ /* 0x008fc80008705670 */
[----:B------:R-:W-:-:S04]  /*01b0*/  ISETP.NE.OR P0, PT, R19, UR4, P0 ;  /* 0x0000000413007c0c */ /* 0x000fc80008705670 */
[----:B------:R-:W-:-:S13]  /*01c0*/  ISETP.NE.OR P0, PT, R0, UR5, P0 ;  /* 0x0000000500007c0c */ /* 0x000fda0008705670 */
[----:B-1----:R-:W-:Y:S02]  /*01d0*/  @!P0 IMAD.MOV.U32 R4, RZ, RZ, c[0x0][0x240] ;  /* 0x00009000ff048624 */ /* 0x002fe400078e00ff */
[----:B------:R-:W-:-:S05]  /*01e0*/  @!P0 IMAD.MOV.U32 R5, RZ, RZ, c[0x0][0x244] ;  /* 0x00009100ff058624 */ /* 0x000fca00078e00ff */
[----:B------:R1:W-:Y:S01]  /*01f0*/  @!P0 STG.E [R4.64], RZ ;  /* 0x000000ff04008986 */ /* 0x0003e2000c101924 */
[----:B------:R-:W-:-:S05]  /*0200*/  @!P1 IMAD.MOV.U32 R16, RZ, RZ, c[0x0][0x1ac] ;  /* 0x00006b00ff109624 */ /* 0x000fca00078e00ff */
[----:B----4-:R-:W-:-:S13]  /*0210*/  ISETP.GE.AND P0, PT, R16, 0x2, PT ;  /* 0x000000021000780c */ /* 0x010fda0003f06270 */
[----:B------:R-:W-:Y:S05]  /*0220*/  @!P0 EXIT ;  /* 0x000000000000894d */ /* 0x000fea0003800000 */
[----:B-1----:R-:W-:-:S04]  /*0230*/  MOV R17, c[0x0][0x1a8] ;  /* 0x00006a0000117a02 */ /* 0x002fc80000000f00 */
[C---:B------:R-:W-:Y:S01]  /*0240*/  ISETP.GT.AND P0, PT, R17.reuse, -0x1, PT ;  /* 0xffffffff1100780c */ /* 0x040fe20003f04270 */
[----:B------:R-:W-:-:S12]  /*0250*/  IMAD R17, R17, c[0x0][0x1b0], RZ ;  /* 0x00006c0011117a24 */ /* 0x000fd800078e02ff */
[----:B------:R-:W-:Y:S05]  /*0260*/  @P0 BRA `(.L_x_0) ;  /* 0x0000013000000947 */ /* 0x000fea0003800000 */
[----:B------:R-:W-:Y:S01]  /*0270*/  MOV R14, 0x0 ;  /* 0x00000000000e7802 */ /* 0x000fe20000000f00 */
[----:B------:R-:W-:Y:S01]  /*0280*/  HFMA2.MMA R12, -RZ, RZ, 0, 5.9604644775390625e-08 ;  /* 0x00000001ff0c7435 */ /* 0x000fe200000001ff */
[----:B------:R-:W-:Y:S01]  /*0290*/  IMAD.MOV.U32 R4, RZ, RZ, c[0x4][0x68] ;  /* 0x01001a00ff047624 */ /* 0x000fe200078e00ff */
[----:B------:R-:W-:Y:S01]  /*02a0*/  MOV R5, c[0x4][0x6c] ;  /* 0x01001b0000057a02 */ /* 0x000fe20000000f00 */
[----:B------:R-:W-:Y:S01]  /*02b0*/  IMAD.MOV.U32 R6, RZ, RZ, c[0x4][0x70] ;  /* 0x01001c00ff067624 */ /* 0x000fe200078e00ff */
[----:B------:R-:W-:Y:S01]  /*02c0*/  MOV R7, c[0x4][0x74] ;  /* 0x01001d0000077a02 */ /* 0x000fe20000000f00 */
[----:B------:R-:W1:Y:S01]  /*02d0*/  LDC.64 R14, c[0x4][R14] ;  /* 0x010000000e0e7b82 */ /* 0x000e620000000a00 */
[----:B------:R-:W-:Y:S01]  /*02e0*/  IMAD.MOV.U32 R8, RZ, RZ, 0x171 ;  /* 0x00000171ff087424 */ /* 0x000fe200078e00ff */
[----:B------:R-:W-:Y:S01]  /*02f0*/  MOV R10, c[0x4][0x8] ;  /* 0x01000200000a7a02 */ /* 0x000fe20000000f00 */
[----:B------:R-:W-:Y:S02]  /*0300*/  IMAD.MOV.U32 R11, RZ, RZ, c[0x4][0xc] ;  /* 0x01000300ff0b7624 */ /* 0x000fe400078e00ff */
[----:B------:R-:W-:-:S03]  /*0310*/  IMAD.MOV.U32 R13, RZ, RZ, RZ ;  /* 0x000000ffff0d7224 */ /* 0x000fc600078e00ff */
[----:B------:R-:W-:Y:S01]  /*0320*/  LEPC R22 ;  /* 0x000000000016734e */ /* 0x000fe20000000000 */
[----:B------:R-:W-:-:S02]  /*0330*/  MOV R3, 0x3a0 ;  /* 0x000003a000037802 */ /* 0x000fc40000000f00 */
[----:B------:R-:W-:Y:S02]  /*0340*/  MOV R20, 0x320 ;  /* 0x0000032000147802 */ /* 0x000fe40000000f00 */
[----:B------:R-:W-:Y:S02]  /*0350*/  MOV R0, 0x0 ;  /* 0x0000000000007802 */ /* 0x000fe40000000f00 */
[----:B------:R-:W-:Y:S02]  /*0360*/  MOV R21, 0x0 ;  /* 0x0000000000157802 */ /* 0x000fe40000000f00 */
[----:B------:R-:W-:-:S04]  /*0370*/  IADD3 R20, P1, P0, -R20, R3, R22 ;  /* 0x0000000314147210 */ /* 0x000fc8000783e116 */
[----:B------:R-:W-:-:S04]  /*0380*/  IADD3.X R21, ~R21, R0, R23, P1, P0 ;  /* 0x0000000015157210 */ /* 0x000fc80000fe0517 */
[----:B-1---5:R-:W-:Y:S05]  /*0390*/  CALL.ABS.NOINC R14 ;  /* 0x000000000e007343 */ /* 0x022fea0003c00000 */
.L_x_0:
[----:B------:R-:W-:Y:S01]  /*03a0*/  SHF.R.S32.HI R15, RZ, 0x1f, R2 ;  /* 0x0000001fff0f7819 */ /* 0x000fe20000011402 */
[----:B------:R-:W-:Y:S01]  /*03b0*/  BSSY B0, `(.L_x_1) ;  /* 0x00000b6000007945 */ /* 0x000fe20003800000 */
[----:B-----5:R-:W-:Y:S02]  /*03c0*/  SHF.R.S32.HI R34, RZ, 0x1f, R33 ;  /* 0x0000001fff227819 */ /* 0x020fe40000011421 */
[----:B------:R-:W-:-:S04]  /*03d0*/  LEA.HI R7, R15, R2, RZ, 0x3 ;  /* 0x000000020f077211 */ /* 0x000fc800078f18ff */
[----:B------:R-:W-:-:S05]  /*03e0*/  LOP3.LUT R3, R7, 0xfffffff8, RZ, 0xc0, !PT ;  /* 0xfffffff807037812 */ /* 0x000fca00078ec0ff */
[----:B------:R-:W-:-:S04]  /*03f0*/  IMAD.IADD R3, R2, 0x1, -R3 ;  /* 0x0000000102037824 */ /* 0x000fc800078e0a03 */
[----:B------:R-:W-:Y:S01]  /*0400*/  IMAD R4, R18, 0x8, R3 ;  /* 0x0000000812047824 */ /* 0x000fe200078e0203 */
[----:B------:R-:W-:Y:S02]  /*0410*/  LOP3.LUT R3, R7, 0xf8, RZ, 0xc0, !PT ;  /* 0x000000f807037812 */ /* 0x000fe400078ec0ff */
[----:B------:R-:W-:Y:S02]  /*0420*/  SHF.R.S32.HI R7, RZ, 0x3, R7 ;  /* 0x00000003ff077819 */ /* 0x000fe40000011407 */
[----:B------:R-:W-:Y:S02]  /*0430*/  ISETP.GE.AND P0, PT, R4, R17, PT ;  /* 0x000000110400720c */ /* 0x000fe40003f06270 */
[----:B------:R-:W-:Y:S02]  /*0440*/  LOP3.LUT R14, R3, 0x7, R2, 0xf8, !PT ;  /* 0x00000007030e7812 */ /* 0x000fe400078ef802 */
[----:B------:R-:W-:-:S04]  /*0450*/  SHF.R.U32.HI R3, RZ, 0x2, R7 ;  /* 0x00000002ff037819 */ /* 0x000fc80000011607 */
[----:B------:R-:W-:-:S05]  /*0460*/  LOP3.LUT R14, R14, 0x7, R3, 0x78, !PT ;  /* 0x000000070e0e7812 */ /* 0x000fca00078e7803 */
[----:B------:R-:W-:Y:S05]  /*0470*/  @P0 BRA `(.L_x_2) ;  /* 0x00000a9000000947 */ /* 0x000fea0003800000 */
[----:B------:R-:W-:Y:S01]  /*0480*/  IMAD.MOV.U32 R0, RZ, RZ, 0x1 ;  /* 0x00000001ff007424 */ /* 0x000fe200078e00ff */
[CC--:B------:R-:W-:Y:S01]  /*0490*/  ISETP.GE.AND P1, PT, R7.reuse, R16.reuse, PT ;  /* 0x000000100700720c */ /* 0x0c0fe20003f26270 */
[----:B------:R-:W-:Y:S01]  /*04a0*/  IMAD R6, R34, c[0x0][0x1c8], RZ ;  /* 0x0000720022067a24 */ /* 0x000fe200078e02ff */
[----:B------:R-:W-:Y:S01]  /*04b0*/  IADD3 R25, R7, 0x40, RZ ;  /* 0x0000004007197810 */ /* 0x000fe20007ffe0ff */
[----:B------:R-:W-:Y:S01]  /*04c0*/  IMAD.WIDE.U32 R8, R33, c[0x0][0x1c8], RZ ;  /* 0x0000720021087a25 */ /* 0x000fe200078e00ff */
[----:B------:R-:W-:Y:S02]  /*04d0*/  ISETP.NE.AND P0, PT, R0, c[0x0][0x208], PT ;  /* 0x0000820000007a0c */ /* 0x000fe40003f05270 */
[----:B------:R-:W-:Y:S01]  /*04e0*/  ISETP.GE.AND P5, PT, R25, R16, PT ;  /* 0x000000101900720c */ /* 0x000fe20003fa6270 */
[----:B------:R-:W-:Y:S01]  /*04f0*/  IMAD.MOV.U32 R0, RZ, RZ, R4 ;  /* 0x000000ffff007224 */ /* 0x000fe200078e0004 */
[----:B------:R-:W-:Y:S01]  /*0500*/  IADD3 R23, R7, 0x60, RZ ;  /* 0x0000006007177810 */ /* 0x000fe20007ffe0ff */
[----:B------:R-:W-:Y:S01]  /*0510*/  IMAD R3, R33, c[0x0][0x1cc], R6 ;  /* 0x0000730021037a24 */ /* 0x000fe200078e0206 */
[----:B------:R-:W-:-:S02]  /*0520*/  IADD3 R21, R7, 0x80, RZ ;  /* 0x0000008007157810 */ /* 0x000fc40007ffe0ff */
[-C--:B------:R-:W-:Y:S01]  /*0530*/  ISETP.GE.AND P4, PT, R23, R16.reuse, PT ;  /* 0x000000101700720c */ /* 0x080fe20003f86270 */
[----:B------:R-:W-:Y:S01]  /*0540*/  IMAD.IADD R9, R9, 0x1, R3 ;  /* 0x0000000109097824 */ /* 0x000fe200078e0203 */
[----:B------:R-:W-:Y:S01]  /*0550*/  ISETP.GE.AND P3, PT, R21, R16, PT ;  /* 0x000000101500720c */ /* 0x000fe20003f66270 */
[----:B------:R-:W-:Y:S02]  /*0560*/  @P1 IMAD.MOV.U32 R13, RZ, RZ, -0x800000 ;  /* 0xff800000ff0d1424 */ /* 0x000fe400078e00ff */
[----:B------:R-:W-:Y:S02]  /*0570*/  @P0 IMAD.HI.U32 R5, R4, c[0x0][0x20c], RZ ;  /* 0x0000830004050a27 */ /* 0x000fe400078e00ff */
[----:B------:R-:W-:Y:S01]  /*0580*/  @P5 MOV R35, 0xff800000 ;  /* 0xff80000000235802 */ /* 0x000fe20000000f00 */
[----:B------:R1:W-:Y:S02]  /*0590*/  @P1 STS [R14.X4], R13 ;  /* 0x0000000d0e001388 */ /* 0x0003e40000004800 */
[----:B------:R-:W-:-:S02]  /*05a0*/  @P0 SHF.R.U32.HI R0, RZ, c[0x0][0x210], R5 ;  /* 0x00008400ff000a19 */ /* 0x000fc40000011605 */
[----:B------:R-:W-:Y:S02]  /*05b0*/  IADD3 R5, R7, 0x20, RZ ;  /* 0x0000002007057810 */ /* 0x000fe40007ffe0ff */
[----:B------:R-:W-:Y:S01]  /*05c0*/  SHF.R.S32.HI R3, RZ, 0x1f, R0 ;  /* 0x0000001fff037819 */ /* 0x000fe20000011400 */
[C---:B------:R-:W-:Y:S01]  /*05d0*/  IMAD.WIDE.U32 R8, R0.reuse, c[0x0][0x1c0], R8 ;  /* 0x0000700000087a25 */ /* 0x040fe200078e0008 */
[C---:B------:R-:W-:Y:S02]  /*05e0*/  IADD3 R31, -R0.reuse, RZ, RZ ;  /* 0x000000ff001f7210 */ /* 0x040fe40007ffe1ff */
[----:B------:R-:W-:Y:S01]  /*05f0*/  ISETP.GE.AND P6, PT, R5, R16, PT ;  /* 0x000000100500720c */ /* 0x000fe20003fc6270 */
[----:B------:R-:W-:Y:S02]  /*0600*/  IMAD R3, R3, c[0x0][0x1c0], RZ ;  /* 0x0000700003037a24 */ /* 0x000fe400078e02ff */
[----:B------:R-:W-:Y:S01]  /*0610*/  IMAD R31, R31, c[0x0][0x208], R4 ;  /* 0x000082001f1f7a24 */ /* 0x000fe200078e0204 */
[----:B------:R-:W-:Y:S01]  /*0620*/  LOP3.LUT R4, R7, 0x1, RZ, 0xc0, !PT ;  /* 0x0000000107047812 */ /* 0x000fe200078ec0ff */
[----:B------:R-:W-:Y:S01]  /*0630*/  IMAD R3, R0, c[0x0][0x1c4], R3 ;  /* 0x0000710000037a24 */ /* 0x000fe200078e0203 */
[----:B------:R-:W-:-:S02]  /*0640*/  @!P1 SHF.R.S32.HI R0, RZ, 0x1f, R7 ;  /* 0x0000001fff009819 */ /* 0x000fc40000011407 */
[----:B------:R-:W-:Y:S02]  /*0650*/  SHF.R.S32.HI R6, RZ, 0x1f, R31 ;  /* 0x0000001fff067819 */ /* 0x000fe4000001141f */
[----:B------:R-:W-:Y:S01]  /*0660*/  IADD3 R30, P2, R31, R8, RZ ;  /* 0x000000081f1e7210 */ /* 0x000fe20007f5e0ff */
[----:B------:R-:W-:Y:S01]  /*0670*/  @!P1 IMAD R0, R0, c[0x0][0x1b8], RZ ;  /* 0x00006e0000009a24 */ /* 0x000fe200078e02ff */
[----:B------:R-:W-:Y:S02]  /*0680*/  ISETP.NE.U32.AND P0, PT, R4, 0x1, PT ;  /* 0x000000010400780c */ /* 0x000fe40003f05070 */
[----:B------:R-:W-:Y:S01]  /*0690*/  IADD3.X R31, R6, R9, R3, P2, !PT ;  /* 0x00000009061f7210 */ /* 0x000fe200017fe403 */
[C---:B------:R-:W-:Y:S01]  /*06a0*/  @!P1 IMAD R3, R7.reuse, c[0x0][0x1bc], R0 ;  /* 0x00006f0007039a24 */ /* 0x040fe200078e0200 */
[----:B------:R-:W-:Y:S01]  /*06b0*/  @!P6 SHF.R.S32.HI R4, RZ, 0x1f, R5 ;  /* 0x0000001fff04e819 */ /* 0x000fe20000011405 */
[--C-:B------:R-:W-:Y:S01]  /*06c0*/  @!P6 IMAD.MOV.U32 R12, RZ, RZ, R30.reuse ;  /* 0x000000ffff0ce224 */ /* 0x100fe200078e001e */
[----:B------:R-:W-:Y:S01]  /*06d0*/  @!P5 SHF.R.S32.HI R0, RZ, 0x1f, R25 ;  /* 0x0000001fff00d819 */ /* 0x000fe20000011419 */
[----:B------:R-:W-:Y:S01]  /*06e0*/  @!P1 IMAD.WIDE.U32 R10, R7, c[0x0][0x1b8], R30 ;  /* 0x00006e00070a9a25 */ /* 0x000fe200078e001e */
[----:B-1----:R-:W-:-:S02]  /*06f0*/  @!P6 MOV R13, R31 ;  /* 0x0000001f000de202 */ /* 0x002fc40000000f00 */
[----:B------:R-:W-:Y:S01]  /*0700*/  @!P3 SHF.R.S32.HI R6, RZ, 0x1f, R21 ;  /* 0x0000001fff06b819 */ /* 0x000fe20000011415 */
[----:B------:R-:W-:Y:S01]  /*0710*/  @!P1 IMAD.IADD R3, R11, 0x1, R3 ;  /* 0x000000010b039824 */ /* 0x000fe200078e0203 */
[----:B------:R-:W-:Y:S01]  /*0720*/  @!P1 LEA R26, P2, R10, c[0x0][0x1a0], 0x2 ;  /* 0x000068000a1a9a11 */ /* 0x000fe200078410ff */
[----:B------:R-:W-:Y:S02]  /*0730*/  @!P6 IMAD R4, R4, c[0x0][0x1b8], RZ ;  /* 0x00006e000404ea24 */ /* 0x000fe400078e02ff */
[----:B------:R-:W-:Y:S01]  /*0740*/  @!P5 IMAD R0, R0, c[0x0][0x1b8], RZ ;  /* 0x00006e000000da24 */ /* 0x000fe200078e02ff */
[----:B------:R-:W-:Y:S01]  /*0750*/  @!P1 LEA.HI.X R27, R10, c[0x0][0x1a4], R3, 0x2, P2 ;  /* 0x000069000a1b9a11 */ /* 0x000fe200010f1403 */
[----:B------:R-:W-:Y:S01]  /*0760*/  @!P5 IMAD.MOV.U32 R10, RZ, RZ, R30 ;  /* 0x000000ffff0ad224 */ /* 0x000fe200078e001e */
[----:B------:R-:W-:Y:S01]  /*0770*/  @!P4 SHF.R.S32.HI R3, RZ, 0x1f, R23 ;  /* 0x0000001fff03c819 */ /* 0x000fe20000011417 */
[----:B------:R-:W-:Y:S02]  /*0780*/  @!P5 IMAD.MOV.U32 R11, RZ, RZ, R31 ;  /* 0x000000ffff0bd224 */ /* 0x000fe400078e001f */
[----:B------:R-:W-:-:S02]  /*0790*/  @!P6 IMAD R9, R5, c[0x0][0x1bc], R4 ;  /* 0x00006f000509ea24 */ /* 0x000fc400078e0204 */
[----:B------:R-:W-:-:S04]  /*07a0*/  @!P6 IMAD.WIDE.U32 R4, R5, c[0x0][0x1b8], R12 ;  /* 0x00006e000504ea25 */ /* 0x000fc800078e000c */
[----:B------:R-:W-:Y:S02]  /*07b0*/  IMAD.SHL.U32 R12, R14, 0x4, RZ ;  /* 0x000000040e0c7824 */ /* 0x000fe400078e00ff */
[----:B------:R-:W-:Y:S01]  /*07c0*/  @!P5 IMAD R13, R25, c[0x0][0x1bc], R0 ;  /* 0x00006f00190dda24 */ /* 0x000fe200078e0200 */
[----:B------:R-:W-:Y:S01]  /*07d0*/  @!P6 IADD3 R0, R5, R9, RZ ;  /* 0x000000090500e210 */ /* 0x000fe20007ffe0ff */
[----:B------:R-:W-:Y:S01]  /*07e0*/  @!P5 IMAD.WIDE.U32 R24, R25, c[0x0][0x1b8], R10 ;  /* 0x00006e001918da25 */ /* 0x000fe200078e000a */
[----:B------:R-:W-:Y:S01]  /*07f0*/  IADD3 R11, R7, 0xa0, RZ ;  /* 0x000000a0070b7810 */ /* 0x000fe20007ffe0ff */
[----:B------:R-:W-:Y:S01]  /*0800*/  @!PT LDS RZ, [RZ] ;  /* 0x00000000fffff984 */ /* 0x000fe20000000800 */
[----:B------:R-:W-:Y:S01]  /*0810*/  @!PT LDS RZ, [RZ] ;  /* 0x00000000fffff984 */ /* 0x000fe20000000800 */
[----:B------:R-:W-:Y:S01]  /*0820*/  @!PT LDS RZ, [RZ] ;  /* 0x00000000fffff984 */ /* 0x000fe20000000800 */
[----:B------:R1:W-:Y:S01]  /*0830*/  @!P1 LDGSTS.E.LTC128B [R12], [R26.64] ;  /* 0x000000001a0c9fae */ /* 0x0003e2000b921964 */
[----:B------:R-:W-:Y:S01]  /*0840*/  @!P6 LEA R38, P1, R4, c[0x0][0x1a0], 0x2 ;  /* 0x000068000426ea11 */ /* 0x000fe200078210ff */
[----:B------:R-:W-:Y:S01]  /*0850*/  IMAD.MOV.U32 R5, RZ, RZ, 0xf8 ;  /* 0x000000f8ff057424 */ /* 0x000fe200078e00ff */
[----:B------:R-:W-:Y:S01]  /*0860*/  ISETP.GE.AND P2, PT, R11, R16, PT ;  /* 0x000000100b00720c */ /* 0x000fe20003f46270 */
[----:B------:R-:W-:Y:S01]  /*0870*/  @!P3 IMAD R6, R6, c[0x0][0x1b8], RZ ;  /* 0x00006e000606ba24 */ /* 0x000fe200078e02ff */
[----:B------:R-:W-:-:S02]  /*0880*/  IADD3 R9, R7, 0xc0, RZ ;  /* 0x000000c007097810 */ /* 0x000fc40007ffe0ff */
[----:B------:R-:W-:Y:S01]  /*0890*/  @!P6 LEA.HI.X R39, R4, c[0x0][0x1a4], R0, 0x2, P1 ;  /* 0x000069000427ea11 */ /* 0x000fe200008f1400 */
[----:B------:R-:W-:Y:S01]  /*08a0*/  @!P5 IMAD.IADD R4, R25, 0x1, R13 ;  /* 0x000000011904d824 */ /* 0x000fe200078e020d */
[----:B------:R-:W-:Y:S01]  /*08b0*/  ISETP.GE.AND P1, PT, R9, R16, PT ;  /* 0x000000100900720c */ /* 0x000fe20003f26270 */
[----:B------:R-:W-:Y:S01]  /*08c0*/  @!P4 IMAD R0, R3, c[0x0][0x1b8], RZ ;  /* 0x00006e000300ca24 */ /* 0x000fe200078e02ff */
[----:B------:R-:W-:Y:S01]  /*08d0*/  SEL R5, R5, 0x108, !P0 ;  /* 0x0000010805057807 */ /* 0x000fe20004000000 */
[----:B------:R-:W-:Y:S01]  /*08e0*/  @!P3 IMAD.MOV.U32 R25, RZ, RZ, R31 ;  /* 0x000000ffff19b224 */ /* 0x000fe200078e001f */
[C---:B------:R-:W-:Y:S01]  /*08f0*/  @!P5 LEA R36, P0, R24.reuse, c[0x0][0x1a0], 0x2 ;  /* 0x000068001824da11 */ /* 0x040fe200078010ff */
[----:B------:R-:W-:Y:S02]  /*0900*/  @!P4 IMAD R3, R23, c[0x0][0x1bc], R0 ;  /* 0x00006f001703ca24 */ /* 0x000fe400078e0200 */
[----:B------:R-:W-:Y:S01]  /*0910*/  @!P2 SHF.R.S32.HI R0, RZ, 0x1f, R11 ;  /* 0x0000001fff00a819 */ /* 0x000fe2000001140b */
[----:B------:R-:W-:Y:S01]  /*0920*/  @!P3 IMAD R6, R21, c[0x0][0x1bc], R6 ;  /* 0x00006f001506ba24 */ /* 0x000fe200078e0206 */
[----:B------:R-:W-:Y:S01]  /*0930*/  @!P5 LEA.HI.X R37, R24, c[0x0][0x1a4], R4, 0x2, P0 ;  /* 0x000069001825da11 */ /* 0x000fe200000f1404 */
[----:B------:R-:W-:Y:S01]  /*0940*/  IMAD.MOV.U32 R4, RZ, RZ, 0x210 ;  /* 0x00000210ff047424 */ /* 0x000fe200078e00ff */
[----:B------:R-:W-:Y:S01]  /*0950*/  LOP3.LUT P0, RZ, R7, 0x2, RZ, 0xc0, !PT ;  /* 0x0000000207ff7812 */ /* 0x000fe2000780c0ff */
[----:B------:R-:W-:Y:S01]  /*0960*/  @!P3 IMAD.MOV.U32 R24, RZ, RZ, R30 ;  /* 0x000000ffff18b224 */ /* 0x000fe200078e001e */
[----:B------:R-:W-:Y:S01]  /*0970*/  @!P1 SHF.R.S32.HI R8, RZ, 0x1f, R9 ;  /* 0x0000001fff089819 */ /* 0x000fe20000011409 */
[----:B------:R-:W-:Y:S01]  /*0980*/  @!P2 IMAD R0, R0, c[0x0][0x1b8], RZ ;  /* 0x00006e000000aa24 */ /* 0x000fe200078e02ff */
[----:B------:R-:W-:Y:S01]  /*0990*/  SEL R4, R4, 0x1f0, !P0 ;  /* 0x000001f004047807 */ /* 0x000fe20004000000 */
[----:B------:R-:W-:Y:S01]  /*09a0*/  @!P3 IMAD.WIDE.U32 R20, R21, c[0x0][0x1b8], R24 ;  /* 0x00006e001514ba25 */ /* 0x000fe200078e0018 */
[----:B------:R-:W-:-:S02]  /*09b0*/  IADD3 R7, R7, 0xe0, RZ ;  /* 0x000000e007077810 */ /* 0x000fc40007ffe0ff */
[----:B-1----:R-:W-:Y:S01]  /*09c0*/  @!P4 MOV R27, R31 ;  /* 0x0000001f001bc202 */ /* 0x002fe20000000f00 */
[--C-:B------:R-:W-:Y:S01]  /*09d0*/  @!P4 IMAD.MOV.U32 R26, RZ, RZ, R30.reuse ;  /* 0x000000ffff1ac224 */ /* 0x100fe200078e001e */
[----:B------:R-:W-:Y:S01]  /*09e0*/  @!P3 IADD3 R6, R21, R6, RZ ;  /* 0x000000061506b210 */ /* 0x000fe20007ffe0ff */
[----:B------:R-:W-:Y:S02]  /*09f0*/  @!P2 IMAD.MOV.U32 R24, RZ, RZ, R30 ;  /* 0x000000ffff18a224 */ /* 0x000fe400078e001e */
[----:B------:R-:W-:-:S04]  /*0a00*/  @!P4 IMAD.WIDE.U32 R22, R23, c[0x0][0x1b8], R26 ;  /* 0x00006e001716ca25 */ /* 0x000fc800078e001a */
[----:B------:R-:W-:Y:S01]  /*0a10*/  @!P2 IMAD.MOV.U32 R25, RZ, RZ, R31 ;  /* 0x000000ffff19a224 */ /* 0x000fe200078e001f */
[----:B------:R-:W-:Y:S01]  /*0a20*/  @!P4 IADD3 R3, R23, R3, RZ ;  /* 0x000000031703c210 */ /* 0x000fe20007ffe0ff */
[C---:B------:R-:W-:Y:S01]  /*0a30*/  @!P2 IMAD R0, R11.reuse, c[0x0][0x1bc], R0 ;  /* 0x00006f000b00aa24 */ /* 0x040fe200078e0200 */
[----:B------:R-:W-:Y:S01]  /*0a40*/  @!P4 LEA R28, P0, R22, c[0x0][0x1a0], 0x2 ;  /* 0x00006800161cca11 */ /* 0x000fe200078010ff */
[----:B------:R-:W-:-:S03]  /*0a50*/  @!P2 IMAD.WIDE.U32 R10, R11, c[0x0][0x1b8], R24 ;  /* 0x00006e000b0aaa25 */ /* 0x000fc600078e0018 */
[----:B------:R-:W-:Y:S01]  /*0a60*/  @!P4 LEA.HI.X R29, R22, c[0x0][0x1a4], R3, 0x2, P0 ;  /* 0x00006900161dca11 */ /* 0x000fe200000f1403 */
[----:B------:R-:W-:Y:S01]  /*0a70*/  @!P1 IMAD R8, R8, c[0x0][0x1b8], RZ ;  /* 0x00006e0008089a24 */ /* 0x000fe200078e02ff */
[C---:B------:R-:W-:Y:S01]  /*0a80*/  @!P3 LEA R26, P0, R20.reuse, c[0x0][0x1a0], 0x2 ;  /* 0x00006800141aba11 */ /* 0x040fe200078010ff */
[----:B------:R-:W-:Y:S01]  /*0a90*/  @!P1 IMAD.MOV.U32 R22, RZ, RZ, R30 ;  /* 0x000000ffff169224 */ /* 0x000fe200078e001e */
[----:B------:R-:W-:Y:S01]  /*0aa0*/  @!P2 IADD3 R0, R11, R0, RZ ;  /* 0x000000000b00a210 */ /* 0x000fe20007ffe0ff */
[----:B------:R-:W-:Y:S01]  /*0ab0*/  @!P1 IMAD.MOV.U32 R23, RZ, RZ, R31 ;  /* 0x000000ffff179224 */ /* 0x000fe200078e001f */
[----:B------:R-:W-:Y:S01]  /*0ac0*/  @!P3 LEA.HI.X R27, R20, c[0x0][0x1a4], R6, 0x2, P0 ;  /* 0x00006900141bba11 */ /* 0x000fe200000f1406 */
[C---:B------:R-:W-:Y:S01]  /*0ad0*/  @!P1 IMAD R3, R9.reuse, c[0x0][0x1bc], R8 ;  /* 0x00006f0009039a24 */ /* 0x040fe200078e0208 */
[----:B------:R-:W-:Y:S01]  /*0ae0*/  @!P2 LEA R24, P0, R10, c[0x0][0x1a0], 0x2 ;  /* 0x000068000a18aa11 */ /* 0x000fe200078010ff */
[----:B------:R-:W-:Y:S01]  /*0af0*/  @!P1 IMAD.WIDE.U32 R8, R9, c[0x0][0x1b8], R22 ;  /* 0x00006e0009089a25 */ /* 0x000fe200078e0016 */
[----:B------:R-:W-:-:S02]  /*0b00*/  @!P4 IADD3 R6, R4, R14, R5 ;  /* 0x0000000e0406c210 */ /* 0x000fc40007ffe005 */
[----:B------:R-:W-:Y:S01]  /*0b10*/  @!P2 LEA.HI.X R25, R10, c[0x0][0x1a4], R0, 0x2, P0 ;  /* 0x000069000a19aa11 */ /* 0x000fe200000f1400 */
[----:B------:R-:W-:Y:S01]  /*0b20*/  @!P1 IMAD.IADD R3, R9, 0x1, R3 ;  /* 0x0000000109039824 */ /* 0x000fe200078e0203 */
[----:B------:R-:W-:Y:S01]  /*0b30*/  @!P1 LEA R22, P0, R8, c[0x0][0x1a0], 0x2 ;  /* 0x0000680008169a11 */ /* 0x000fe200078010ff */
[C---:B------:R-:W-:Y:S01]  /*0b40*/  IMAD.IADD R13, R14.reuse, 0x1, R5 ;  /* 0x000000010e0d7824 */ /* 0x040fe200078e0205 */
[----:B------:R-:W-:Y:S01]  /*0b50*/  @P6 MOV R0, 0xff800000 ;  /* 0xff80000000006802 */ /* 0x000fe20000000f00 */
[--C-:B------:R-:W-:Y:S01]  /*0b60*/  IMAD.IADD R10, R14, 0x1, R4.reuse ;  /* 0x000000010e0a7824 */ /* 0x100fe200078e0204 */
[----:B------:R-:W-:Y:S01]  /*0b70*/  @!P1 LEA.HI.X R23, R8, c[0x0][0x1a4], R3, 0x2, P0 ;  /* 0x0000690008179a11 */ /* 0x000fe200000f1403 */
[----:B------:R-:W-:Y:S01]  /*0b80*/  IMAD.SHL.U32 R11, R13, 0x4, RZ ;  /* 0x000000040d0b7824 */ /* 0x000fe200078e00ff */
[----:B------:R-:W-:Y:S01]  /*0b90*/  ISETP.GE.AND P0, PT, R7, R16, PT ;  /* 0x000000100700720c */ /* 0x000fe20003f06270 */
[----:B------:R-:W-:Y:S01]  /*0ba0*/  IMAD.SHL.U32 R9, R10, 0x4, RZ ;  /* 0x000000040a097824 */ /* 0x000fe200078e00ff */
[----:B------:R-:W-:Y:S01]  /*0bb0*/  IADD3 R8, R14, R5, R4 ;  /* 0x000000050e087210 */ /* 0x000fe20007ffe004 */
[----:B------:R-:W-:Y:S01]  /*0bc0*/  @P4 IMAD.MOV.U32 R21, RZ, RZ, -0x800000 ;  /* 0xff800000ff154424 */ /* 0x000fe200078e00ff */
[----:B------:R1:W-:Y:S01]  /*0bd0*/  @P6 STS [R13.X4], R0 ;  /* 0x000000000d006388 */ /* 0x0003e20000004800 */
[----:B------:R-:W-:Y:S01]  /*0be0*/  @!P4 SHF.L.U32 R6, R6, 0x2, RZ ;  /* 0x000000020606c819 */ /* 0x000fe200000006ff */
[----:B------:R-:W-:-:S02]  /*0bf0*/  @P3 IMAD.MOV.U32 R3, RZ, RZ, -0x800000 ;  /* 0xff800000ff033424 */ /* 0x000fc400078e00ff */
[----:B------:R-:W-:Y:S01]  /*0c00*/  @!PT LDS RZ, [RZ] ;  /* 0x00000000fffff984 */ /* 0x000fe20000000800 */
[----:B------:R-:W-:Y:S01]  /*0c10*/  @!PT LDS RZ, [RZ] ;  /* 0x00000000fffff984 */ /* 0x000fe20000000800 */
[----:B------:R-:W-:Y:S01]  /*0c20*/  @!PT LDS RZ, [RZ] ;  /* 0x00000000fffff984 */ /* 0x000fe20000000800 */
[----:B------:R2:W-:Y:S04]  /*0c30*/  @!P6 LDGSTS.E.LTC128B [R11], [R38.64] ;  /* 0x00000000260befae */ /* 0x0005e8000b921964 */
[----:B------:R3:W-:Y:S04]  /*0c40*/  @P5 STS [R10.X4], R35 ;  /* 0x000000230a005388 */ /* 0x0007e80000004800 */
        /* <DEDUP_REMOVED lines=9> */
[----:B------:R4:W-:Y:S01]  /*0ce0*/  @P3 STS [R14.X4+0x1000], R3 ;  /* 0x001000030e003388 */ /* 0x0009e20000004800 */
[----:B-1----:R-:W-:-:S03]  /*0cf0*/  @P2 IMAD.MOV.U32 R0, RZ, RZ, -0x800000 ;  /* 0xff800000ff002424 */ /* 0x002fc600078e00ff */
[----:B------:R-:W-:Y:S01]  /*0d00*/  @!PT LDS RZ, [RZ] ;  /* 0x00000000fffff984 */ /* 0x000fe20000000800 */
[----:B------:R-:W-:Y:S01]  /*0d10*/  @!PT LDS RZ, [RZ] ;  /* 0x00000000fffff984 */ /* 0x000fe20000000800 */
[----:B------:R-:W-:Y:S01]  /*0d20*/  @!PT LDS RZ, [RZ] ;  /* 0x00000000fffff984 */ /* 0x000fe20000000800 */
[----:B------:R4:W-:Y:S01]  /*0d30*/  @!P3 LDGSTS.E.LTC128B [R12+0x1000], [R26.64] ;  /* 0x010000001a0cbfae */ /* 0x0009e2000b921964 */
[----:B--2---:R-:W-:-:S03]  /*0d40*/  @P1 MOV R39, 0xff800000 ;  /* 0xff80000000271802 */ /* 0x004fc60000000f00 */
[----:B------:R4:W-:Y:S01]  /*0d50*/  @P2 STS [R13.X4+0x1000], R0 ;  /* 0x001000000d002388 */ /* 0x0009e20000004800 */
[----:B---3--:R-:W-:-:S03]  /*0d60*/  @P0 IMAD.MOV.U32 R35, RZ, RZ, -0x800000 ;  /* 0xff800000ff230424 */ /* 0x008fc600078e00ff */
[----:B------:R-:W-:Y:S01]  /*0d70*/  @!PT LDS RZ, [RZ] ;  /* 0x00000000fffff984 */ /* 0x000fe20000000800 */
[----:B------:R-:W-:Y:S01]  /*0d80*/  @!PT LDS RZ, [RZ] ;  /* 0x00000000fffff984 */ /* 0x000fe20000000800 */
[----:B------:R-:W-:Y:S01]  /*0d90*/  @!PT LDS RZ, [RZ] ;  /* 0x00000000fffff984 */ /* 0x000fe20000000800 */
[----:B------:R4:W-:Y:S04]  /*0da0*/  @!P2 LDGSTS.E.LTC128B [R11+0x1000], [R24.64] ;  /* 0x01000000180bafae */ /* 0x0009e8000b921964 */
[----:B------:R4:W-:Y:S04]  /*0db0*/  @P1 STS [R10.X4+0x1000], R39 ;  /* 0x001000270a001388 */ /* 0x0009e80000004800 */
[----:B------:R-:W-:Y:S01]  /*0dc0*/  @!PT LDS RZ, [RZ] ;  /* 0x00000000fffff984 */ /* 0x000fe20000000800 */
[----:B------:R-:W-:Y:S01]  /*0dd0*/  @!PT LDS RZ, [RZ] ;  /* 0x00000000fffff984 */ /* 0x000fe20000000800 */
[----:B------:R-:W-:Y:S01]  /*0de0*/  @!PT LDS RZ, [RZ] ;  /* 0x00000000fffff984 */ /* 0x000fe20000000800 */
[----:B------:R4:W-:Y:S04]  /*0df0*/  @!P1 LDGSTS.E.LTC128B [R9+0x1000], [R22.64] ;  /* 0x0100000016099fae */ /* 0x0009e8000b921964 */
[----:B------:R4:W-:Y:S01]  /*0e00*/  @P0 STS [R8.X4+0x1000], R35 ;  /* 0x0010002308000388 */ /* 0x0009e20000004800 */
[----:B------:R-:W-:Y:S05]  /*0e10*/  @P0 BRA `(.L_x_2) ;  /* 0x000000f000000947 */ /* 0x000fea0003800000 */
[----:B----4-:R-:W-:Y:S01]  /*0e20*/  SHF.R.S32.HI R0, RZ, 0x1f, R7 ;  /* 0x0000001fff007819 */ /* 0x010fe20000011407 */
[----:B------:R-:W-:Y:S01]  /*0e30*/  IMAD.MOV.U32 R8, RZ, RZ, R30 ;  /* 0x000000ffff087224 */ /* 0x000fe200078e001e */
[----:B------:R-:W-:Y:S01]  /*0e40*/  IADD3 R4, R14, R4, R5 ;  /* 0x000000040e047210 */ /* 0x000fe20007ffe005 */
[----:B------:R-:W-:-:S02]  /*0e50*/  IMAD.MOV.U32 R9, RZ, RZ, R31 ;  /* 0x000000ffff097224 */ /* 0x000fc400078e001f */
[----:B------:R-:W-:Y:S01]  /*0e60*/  IMAD R0, R0, c[0x0][0x1b8], RZ ;  /* 0x00006e0000007a24 */ /* 0x000fe200078e02ff */
[----:B------:R-:W-:Y:S01]  /*0e70*/  SHF.L.U32 R3, R4, 0x2, RZ ;  /* 0x0000000204037819 */ /* 0x000fe200000006ff */
[----:B------:R-:W-:-:S04]  /*0e80*/  IMAD.WIDE.U32 R8, R7, c[0x0][0x1b8], R8 ;  /* 0x00006e0007087a25 */ /* 0x000fc800078e0008 */
[----:B------:R-:W-:Y:S01]  /*0e90*/  IMAD R7, R7, c[0x0][0x1bc], R0 ;  /* 0x00006f0007077a24 */ /* 0x000fe200078e0200 */
[----:B------:R-:W-:-:S04]  /*0ea0*/  LEA R6, P0, R8, c[0x0][0x1a0], 0x2 ;  /* 0x0000680008067a11 */ /* 0x000fc800078010ff */
[----:B------:R-:W-:-:S04]  /*0eb0*/  IADD3 R7, R9, R7, RZ ;  /* 0x0000000709077210 */ /* 0x000fc80007ffe0ff */
[----:B------:R-:W-:-:S05]  /*0ec0*/  LEA.HI.X R7, R8, c[0x0][0x1a4], R7, 0x2, P0 ;  /* 0x0000690008077a11 */ /* 0x000fca00000f1407 */
[----:B------:R-:W-:Y:S01]  /*0ed0*/  @!PT LDS RZ, [RZ] ;  /* 0x00000000fffff984 */ /* 0x000fe20000000800 */
[----:B------:R-:W-:Y:S01]  /*0ee0*/  @!PT LDS RZ, [RZ] ;  /* 0x00000000fffff984 */ /* 0x000fe20000000800 */
[----:B------:R-:W-:Y:S01]  /*0ef0*/  @!PT LDS RZ, [RZ] ;  /* 0x00000000fffff984 */ /* 0x000fe20000000800 */
[----:B------:R1:W-:Y:S02]  /*0f00*/  LDGSTS.E.LTC128B [R3+0x1000], [R6.64] ;  /* 0x0100000006037fae */ /* 0x0003e4000b921964 */
.L_x_2:
[----:B------:R-:W-:Y:S05]  /*0f10*/  BSYNC B0 ;  /* 0x0000000000007941 */ /* 0x000fea0003800000 */
.L_x_1:
[----:B----4-:R-:W-:Y:S01]  /*0f20*/  IMAD.MOV.U32 R0, RZ, RZ, 0x1 ;  /* 0x00000001ff007424 */ /* 0x010fe200078e00ff */
[----:B------:R-:W-:Y:S01]  /*0f30*/  LEA.HI R11, R15, R2, RZ, 0x5 ;  /* 0x000000020f0b7211 */ /* 0x000fe200078f28ff */
[----:B------:R-:W-:Y:S01]  /*0f40*/  IMAD.SHL.U32 R4, R19, 0x80, RZ ;  /* 0x0000008013047824 */ /* 0x000fe200078e00ff */
[----:B------:R-:W0:Y:S02]  /*0f50*/  LDGDEPBAR ;  /* 0x00000000000079af */ /* 0x000e240000000000 */
[----:B------:R-:W-:Y:S01]  /*0f60*/  ISETP.NE.AND P1, PT, R0, c[0x0][0x208], PT ;  /* 0x0000820000007a0c */ /* 0x000fe20003f25270 */
[----:B------:R-:W-:Y:S01]  /*0f70*/  IMAD R0, R34, c[0x0][0x198], RZ ;  /* 0x0000660022007a24 */ /* 0x000fe200078e02ff */
[----:B-1----:R-:W-:Y:S02]  /*0f80*/  SHF.R.S32.HI R3, RZ, 0x5, R11 ;  /* 0x00000005ff037819 */ /* 0x002fe4000001140b */
[----:B------:R-:W-:Y:S01]  /*0f90*/  SHF.R.S32.HI R5, RZ, 0x1f, R4 ;  /* 0x0000001fff057819 */ /* 0x000fe20000011404 */
[----:B------:R-:W-:Y:S01]  /*0fa0*/  IMAD R9, R33, c[0x0][0x19c], R0 ;  /* 0x0000670021097a24 */ /* 0x000fe200078e0200 */
[----:B------:R-:W-:Y:S01]  /*0fb0*/  LOP3.LUT R11, R11, 0xffffffe0, RZ, 0xc0, !PT ;  /* 0xffffffe00b0b7812 */ /* 0x000fe200078ec0ff */
[----:B------:R-:W-:Y:S01]  /*0fc0*/  IMAD R18, R18, 0x8, R3 ;  /* 0x0000000812127824 */ /* 0x000fe200078e0203 */
[----:B------:R-:W-:Y:S01]  /*0fd0*/  IADD3 R13, -R4, c[0x0][0x16c], RZ ;  /* 0x00005b00040d7a10 */ /* 0x000fe20007ffe1ff */
[----:B------:R-:W-:-:S03]  /*0fe0*/  IMAD.WIDE.U32 R6, R33, c[0x0][0x198], R4 ;  /* 0x0000660021067a25 */ /* 0x000fc600078e0004 */
[C---:B------:R-:W-:Y:S01]  /*0ff0*/  ISETP.GE.AND P0, PT, R18.reuse, R17, PT ;  /* 0x000000111200720c */ /* 0x040fe20003f06270 */
[----:B------:R-:W-:-:S04]  /*1000*/  @P1 IMAD.HI.U32 R5, R18, c[0x0][0x20c], RZ ;  /* 0x0000830012051a27 */ /* 0x000fc800078e00ff */
[----:B------:R-:W-:Y:S02]  /*1010*/  IMAD.IADD R2, R2, 0x1, -R11 ;  /* 0x0000000102027824 */ /* 0x000fe400078e0a0b */
[----:B------:R-:W-:Y:S01]  /*1020*/  IMAD.MOV.U32 R0, RZ, RZ, R18 ;  /* 0x000000ffff007224 */ /* 0x000fe200078e0012 */
[----:B------:R-:W-:Y:S01]  /*1030*/  @P1 SHF.R.U32.HI R0, RZ, c[0x0][0x210], R5 ;  /* 0x00008400ff001a19 */ /* 0x000fe20000011605 */
[----:B------:R-:W-:Y:S01]  /*1040*/  IMAD.SHL.U32 R14, R2, 0x4, RZ ;  /* 0x00000004020e7824 */ /* 0x000fe200078e00ff */
[----:B------:R-:W-:Y:S01]  /*1050*/  SHF.R.U32.HI R27, RZ, 0x2, R2 ;  /* 0x00000002ff1b7819 */ /* 0x000fe20000011602 */
[----:B------:R-:W-:Y:S01]  /*1060*/  IMAD.IADD R7, R7, 0x1, R9 ;  /* 0x0000000107077824 */ /* 0x000fe200078e0209 */
[--C-:B------:R-:W-:Y:S01]  /*1070*/  SHF.R.S32.HI R5, RZ, 0x1f, R0.reuse ;  /* 0x0000001fff057819 */ /* 0x100fe20000011400 */
[----:B------:R-:W-:Y:S01]  /*1080*/  IMAD.MOV R35, RZ, RZ, -R0 ;  /* 0x000000ffff237224 */ /* 0x000fe200078e0a00 */
[----:B------:R-:W-:Y:S01]  /*1090*/  ISETP.GE.AND P4, PT, R14, R13, PT ;  /* 0x0000000d0e00720c */ /* 0x000fe20003f86270 */
[C---:B------:R-:W-:Y:S01]  /*10a0*/  IMAD.WIDE.U32 R6, R0.reuse, c[0x0][0x190], R6 ;  /* 0x0000640000067a25 */ /* 0x040fe200078e0006 */
[----:B------:R-:W-:-:S02]  /*10b0*/  SEL R4, R0, 0xffffffff, !P0 ;  /* 0xffffffff00047807 */ /* 0x000fc40004000000 */
[----:B------:R-:W-:Y:S01]  /*10c0*/  SHF.R.S32.HI R37, RZ, 0x1f, R14 ;  /* 0x0000001fff257819 */ /* 0x000fe2000001140e */
[----:B------:R-:W-:Y:S01]  /*10d0*/  IMAD R5, R5, c[0x0][0x190], RZ ;  /* 0x0000640005057a24 */ /* 0x000fe200078e02ff */
[----:B------:R-:W-:Y:S01]  /*10e0*/  ISETP.LT.OR P4, PT, R4, RZ, P4 ;  /* 0x000000ff0400720c */ /* 0x000fe20002781670 */
[----:B------:R-:W-:Y:S02]  /*10f0*/  IMAD R35, R35, c[0x0][0x208], R18 ;  /* 0x0000820023237a24 */ /* 0x000fe400078e0212 */
[----:B------:R-:W-:Y:S01]  /*1100*/  IMAD R5, R0, c[0x0][0x194], R5 ;  /* 0x0000650000057a24 */ /* 0x000fe200078e0205 */
[----:B------:R-:W-:Y:S01]  /*1110*/  ISETP.LT.OR P3, PT, R16, 0x3, P4 ;  /* 0x000000031000780c */ /* 0x000fe20002761670 */
[----:B------:R-:W-:Y:S01]  /*1120*/  IMAD R32, R3, 0x80, R14 ;  /* 0x0000008003207824 */ /* 0x000fe200078e020e */
[----:B------:R-:W-:Y:S01]  /*1130*/  SHF.R.S32.HI R36, RZ, 0x1f, R35 ;  /* 0x0000001fff247819 */ /* 0x000fe20000011423 */
[----:B------:R-:W-:-:S04]  /*1140*/  IMAD.IADD R7, R7, 0x1, R5 ;  /* 0x0000000107077824 */ /* 0x000fc800078e0205 */
[----:B------:R-:W-:Y:S02]  /*1150*/  IMAD R0, R36, c[0x0][0x180], RZ ;  /* 0x0000600024007a24 */ /* 0x000fe400078e02ff */
[----:B------:R-:W-:-:S04]  /*1160*/  IMAD.WIDE.U32 R6, R35, c[0x0][0x180], R6 ;  /* 0x0000600023067a25 */ /* 0x000fc800078e0006 */
[----:B------:R-:W-:Y:S01]  /*1170*/  IMAD R0, R35, c[0x0][0x184], R0 ;  /* 0x0000610023007a24 */ /* 0x000fe200078e0200 */
[----:B------:R-:W-:Y:S01]  /*1180*/  IADD3 R40, P0, R14, R6, RZ ;  /* 0x000000060e287210 */ /* 0x000fe20007f1e0ff */
[----:B------:R-:W-:Y:S02]  /*1190*/  @!P3 IMAD.MOV.U32 R11, RZ, RZ, c[0x0][0x188] ;  /* 0x00006200ff0bb624 */ /* 0x000fe400078e00ff */
[----:B------:R-:W-:Y:S01]  /*11a0*/  @!P3 IMAD.MOV.U32 R9, RZ, RZ, c[0x0][0x18c] ;  /* 0x00006300ff09b624 */ /* 0x000fe200078e00ff */
[----:B------:R-:W-:Y:S01]  /*11b0*/  IADD3.X R41, R37, R7, R0, P0, !PT ;  /* 0x0000000725297210 */ /* 0x000fe200007fe400 */
[----:B------:R-:W-:Y:S01]  /*11c0*/  @!P4 IMAD.SHL.U32 R8, R32, 0x4, RZ ;  /* 0x000000042008c824 */ /* 0x000fe200078e00ff */
[C---:B------:R-:W-:Y:S02]  /*11d0*/  @!P4 IADD3 R5, P0, R40.reuse, c[0x0][0x188], RZ ;  /* 0x000062002805ca10 */ /* 0x040fe40007f1e0ff */
[----:B------:R-:W-:Y:S02]  /*11e0*/  @!P3 LEA R7, P1, R11, R40, 0x1 ;  /* 0x000000280b07b211 */ /* 0x000fe400078208ff */
[----:B------:R-:W-:-:S02]  /*11f0*/  @!P4 LEA R18, P2, R40, c[0x0][0x160], 0x2 ;  /* 0x000058002812ca11 */ /* 0x000fc400078410ff */
[----:B------:R-:W-:Y:S02]  /*1200*/  @!P4 IADD3.X R0, R41, c[0x0][0x18c], RZ, P0, !PT ;  /* 0x000063002900ca10 */ /* 0x000fe400007fe4ff */
[----:B------:R-:W-:Y:S02]  /*1210*/  @!P3 LEA.HI.X R6, R11, R41, R9, 0x1, P1 ;  /* 0x000000290b06b211 */ /* 0x000fe400008f0c09 */
[----:B------:R-:W-:Y:S02]  /*1220*/  @!P3 LEA R10, P0, R7, c[0x0][0x160], 0x2 ;  /* 0x00005800070aba11 */ /* 0x000fe400078010ff */
[----:B------:R-:W-:Y:S02]  /*1230*/  @!P4 LEA R16, P1, R5, c[0x0][0x160], 0x2 ;  /* 0x000058000510ca11 */ /* 0x000fe400078210ff */
[----:B------:R-:W-:Y:S02]  /*1240*/  @!P4 LEA.HI.X R19, R40, c[0x0][0x164], R41, 0x2, P2 ;  /* 0x000059002813ca11 */ /* 0x000fe400010f1429 */
[----:B------:R-:W-:Y:S01]  /*1250*/  @!P3 LEA.HI.X R11, R7, c[0x0][0x164], R6, 0x2, P0 ;  /* 0x00005900070bba11 */ /* 0x000fe200000f1406 */
[C---:B------:R-:W-:Y:S01]  /*1260*/  @!P4 IMAD.SHL.U32 R7, R32.reuse, 0x4, RZ ;  /* 0x000000042007c824 */ /* 0x040fe200078e00ff */
[----:B------:R-:W-:Y:S01]  /*1270*/  @!P4 LEA.HI.X R17, R5, c[0x0][0x164], R0, 0x2, P1 ;  /* 0x000059000511ca11 */ /* 0x000fe200008f1400 */
[----:B------:R-:W-:Y:S01]  /*1280*/  @!P3 IMAD.SHL.U32 R5, R32, 0x4, RZ ;  /* 0x000000042005b824 */ /* 0x000fe200078e00ff */
[----:B------:R-:W-:Y:S01]  /*1290*/  @!PT LDS RZ, [RZ] ;  /* 0x00000000fffff984 */ /* 0x000fe20000000800 */
[----:B------:R-:W-:Y:S01]  /*12a0*/  @!PT LDS RZ, [RZ] ;  /* 0x00000000fffff984 */ /* 0x000fe20000000800 */
[----:B------:R-:W-:Y:S01]  /*12b0*/  @!PT LDS RZ, [RZ] ;  /* 0x00000000fffff984 */ /* 0x000fe20000000800 */
[----:B------:R1:W-:Y:S01]  /*12c0*/  @!P4 LDGSTS.E.BYPASS.LTC128B.128 [R8+0x2020], [R18.64] ;  /* 0x020200001208cfae */ /* 0x0003e2000b901d64 */
[C---:B------:R-:W-:Y:S01]  /*12d0*/  IMAD.SHL.U32 R0, R2.reuse, 0x8, RZ ;  /* 0x0000000802007824 */ /* 0x040fe200078e00ff */
[----:B------:R-:W-:-:S02]  /*12e0*/  LOP3.LUT R6, R2, 0x1, RZ, 0xc0, !PT ;  /* 0x0000000102067812 */ /* 0x000fc400078ec0ff */
[----:B------:R-:W0:Y:S01]  /*12f0*/  LDGDEPBAR ;  /* 0x00000000000079af */ /* 0x000e220000000000 */
[----:B------:R-:W-:Y:S02]  /*1300*/  LOP3.LUT P0, RZ, R2, 0x2, RZ, 0xc0, !PT ;  /* 0x0000000202ff7812 */ /* 0x000fe4000780c0ff */
[----:B------:R-:W-:Y:S01]  /*1310*/  LOP3.LUT R0, R0, 0xf8, RZ, 0xc0, !PT ;  /* 0x000000f800007812 */ /* 0x000fe200078ec0ff */
[----:B------:R2:W-:Y:S01]  /*1320*/  @!P4 LDGSTS.E.BYPASS.LTC128B.128 [R7+0x3020], [R16.64] ;  /* 0x030200001007cfae */ /* 0x0005e2000b901d64 */
[----:B------:R-:W-:Y:S01]  /*1330*/  ISETP.NE.U32.AND P1, PT, R6, 0x1, PT ;  /* 0x000000010600780c */ /* 0x000fe20003f25070 */
[----:B------:R-:W-:Y:S01]  /*1340*/  IMAD.MOV.U32 R6, RZ, RZ, 0x840 ;  /* 0x00000840ff067424 */ /* 0x000fe200078e00ff */
[----:B------:R-:W-:Y:S01]  /*1350*/  LOP3.LUT R0, R0, 0x7, R3, 0xf8, !PT ;  /* 0x0000000700007812 */ /* 0x000fe200078ef803 */
[----:B------:R-:W0:Y:S03]  /*1360*/  LDGDEPBAR ;  /* 0x00000000000079af */ /* 0x000e260000000000 */
[----:B------:R-:W-:Y:S01]  /*1370*/  LOP3.LUT R27, R0, 0x7, R27, 0x78, !PT ;  /* 0x00000007001b7812 */ /* 0x000fe200078e781b */
[----:B------:R3:W-:Y:S04]  /*1380*/  @!P3 LDGSTS.E.BYPASS.LTC128B.128 [R5+0x4020], [R10.64] ;  /* 0x040200000a05bfae */ /* 0x0007e8000b901d64 */
[----:B------:R-:W0:Y:S01]  /*1390*/  LDGDEPBAR ;  /* 0x00000000000079af */ /* 0x000e220000000000 */
[----:B------:R-:W-:-:S05]  /*13a0*/  IMAD.SHL.U32 R0, R27, 0x4, RZ ;  /* 0x000000041b007824 */ /* 0x000fca00078e00ff */
[C---:B------:R-:W-:Y:S02]  /*13b0*/  IADD3 R26, R0.reuse, 0x3e0, RZ ;  /* 0x000003e0001a7810 */ /* 0x040fe40007ffe0ff */
[----:B------:R-:W-:Y:S02]  /*13c0*/  @P1 IADD3 R26, R0, 0x420, RZ ;  /* 0x00000420001a1810 */ /* 0x000fe40007ffe0ff */
[----:B--2---:R-:W-:-:S05]  /*13d0*/  SEL R7, R6, 0x7c0, !P0 ;  /* 0x000007c006077807 */ /* 0x004fca0004000000 */
[----:B------:R-:W-:Y:S02]  /*13e0*/  IMAD.IADD R25, R0, 0x1, R7 ;  /* 0x0000000100197824 */ /* 0x000fe400078e0207 */
[----:B-1----:R-:W-:Y:S01]  /*13f0*/  IMAD.IADD R18, R7, 0x1, R26 ;  /* 0x0000000107127824 */ /* 0x002fe200078e021a */
[----:B------:R-:W-:-:S04]  /*1400*/  DEPBAR.LE SB0, 0x3 ;  /* 0x000080c00000791a */ /* 0x000fc80000000000 */
[----:B------:R-:W-:Y:S01]  /*1410*/  WARPSYNC 0xffffffff ;  /* 0xffffffff00007948 */ /* 0x000fe20003800000 */
[----:B------:R-:W-:Y:S06]  /*1420*/  BAR.SYNC.DEFER_BLOCKING 0x0 ;  /* 0x0000000000007b1d */ /* 0x000fec0000010000 */
[----:B------:R-:W-:Y:S04]  /*1430*/  LDS R17, [R26] ;  /* 0x000000001a117984 */ /* 0x000fe80000000800 */
[----:B------:R-:W1:Y:S04]  /*1440*/  LDS R24, [R27.X4] ;  /* 0x000000001b187984 */ /* 0x000e680000004800 */
[----:B------:R-:W3:Y:S04]  /*1450*/  LDS R23, [R25] ;  /* 0x0000000019177984 */ /* 0x000ee80000000800 */
[----:B------:R-:W2:Y:S04]  /*1460*/  LDS R16, [R18] ;  /* 0x0000000012107984 */ /* 0x000ea80000000800 */
[----:B------:R-:W4:Y:S04]  /*1470*/  LDS R22, [R27.X4+0x1000] ;  /* 0x001000001b167984 */ /* 0x000f280000004800 */
[----:B------:R-:W5:Y:S04]  /*1480*/  LDS R15, [R26+0x1000] ;  /* 0x001000001a0f7984 */ /* 0x000f680000000800 */
[----:B------:R-:W5:Y:S04]  /*1490*/  LDS R21, [R25+0x1000] ;  /* 0x0010000019157984 */ /* 0x000f680000000800 */
[----:B------:R-:W5:Y:S01]  /*14a0*/  LDS R12, [R18+0x1000] ;  /* 0x00100000120c7984 */ /* 0x000f620000000800 */
[----:B-1----:R-:W-:-:S04]  /*14b0*/  FMNMX.FTZ R0, R17, R24, !PT ;  /* 0x0000001811007209 */ /* 0x002fc80007810000 */
[----:B---3--:R-:W-:-:S04]  /*14c0*/  FMNMX.FTZ R5, R0, R23, !PT ;  /* 0x0000001700057209 */ /* 0x008fc80007810000 */
[----:B--2---:R-:W-:-:S04]  /*14d0*/  FMNMX.FTZ R5, R5, R16, !PT ;  /* 0x0000001005057209 */ /* 0x004fc80007810000 */
[----:B----4-:R-:W-:-:S04]  /*14e0*/  FMNMX.FTZ R0, R5, R22, !PT ;  /* 0x0000001605007209 */ /* 0x010fc80007810000 */
[----:B-----5:R-:W-:-:S04]  /*14f0*/  FMNMX.FTZ R0, R0, R15, !PT ;  /* 0x0000000f00007209 */ /* 0x020fc80007810000 */
[----:B------:R-:W-:-:S04]  /*1500*/  FMNMX.FTZ R5, R0, R21, !PT ;  /* 0x0000001500057209 */ /* 0x000fc80007810000 */
[----:B------:R-:W-:Y:S01]  /*1510*/  FMNMX.FTZ R0, R5, R12, !PT ;  /* 0x0000000c05007209 */ /* 0x000fe20007810000 */
[----:B------:R-:W-:Y:S05]  /*1520*/  BRA.DIV ~URZ, `(.L_x_3) ;  /* 0x000017027f007947 */ /* 0x000fea000b800000 */
[----:B------:R1:W2:Y:S02]  /*1530*/  SHFL.BFLY PT, R5, R0, 0x10, 0x1f ;  /* 0x0e001f0000057f89 */ /* 0x0002a400000e0000 */
.L_x_12:
[----:B--2---:R-:W-:Y:S01]  /*1540*/  FMNMX.FTZ R8, R0, R5, !PT ;  /* 0x0000000500087209 */ /* 0x004fe20007810000 */
[----:B------:R-:W2:Y:S01]  /*1550*/  S2UR UR4, SR_CTAID.Y ;  /* 0x00000000000479c3 */ /* 0x000ea20000002600 */
[----:B------:R-:W-:Y:S02]  /*1560*/  FSETP.NEU.FTZ.AND P2, PT, R17, -INF , PT ;  /* 0xff8000001100780b */ /* 0x000fe40003f5d000 */
[----:B------:R-:W-:Y:S01]  /*1570*/  FSETP.NEU.FTZ.AND P1, PT, R23, -INF , PT ;  /* 0xff8000001700780b */ /* 0x000fe20003f3d000 */
[----:B------:R-:W3:Y:S01]  /*1580*/  SHFL.BFLY PT, R7, R8, 0x8, 0x1f ;  /* 0x0d001f0008077f89 */ /* 0x000ee200000e0000 */
[----:B------:R-:W-:Y:S02]  /*1590*/  FSETP.NEU.FTZ.AND P3, PT, R24, -INF , PT ;  /* 0xff8000001800780b */ /* 0x000fe40003f7d000 */
[----:B---3--:R-:W-:-:S05]  /*15a0*/  FMNMX.FTZ R7, R8, R7, !PT ;  /* 0x0000000708077209 */ /* 0x008fca0007810000 */
[----:B------:R-:W3:Y:S02]  /*15b0*/  SHFL.BFLY PT, R6, R7, 0x4, 0x1f ;  /* 0x0c801f0007067f89 */ /* 0x000ee400000e0000 */
[----:B---3--:R-:W-:-:S05]  /*15c0*/  FMNMX.FTZ R6, R7, R6, !PT ;  /* 0x0000000607067209 */ /* 0x008fca0007810000 */
[----:B------:R-:W3:Y:S02]  /*15d0*/  SHFL.BFLY PT, R5, R6, 0x2, 0x1f ;  /* 0x0c401f0006057f89 */ /* 0x000ee400000e0000 */
[----:B---3--:R-:W-:-:S05]  /*15e0*/  FMNMX.FTZ R5, R6, R5, !PT ;  /* 0x0000000506057209 */ /* 0x008fca0007810000 */
[----:B------:R-:W3:Y:S02]  /*15f0*/  SHFL.BFLY PT, R20, R5, 0x1, 0x1f ;  /* 0x0c201f0005147f89 */ /* 0x000ee400000e0000 */
[----:B---3--:R-:W-:-:S04]  /*1600*/  FMNMX.FTZ R20, R5, R20, !PT ;  /* 0x0000001405147209 */ /* 0x008fc80007810000 */
[----:B------:R-:W-:-:S04]  /*1610*/  FSETP.NEU.FTZ.AND P0, PT, R20, -INF , PT ;  /* 0xff8000001400780b */ /* 0x000fc80003f1d000 */
[----:B-1----:R-:W-:Y:S02]  /*1620*/  FSEL R0, R20, RZ, P0 ;  /* 0x000000ff14007208 */ /* 0x002fe40000000000 */
[----:B------:R-:W-:-:S03]  /*1630*/  FSETP.NEU.FTZ.AND P0, PT, R16, -INF , PT ;  /* 0xff8000001000780b */ /* 0x000fc60003f1d000 */
[--C-:B------:R-:W-:Y:S02]  /*1640*/  FADD.FTZ R11, R24, -R0.reuse ;  /* 0x80000000180b7221 */ /* 0x100fe40000010000 */
[--C-:B------:R-:W-:Y:S02]  /*1650*/  FADD.FTZ R10, R17, -R0.reuse ;  /* 0x80000000110a7221 */ /* 0x100fe40000010000 */
[----:B------:R-:W-:Y:S02]  /*1660*/  FMUL.FTZ R11, R11, 1.4426950216293334961 ;  /* 0x3fb8aa3b0b0b7820 */ /* 0x000fe40000410000 */
[----:B------:R-:W-:Y:S02]  /*1670*/  FMUL.FTZ R10, R10, 1.4426950216293334961 ;  /* 0x3fb8aa3b0a0a7820 */ /* 0x000fe40000410000 */
[--C-:B------:R-:W-:Y:S02]  /*1680*/  FADD.FTZ R9, R23, -R0.reuse ;  /* 0x8000000017097221 */ /* 0x100fe40000010000 */
[----:B------:R-:W1:Y:S01]  /*1690*/  MUFU.EX2 R11, R11 ;  /* 0x0000000b000b7308 */ /* 0x000e620000000800 */
[----:B------:R-:W-:-:S02]  /*16a0*/  FADD.FTZ R8, R16, -R0 ;  /* 0x8000000010087221 */ /* 0x000fc40000010000 */
[----:B------:R-:W-:Y:S02]  /*16b0*/  FMUL.FTZ R9, R9, 1.4426950216293334961 ;  /* 0x3fb8aa3b09097820 */ /* 0x000fe40000410000 */
[----:B------:R-:W-:Y:S02]  /*16c0*/  FMUL.FTZ R8, R8, 1.4426950216293334961 ;  /* 0x3fb8aa3b08087820 */ /* 0x000fe40000410000 */
[--C-:B------:R-:W-:Y:S01]  /*16d0*/  FADD.FTZ R7, R22, -R0.reuse ;  /* 0x8000000016077221 */ /* 0x100fe20000010000 */
[----:B------:R-:W3:Y:S01]  /*16e0*/  MUFU.EX2 R10, R10 ;  /* 0x0000000a000a7308 */ /* 0x000ee20000000800 */
[----:B------:R-:W-:Y:S02]  /*16f0*/  FADD.FTZ R6, R15, -R0 ;  /* 0x800000000f067221 */ /* 0x000fe40000010000 */
[----:B------:R-:W-:Y:S02]  /*1700*/  FMUL.FTZ R7, R7, 1.4426950216293334961 ;  /* 0x3fb8aa3b07077820 */ /* 0x000fe40000410000 */
[----:B------:R-:W-:-:S02]  /*1710*/  FMUL.FTZ R6, R6, 1.4426950216293334961 ;  /* 0x3fb8aa3b06067820 */ /* 0x000fc40000410000 */
[--C-:B------:R-:W-:Y:S01]  /*1720*/  FADD.FTZ R5, R21, -R0.reuse ;  /* 0x8000000015057221 */ /* 0x100fe20000010000 */
[----:B------:R-:W4:Y:S01]  /*1730*/  MUFU.EX2 R9, R9 ;  /* 0x0000000900097308 */ /* 0x000f220000000800 */
[----:B-1----:R-:W-:Y:S02]  /*1740*/  FADD.FTZ R19, RZ, R11 ;  /* 0x0000000bff137221 */ /* 0x002fe40000010000 */
[----:B------:R-:W-:Y:S02]  /*1750*/  FMUL.FTZ R5, R5, 1.4426950216293334961 ;  /* 0x3fb8aa3b05057820 */ /* 0x000fe40000410000 */
[----:B------:R-:W-:-:S03]  /*1760*/  FADD.FTZ R0, R12, -R0 ;  /* 0x800000000c007221 */ /* 0x000fc60000010000 */
[----:B------:R-:W1:Y:S01]  /*1770*/  MUFU.EX2 R8, R8 ;  /* 0x0000000800087308 */ /* 0x000e620000000800 */
[----:B---3--:R-:W-:Y:S02]  /*1780*/  FADD.FTZ R28, R19, R10 ;  /* 0x0000000a131c7221 */ /* 0x008fe40000010000 */
[----:B------:R-:W-:-:S05]  /*1790*/  FMUL.FTZ R0, R0, 1.4426950216293334961 ;  /* 0x3fb8aa3b00007820 */ /* 0x000fca0000410000 */
[----:B------:R-:W3:Y:S01]  /*17a0*/  MUFU.EX2 R7, R7 ;  /* 0x0000000700077308 */ /* 0x000ee20000000800 */
[----:B----4-:R-:W-:-:S07]  /*17b0*/  FADD.FTZ R19, R28, R9 ;  /* 0x000000091c137221 */ /* 0x010fce0000010000 */
[----:B------:R-:W4:Y:S01]  /*17c0*/  MUFU.EX2 R6, R6 ;  /* 0x0000000600067308 */ /* 0x000f220000000800 */
[----:B-1----:R-:W-:-:S07]  /*17d0*/  FADD.FTZ R28, R19, R8 ;  /* 0x00000008131c7221 */ /* 0x002fce0000010000 */
[----:B------:R-:W1:Y:S01]  /*17e0*/  MUFU.EX2 R5, R5 ;  /* 0x0000000500057308 */ /* 0x000e620000000800 */
[----:B---3--:R-:W-:-:S07]  /*17f0*/  FADD.FTZ R19, R28, R7 ;  /* 0x000000071c137221 */ /* 0x008fce0000010000 */
[----:B------:R-:W3:Y:S01]  /*1800*/  MUFU.EX2 R0, R0 ;  /* 0x0000000000007308 */ /* 0x000ee20000000800 */
[----:B----4-:R-:W-:Y:S01]  /*1810*/  FADD.FTZ R28, R19, R6 ;  /* 0x00000006131c7221 */ /* 0x010fe20000010000 */
[----:B------:R-:W-:Y:S02]  /*1820*/  SEL R19, R2, 0xffffffff, P3 ;  /* 0xffffffff02137807 */ /* 0x000fe40001800000 */
[----:B------:R-:W-:Y:S02]  /*1830*/  FSETP.NEU.FTZ.AND P3, PT, R22, -INF , PT ;  /* 0xff8000001600780b */ /* 0x000fe40003f7d000 */
[----:B------:R-:W-:Y:S01]  /*1840*/  @P2 IADD3 R19, R2, 0x20, RZ ;  /* 0x0000002002132810 */ /* 0x000fe20007ffe0ff */
[----:B-1----:R-:W-:Y:S01]  /*1850*/  FADD.FTZ R17, R28, R5 ;  /* 0x000000051c117221 */ /* 0x002fe20000010000 */
[----:B------:R-:W-:Y:S02]  /*1860*/  FSETP.NEU.FTZ.AND P2, PT, R15, -INF , PT ;  /* 0xff8000000f00780b */ /* 0x000fe40003f5d000 */
[----:B------:R-:W-:-:S02]  /*1870*/  @P1 IADD3 R19, R2, 0x40, RZ ;  /* 0x0000004002131810 */ /* 0x000fc40007ffe0ff */
[----:B------:R-:W-:Y:S02]  /*1880*/  FSETP.NEU.FTZ.AND P1, PT, R21, -INF , PT ;  /* 0xff8000001500780b */ /* 0x000fe40003f3d000 */
[----:B------:R-:W-:Y:S01]  /*1890*/  @P0 IADD3 R19, R2, 0x60, RZ ;  /* 0x0000006002130810 */ /* 0x000fe20007ffe0ff */
[----:B---3--:R-:W-:Y:S01]  /*18a0*/  FADD.FTZ R17, R17, R0 ;  /* 0x0000000011117221 */ /* 0x008fe20000010000 */
[----:B------:R-:W-:Y:S02]  /*18b0*/  FSETP.NEU.FTZ.AND P0, PT, R12, -INF , PT ;  /* 0xff8000000c00780b */ /* 0x000fe40003f1d000 */
[C---:B------:R-:W-:Y:S02]  /*18c0*/  @P3 IADD3 R19, R2.reuse, 0x80, RZ ;  /* 0x0000008002133810 */ /* 0x040fe40007ffe0ff */
[----:B------:R-:W1:Y:S01]  /*18d0*/  SHFL.BFLY PT, R16, R17, 0x10, 0x1f ;  /* 0x0e001f0011107f89 */ /* 0x000e6200000e0000 */
[----:B------:R-:W-:-:S04]  /*18e0*/  @P2 IADD3 R19, R2, 0xa0, RZ ;  /* 0x000000a002132810 */ /* 0x000fc80007ffe0ff */
[C---:B------:R-:W-:Y:S02]  /*18f0*/  @P1 IADD3 R19, R2.reuse, 0xc0, RZ ;  /* 0x000000c002131810 */ /* 0x040fe40007ffe0ff */
[C---:B------:R-:W-:Y:S02]  /*1900*/  ISETP.NE.AND P1, PT, R2.reuse, RZ, PT ;  /* 0x000000ff0200720c */ /* 0x040fe40003f25270 */
[----:B------:R-:W-:Y:S01]  /*1910*/  @P0 IADD3 R19, R2, 0xe0, RZ ;  /* 0x000000e002130810 */ /* 0x000fe20007ffe0ff */
[----:B-1----:R-:W-:-:S04]  /*1920*/  FADD.FTZ R15, R17, R16 ;  /* 0x00000010110f7221 */ /* 0x002fc80000010000 */
[----:B------:R-:W1:Y:S04]  /*1930*/  SHFL.BFLY PT, R16, R19, 0x10, 0x1f ;  /* 0x0e001f0013107f89 */ /* 0x000e6800000e0000 */
[----:B------:R-:W3:Y:S01]  /*1940*/  SHFL.BFLY PT, R12, R15, 0x8, 0x1f ;  /* 0x0d001f000f0c7f89 */ /* 0x000ee200000e0000 */
[----:B-1----:R-:W-:Y:S01]  /*1950*/  IMNMX R17, R19, R16, !PT ;  /* 0x0000001013117217 */ /* 0x002fe20007800200 */
[----:B------:R-:W-:Y:S01]  /*1960*/  HFMA2.MMA R16, -RZ, RZ, 0, 0 ;  /* 0x00000000ff107435 */ /* 0x000fe200000001ff */
[----:B---3--:R-:W-:-:S03]  /*1970*/  FADD.FTZ R12, R15, R12 ;  /* 0x0000000c0f0c7221 */ /* 0x008fc60000010000 */
[----:B------:R-:W1:Y:S04]  /*1980*/  SHFL.BFLY PT, R28, R17, 0x8, 0x1f ;  /* 0x0d001f00111c7f89 */ /* 0x000e6800000e0000 */
[----:B------:R-:W3:Y:S01]  /*1990*/  SHFL.BFLY PT, R23, R12, 0x4, 0x1f ;  /* 0x0c801f000c177f89 */ /* 0x000ee200000e0000 */
[----:B-1----:R-:W-:Y:S01]  /*19a0*/  IMNMX R28, R17, R28, !PT ;  /* 0x0000001c111c7217 */ /* 0x002fe20007800200 */
[----:B---3--:R-:W-:-:S04]  /*19b0*/  FADD.FTZ R23, R12, R23 ;  /* 0x000000170c177221 */ /* 0x008fc80000010000 */
[----:B------:R-:W1:Y:S04]  /*19c0*/  SHFL.BFLY PT, R21, R28, 0x4, 0x1f ;  /* 0x0c801f001c157f89 */ /* 0x000e6800000e0000 */
[----:B------:R-:W3:Y:S04]  /*19d0*/  SHFL.BFLY PT, R24, R23, 0x2, 0x1f ;  /* 0x0c401f0017187f89 */ /* 0x000ee800000e0000 */
[----:B------:R-:W4:Y:S01]  /*19e0*/  S2R R12, SR_TID.X ;  /* 0x00000000000c7919 */ /* 0x000f220000002100 */
[----:B-1----:R-:W-:Y:S01]  /*19f0*/  IMNMX R21, R28, R21, !PT ;  /* 0x000000151c157217 */ /* 0x002fe20007800200 */
[----:B---3--:R-:W-:-:S04]  /*1a00*/  FADD.FTZ R24, R23, R24 ;  /* 0x0000001817187221 */ /* 0x008fc80000010000 */
[----:B------:R-:W1:Y:S04]  /*1a10*/  SHFL.BFLY PT, R22, R21, 0x2, 0x1f ;  /* 0x0c401f0015167f89 */ /* 0x000e6800000e0000 */
[----:B------:R-:W3:Y:S01]  /*1a20*/  SHFL.BFLY PT, R15, R24, 0x1, 0x1f ;  /* 0x0c201f00180f7f89 */ /* 0x000ee200000e0000 */
[----:B-1----:R-:W-:Y:S01]  /*1a30*/  IMNMX R22, R21, R22, !PT ;  /* 0x0000001615167217 */ /* 0x002fe20007800200 */
[----:B---3--:R-:W-:-:S04]  /*1a40*/  FADD.FTZ R15, R24, R15 ;  /* 0x0000000f180f7221 */ /* 0x008fc80000010000 */
[----:B------:R-:W1:Y:S01]  /*1a50*/  SHFL.BFLY PT, R17, R22, 0x1, 0x1f ;  /* 0x0c201f0016117f89 */ /* 0x000e6200000e0000 */
[----:B------:R-:W-:-:S13]  /*1a60*/  FSETP.NE.FTZ.AND P0, PT, R15, RZ, PT ;  /* 0x000000ff0f00720b */ /* 0x000fda0003f15000 */
[----:B------:R-:W3:Y:S01]  /*1a70*/  @P0 MUFU.RCP R16, R15 ;  /* 0x0000000f00100308 */ /* 0x000ee20000001000 */
[----:B----4-:R-:W-:Y:S02]  /*1a80*/  ISETP.GT.OR P0, PT, R12, 0xff, P1 ;  /* 0x000000ff0c00780c */ /* 0x010fe40000f04670 */
[----:B-1----:R-:W-:-:S05]  /*1a90*/  IMNMX R2, R22, R17, !PT ;  /* 0x0000001116027217 */ /* 0x002fca0007800200 */
[----:B------:R-:W1:Y:S01]  /*1aa0*/  MUFU.LG2 R15, R15 ;  /* 0x0000000f000f7308 */ /* 0x000e620000000c00 */
[-C--:B---3--:R-:W-:Y:S02]  /*1ab0*/  FMUL.FTZ R12, R11, R16.reuse ;  /* 0x000000100b0c7220 */ /* 0x088fe40000410000 */
[-C--:B------:R-:W-:Y:S02]  /*1ac0*/  FMUL.FTZ R11, R10, R16.reuse ;  /* 0x000000100a0b7220 */ /* 0x080fe40000410000 */
[-C--:B------:R-:W-:Y:S01]  /*1ad0*/  FMUL.FTZ R10, R9, R16.reuse ;  /* 0x00000010090a7220 */ /* 0x080fe20000410000 */
[----:B------:R3:W-:Y:S01]  /*1ae0*/  STS [R27.X4], R12 ;  /* 0x0000000c1b007388 */ /* 0x0007e20000004800 */
[-C--:B------:R-:W-:Y:S02]  /*1af0*/  FMUL.FTZ R9, R8, R16.reuse ;  /* 0x0000001008097220 */ /* 0x080fe40000410000 */
[-C--:B------:R-:W-:Y:S01]  /*1b00*/  FMUL.FTZ R8, R7, R16.reuse ;  /* 0x0000001007087220 */ /* 0x080fe20000410000 */
[----:B------:R3:W-:Y:S01]  /*1b10*/  STS [R26], R11 ;  /* 0x0000000b1a007388 */ /* 0x0007e20000000800 */
[----:B------:R-:W-:-:S02]  /*1b20*/  FMUL.FTZ R7, R6, R16 ;  /* 0x0000001006077220 */ /* 0x000fc40000410000 */
[-C--:B------:R-:W-:Y:S01]  /*1b30*/  FMUL.FTZ R6, R5, R16.reuse ;  /* 0x0000001005067220 */ /* 0x080fe20000410000 */
[----:B------:R3:W-:Y:S01]  /*1b40*/  STS [R25], R10 ;  /* 0x0000000a19007388 */ /* 0x0007e20000000800 */
[----:B------:R-:W-:Y:S02]  /*1b50*/  FMUL.FTZ R5, R0, R16 ;  /* 0x0000001000057220 */ /* 0x000fe40000410000 */
[----:B-1----:R-:W-:Y:S01]  /*1b60*/  FFMA.FTZ R20, R15, 0.69314718246459960938, R20 ;  /* 0x3f3172180f147823 */ /* 0x002fe20000010014 */
[----:B------:R3:W-:Y:S04]  /*1b70*/  STS [R18], R9 ;  /* 0x0000000912007388 */ /* 0x0007e80000000800 */
[----:B------:R3:W-:Y:S04]  /*1b80*/  STS [R27.X4+0x1000], R8 ;  /* 0x001000081b007388 */ /* 0x0007e80000004800 */
[----:B------:R3:W-:Y:S04]  /*1b90*/  STS [R26+0x1000], R7 ;  /* 0x001000071a007388 */ /* 0x0007e80000000800 */
[----:B------:R3:W-:Y:S04]  /*1ba0*/  STS [R25+0x1000], R6 ;  /* 0x0010000619007388 */ /* 0x0007e80000000800 */
[----:B------:R3:W-:Y:S04]  /*1bb0*/  STS [R18+0x1000], R5 ;  /* 0x0010000512007388 */ /* 0x0007e80000000800 */
[----:B------:R3:W-:Y:S01]  /*1bc0*/  @!P0 STS [R3.X4+0x2000], R2 ;  /* 0x0020000203008388 */ /* 0x0007e20000004800 */
[----:B--2---:R-:W-:-:S13]  /*1bd0*/  ISETP.NE.AND P0, PT, RZ, UR4, PT ;  /* 0x00000004ff007c0c */ /* 0x004fda000bf05270 */
[----:B------:R-:W-:Y:S05]  /*1be0*/  @P0 BRA `(.L_x_4) ;  /* 0x000001e000000947 */ /* 0x000fea0003800000 */
[----:B---3--:R-:W1:Y:S01]  /*1bf0*/  S2R R2, SR_CTAID.X ;  /* 0x0000000000027919 */ /* 0x008e620000002500 */
[----:B------:R-:W-:Y:S01]  /*1c00*/  ULDC UR5, c[0x0][0x1b0] ;  /* 0x00006c0000057ab9 */ /* 0x000fe20000000800 */
[----:B------:R-:W-:Y:S01]  /*1c10*/  BSSY B0, `(.L_x_4) ;  /* 0x000001b000007945 */ /* 0x000fe20003800000 */
[----:B------:R-:W-:Y:S02]  /*1c20*/  ULDC UR4, c[0x0][0x1a8] ;  /* 0x00006a0000047ab9 */ /* 0x000fe40000000800 */
[----:B------:R-:W-:Y:S01]  /*1c30*/  UIMAD UR4, UR5, UR4, URZ ;  /* 0x00000004050472a4 */ /* 0x000fe2000f8e023f */
[----:B-1----:R-:W-:-:S05]  /*1c40*/  LEA R2, R2, R3, 0x3 ;  /* 0x0000000302027211 */ /* 0x002fca00078e18ff */
[----:B------:R-:W-:-:S13]  /*1c50*/  ISETP.GE.OR P1, PT, R2, UR4, P1 ;  /* 0x0000000402007c0c */ /* 0x000fda0008f26670 */
[----:B------:R-:W-:Y:S05]  /*1c60*/  @P1 BRA `(.L_x_5) ;  /* 0x0000015000001947 */ /* 0x000fea0003800000 */
[----:B------:R-:W-:Y:S02]  /*1c70*/  IMAD.MOV.U32 R0, RZ, RZ, c[0x0][0x208] ;  /* 0x00008200ff007624 */ /* 0x000fe400078e00ff */
[----:B------:R-:W-:Y:S02]  /*1c80*/  IMAD R8, R34, c[0x0][0x200], RZ ;  /* 0x0000800022087a24 */ /* 0x000fe400078e02ff */
[----:B------:R-:W-:Y:S01]  /*1c90*/  IMAD.WIDE.U32 R10, R33, c[0x0][0x200], RZ ;  /* 0x00008000210a7a25 */ /* 0x000fe200078e00ff */
[----:B------:R-:W-:-:S03]  /*1ca0*/  ISETP.NE.AND P0, PT, R0, 0x1, PT ;  /* 0x000000010000780c */ /* 0x000fc60003f05270 */
[----:B------:R-:W-:Y:S02]  /*1cb0*/  IMAD R5, R33, c[0x0][0x204], R8 ;  /* 0x0000810021057a24 */ /* 0x000fe400078e0208 */
[----:B------:R-:W-:-:S03]  /*1cc0*/  IMAD.MOV.U32 R6, RZ, RZ, R2 ;  /* 0x000000ffff067224 */ /* 0x000fc600078e0002 */
[----:B------:R-:W-:-:S05]  /*1cd0*/  IADD3 R11, R11, R5, RZ ;  /* 0x000000050b0b7210 */ /* 0x000fca0007ffe0ff */
[----:B------:R-:W-:-:S05]  /*1ce0*/  @P0 IMAD.HI.U32 R0, R2, c[0x0][0x20c], RZ ;  /* 0x0000830002000a27 */ /* 0x000fca00078e00ff */
[----:B------:R-:W-:-:S04]  /*1cf0*/  @P0 SHF.R.U32.HI R6, RZ, c[0x0][0x210], R0 ;  /* 0x00008400ff060a19 */ /* 0x000fc80000011600 */
[C---:B------:R-:W-:Y:S01]  /*1d00*/  IADD3 R5, -R6.reuse, RZ, RZ ;  /* 0x000000ff06057210 */ /* 0x040fe20007ffe1ff */
[----:B------:R-:W-:Y:S01]  /*1d10*/  IMAD.WIDE.U32 R10, R6, c[0x0][0x1f8], R10 ;  /* 0x00007e00060a7a25 */ /* 0x000fe200078e000a */
[----:B------:R-:W-:-:S03]  /*1d20*/  SHF.R.S32.HI R0, RZ, 0x1f, R6 ;  /* 0x0000001fff007819 */ /* 0x000fc60000011406 */
[----:B------:R-:W-:Y:S02]  /*1d30*/  IMAD R5, R5, c[0x0][0x208], R2 ;  /* 0x0000820005057a24 */ /* 0x000fe400078e0202 */
[----:B------:R-:W-:-:S03]  /*1d40*/  IMAD R7, R0, c[0x0][0x1f8], RZ ;  /* 0x00007e0000077a24 */ /* 0x000fc600078e02ff */
[----:B------:R-:W-:Y:S01]  /*1d50*/  SHF.R.S32.HI R0, RZ, 0x1f, R5 ;  /* 0x0000001fff007819 */ /* 0x000fe20000011405 */
[----:B------:R-:W-:Y:S01]  /*1d60*/  IMAD R7, R6, c[0x0][0x1fc], R7 ;  /* 0x00007f0006077a24 */ /* 0x000fe200078e0207 */
[----:B------:R-:W-:-:S04]  /*1d70*/  IADD3 R5, P0, R5, R10, RZ ;  /* 0x0000000a05057210 */ /* 0x000fc80007f1e0ff */
[----:B------:R-:W-:Y:S02]  /*1d80*/  IADD3.X R0, R0, R11, R7, P0, !PT ;  /* 0x0000000b00007210 */ /* 0x000fe400007fe407 */
[----:B------:R-:W-:-:S04]  /*1d90*/  LEA R6, P0, R5, c[0x0][0x1f0], 0x2 ;  /* 0x00007c0005067a11 */ /* 0x000fc800078010ff */
[----:B------:R-:W-:-:S05]  /*1da0*/  LEA.HI.X R7, R5, c[0x0][0x1f4], R0, 0x2, P0 ;  /* 0x00007d0005077a11 */ /* 0x000fca00000f1400 */
[----:B------:R1:W-:Y:S04]  /*1db0*/  STG.E [R6.64], R20 ;  /* 0x0000001406007986 */ /* 0x0003e8000c101924 */
.L_x_5:
[----:B------:R-:W-:Y:S05]  /*1dc0*/  BSYNC B0 ;  /* 0x0000000000007941 */ /* 0x000fea0003800000 */
.L_x_4:
[----:B------:R-:W-:Y:S01]  /*1dd0*/  BAR.SYNC.DEFER_BLOCKING 0x0 ;  /* 0x0000000000007b1d */ /* 0x000fe20000010000 */
[----:B---3--:R-:W-:Y:S01]  /*1de0*/  IMAD.MOV.U32 R12, RZ, RZ, RZ ;  /* 0x000000ffff0c7224 */ /* 0x008fe200078e00ff */
[----:B------:R-:W-:Y:S01]  /*1df0*/  CS2R R10, SRZ ;  /* 0x00000000000a7805 */ /* 0x000fe2000001ff00 */
[----:B------:R-:W-:-:S03]  /*1e00*/  MOV R9, RZ ;  /* 0x000000ff00097202 */ /* 0x000fc60000000f00 */
[----:B------:R-:W-:Y:S01]  /*1e10*/  BSSY B1, `(.L_x_6) ;  /* 0x00000c9000017945 */ /* 0x000fe20003800000 */
[----:B------:R-:W2:Y:S02]  /*1e20*/  LDS R39, [R3.X4+0x2000] ;  /* 0x0020000003277984 */ /* 0x000ea40000004800 */
[----:B--2---:R-:W-:-:S13]  /*1e30*/  ISETP.GE.AND P0, PT, R39, RZ, PT ;  /* 0x000000ff2700720c */ /* 0x004fda0003f06270 */
[----:B------:R-:W-:Y:S05]  /*1e40*/  @!P0 BRA `(.L_x_7) ;  /* 0x00000c5000008947 */ /* 0x000fea0003800000 */
[----:B------:R-:W-:Y:S01]  /*1e50*/  ISETP.GE.U32.AND P0, PT, R39, 0x3, PT ;  /* 0x000000032700780c */ /* 0x000fe20003f06070 */
[----:B------:R-:W-:Y:S01]  /*1e60*/  BSSY B0, `(.L_x_8) ;  /* 0x0000090000007945 */ /* 0x000fe20003800000 */
[----:B------:R-:W-:Y:S01]  /*1e70*/  SHF.R.S32.HI R8, RZ, 0x1f, R3 ;  /* 0x0000001fff087819 */ /* 0x000fe20000011403 */
[----:B------:R-:W-:Y:S02]  /*1e80*/  IMAD.MOV.U32 R42, RZ, RZ, RZ ;  /* 0x000000ffff2a7224 */ /* 0x000fe400078e00ff */
[----:B------:R-:W-:Y:S01]  /*1e90*/  IMAD.MOV.U32 R12, RZ, RZ, RZ ;  /* 0x000000ffff0c7224 */ /* 0x000fe200078e00ff */
[----:B------:R-:W-:-:S04]  /*1ea0*/  LEA.HI R8, R8, R3, RZ, 0x3 ;  /* 0x0000000308087211 */ /* 0x000fc800078f18ff */
[----:B------:R-:W-:-:S05]  /*1eb0*/  LOP3.LUT R8, R8, 0xfffffff8, RZ, 0xc0, !PT ;  /* 0xfffffff808087812 */ /* 0x000fca00078ec0ff */
[----:B------:R-:W-:Y:S01]  /*1ec0*/  IMAD.IADD R8, R3, 0x1, -R8 ;  /* 0x0000000103087824 */ /* 0x000fe200078e0a08 */
[----:B------:R-:W-:Y:S05]  /*1ed0*/  @!P0 BRA `(.L_x_9) ;  /* 0x0000088000008947 */ /* 0x000fea0003800000 */
[----:B------:R-:W-:Y:S01]  /*1ee0*/  IADD3 R3, R39, 0x1, RZ ;  /* 0x0000000127037810 */ /* 0x000fe20007ffe0ff */
[----:B-1----:R-:W-:Y:S01]  /*1ef0*/  IMAD.MOV.U32 R7, RZ, RZ, RZ ;  /* 0x000000ffff077224 */ /* 0x002fe200078e00ff */
[----:B------:R-:W-:Y:S01]  /*1f00*/  CS2R R10, SRZ ;  /* 0x00000000000a7805 */ /* 0x000fe2000001ff00 */
[----:B------:R-:W-:Y:S01]  /*1f10*/  IMAD.MOV.U32 R12, RZ, RZ, RZ ;  /* 0x000000ffff0c7224 */ /* 0x000fe200078e00ff */
[----:B------:R-:W-:Y:S01]  /*1f20*/  LOP3.LUT R38, R3, 0x3, RZ, 0xc0, !PT ;  /* 0x0000000303267812 */ /* 0x000fe200078ec0ff */
[----:B------:R-:W-:-:S03]  /*1f30*/  IMAD.MOV.U32 R9, RZ, RZ, RZ ;  /* 0x000000ffff097224 */ /* 0x000fc600078e00ff */
[----:B------:R-:W-:Y:S02]  /*1f40*/  IADD3 R38, R3, -R38, RZ ;  /* 0x8000002603267210 */ /* 0x000fe40007ffe0ff */
.L_x_10:
[C---:B------:R-:W-:Y:S01]  /*1f50*/  IADD3 R43, R7.reuse, 0x3, RZ ;  /* 0x00000003072b7810 */ /* 0x040fe20007ffe0ff */
[----:B------:R-:W-:Y:S01]  /*1f60*/  IMAD.SHL.U32 R5, R7, 0x8, RZ ;  /* 0x0000000807057824 */ /* 0x000fe200078e00ff */
[----:B------:R-:W-:Y:S02]  /*1f70*/  IADD3 R38, R38, -0x4, RZ ;  /* 0xfffffffc26267810 */ /* 0x000fe40007ffe0ff */
[----:B------:R-:W-:Y:S02]  /*1f80*/  ISETP.GT.OR P1, PT, R43, R39, P4 ;  /* 0x000000272b00720c */ /* 0x000fe40002724670 */
[C---:B------:R-:W-:Y:S02]  /*1f90*/  LOP3.LUT R0, R5.reuse, 0x20, RZ, 0xc0, !PT ;  /* 0x0000002005007812 */ /* 0x040fe400078ec0ff */
[C---:B------:R-:W-:Y:S02]  /*1fa0*/  LOP3.LUT R3, R5.reuse, 0xffffffc0, RZ, 0xc0, !PT ;  /* 0xffffffc005037812 */ /* 0x040fe400078ec0ff */
[----:B------:R-:W-:Y:S02]  /*1fb0*/  IADD3 R15, R5, 0x8, RZ ;  /* 0x00000008050f7810 */ /* 0x000fe40007ffe0ff */
[----:B------:R-:W-:Y:S04]  /*1fc0*/  IADD3 R3, R0, R3, R8 ;  /* 0x0000000300037210 */ /* 0x000fe80007ffe008 */
[----:B------:R-:W-:Y:S01]  /*1fd0*/  LOP3.LUT R0, R3, 0x3e0, RZ, 0xc0, !PT ;  /* 0x000003e003007812 */ /* 0x000fe200078ec0ff */
[----:B------:R-:W-:Y:S01]  /*1fe0*/  @!P1 IMAD.WIDE.U32 R18, R43, c[0x0][0x188], R40 ;  /* 0x000062002b129a25 */ /* 0x000fe200078e0028 */
[----:B------:R-:W-:Y:S02]  /*1ff0*/  @!P1 SHF.R.S32.HI R42, RZ, 0x1f, R43 ;  /* 0x0000001fff2a9819 */ /* 0x000fe4000001142b */
[----:B------:R-:W-:Y:S02]  /*2000*/  SHF.R.U32.HI R0, RZ, 0x5, R0 ;  /* 0x00000005ff007819 */ /* 0x000fe40000011600 */
[----:B------:R-:W-:Y:S01]  /*2010*/  @!P1 LEA R44, P0, R18, c[0x0][0x160], 0x2 ;  /* 0x00005800122c9a11 */ /* 0x000fe200078010ff */
[----:B------:R-:W-:Y:S01]  /*2020*/  @!P1 IMAD R42, R42, c[0x0][0x188], RZ ;  /* 0x000062002a2a9a24 */ /* 0x000fe200078e02ff */
[----:B------:R-:W-:Y:S02]  /*2030*/  LOP3.LUT R3, R0, R3, RZ, 0x3c, !PT ;  /* 0x0000000300037212 */ /* 0x000fe400078e3cff */
[----:B------:R-:W-:Y:S01]  /*2040*/  LOP3.LUT R0, R15, 0x28, RZ, 0xc0, !PT ;  /* 0x000000280f007812 */ /* 0x000fe200078ec0ff */
[----:B------:R-:W-:Y:S01]  /*2050*/  @!P1 IMAD R42, R43, c[0x0][0x18c], R42 ;  /* 0x000063002b2a9a24 */ /* 0x000fe200078e022a */
[----:B------:R-:W-:Y:S01]  /*2060*/  LOP3.LUT R15, R15, 0xffffffc0, RZ, 0xc0, !PT ;  /* 0xffffffc00f0f7812 */ /* 0x000fe200078ec0ff */
[----:B------:R-:W-:Y:S01]  /*2070*/  IMAD.SHL.U32 R43, R32, 0x4, RZ ;  /* 0x00000004202b7824 */ /* 0x000fe200078e00ff */
[----:B------:R-:W1:Y:S01]  /*2080*/  LDS R3, [R3.X4] ;  /* 0x0000000003037984 */ /* 0x000e620000004800 */
[----:B------:R-:W-:Y:S01]  /*2090*/  @!P1 IMAD.IADD R42, R19, 0x1, R42 ;  /* 0x00000001132a9824 */ /* 0x000fe200078e022a */
[----:B------:R-:W-:Y:S04]  /*20a0*/  IADD3 R15, R0, R15, R8 ;  /* 0x0000000f000f7210 */ /* 0x000fe80007ffe008 */
[----:B------:R-:W-:Y:S02]  /*20b0*/  @!P1 LEA.HI.X R45, R18, c[0x0][0x164], R42, 0x2, P0 ;  /* 0x00005900122d9a11 */ /* 0x000fe400000f142a */
[----:B------:R-:W-:Y:S02]  /*20c0*/  LOP3.LUT R0, R15, 0x3e0, RZ, 0xc0, !PT ;  /* 0x000003e00f007812 */ /* 0x000fe400078ec0ff */
[----:B------:R-:W-:Y:S01]  /*20d0*/  IADD3 R42, R7, 0x4, RZ ;  /* 0x00000004072a7810 */ /* 0x000fe20007ffe0ff */
[----:B------:R-:W-:Y:S01]  /*20e0*/  @!PT LDS RZ, [RZ] ;  /* 0x00000000fffff984 */ /* 0x000fe20000000800 */
[----:B------:R-:W-:Y:S01]  /*20f0*/  @!PT LDS RZ, [RZ] ;  /* 0x00000000fffff984 */ /* 0x000fe20000000800 */
[----:B------:R-:W-:Y:S01]  /*2100*/  @!PT LDS RZ, [RZ] ;  /* 0x00000000fffff984 */ /* 0x000fe20000000800 */
[----:B------:R2:W-:Y:S01]  /*2110*/  @!P1 LDGSTS.E.BYPASS.LTC128B.128 [R43+0x5020], [R44.64] ;  /* 0x050200002c2b9fae */ /* 0x0005e2000b901d64 */
[----:B------:R-:W-:Y:S02]  /*2120*/  SHF.R.U32.HI R0, RZ, 0x5, R0 ;  /* 0x00000005ff007819 */ /* 0x000fe40000011600 */
[----:B------:R-:W-:Y:S02]  /*2130*/  ISETP.GT.OR P1, PT, R42, R39, P4 ;  /* 0x000000272a00720c */ /* 0x000fe40002724670 */
[----:B------:R-:W-:Y:S01]  /*2140*/  LOP3.LUT R2, R0, R15, RZ, 0x3c, !PT ;  /* 0x0000000f00027212 */ /* 0x000fe200078e3cff */
[----:B------:R-:W0:Y:S01]  /*2150*/  LDGDEPBAR ;  /* 0x00000000000079af */ /* 0x000e220000000000 */
[C---:B------:R-:W-:Y:S02]  /*2160*/  IADD3 R15, R5.reuse, 0x10, RZ ;  /* 0x00000010050f7810 */ /* 0x040fe40007ffe0ff */
[----:B------:R-:W-:Y:S02]  /*2170*/  IADD3 R5, R5, 0x18, RZ ;  /* 0x0000001805057810 */ /* 0x000fe40007ffe0ff */
[C---:B------:R-:W-:Y:S02]  /*2180*/  LOP3.LUT R0, R15.reuse, 0x30, RZ, 0xc0, !PT ;  /* 0x000000300f007812 */ /* 0x040fe400078ec0ff */
[----:B------:R-:W-:Y:S03]  /*2190*/  LOP3.LUT R15, R15, 0xffffffc0, RZ, 0xc0, !PT ;  /* 0xffffffc00f0f7812 */ /* 0x000fe600078ec0ff */
[----:B------:R-:W-:Y:S01]  /*21a0*/  @!P1 IMAD.WIDE.U32 R18, R42, c[0x0][0x188], R40 ;  /* 0x000062002a129a25 */ /* 0x000fe200078e0028 */
[----:B------:R-:W-:Y:S04]  /*21b0*/  IADD3 R15, R0, R15, R8 ;  /* 0x0000000f000f7210 */ /* 0x000fe80007ffe008 */
[----:B------:R-:W-:Y:S02]  /*21c0*/  @!P1 LEA R26, P3, R18, c[0x0][0x160], 0x2 ;  /* 0x00005800121a9a11 */ /* 0x000fe400078610ff */
[----:B------:R-:W-:Y:S02]  /*21d0*/  LOP3.LUT R6, R15, 0x3e0, RZ, 0xc0, !PT ;  /* 0x000003e00f067812 */ /* 0x000fe400078ec0ff */
[----:B--2---:R-:W-:Y:S02]  /*21e0*/  IADD3 R44, R7, 0x5, RZ ;  /* 0x00000005072c7810 */ /* 0x004fe40007ffe0ff */
[----:B------:R-:W-:Y:S01]  /*21f0*/  @!P1 SHF.R.S32.HI R45, RZ, 0x1f, R42 ;  /* 0x0000001fff2d9819 */ /* 0x000fe2000001142a */
[----:B------:R-:W-:Y:S04]  /*2200*/  DEPBAR.LE SB0, 0x3 ;  /* 0x000080c00000791a */ /* 0x000fe80000000000 */
[----:B------:R-:W2:Y:S01]  /*2210*/  LDS R2, [R2.X4] ;  /* 0x0000000002027984 */ /* 0x000ea20000004800 */
[----:B------:R-:W-:Y:S01]  /*2220*/  ISETP.GT.OR P2, PT, R44, R39, P4 ;  /* 0x000000272c00720c */ /* 0x000fe20002744670 */
[----:B------:R-:W-:Y:S01]  /*2230*/  @!P1 IMAD R45, R45, c[0x0][0x188], RZ ;  /* 0x000062002d2d9a24 */ /* 0x000fe200078e02ff */
[----:B-1----:R-:W-:Y:S02]  /*2240*/  FSETP.GT.FTZ.AND P0, PT, R3, RZ, PT ;  /* 0x000000ff0300720b */ /* 0x002fe40003f14000 */
[----:B------:R-:W-:Y:S01]  /*2250*/  SHF.R.U32.HI R6, RZ, 0x5, R6 ;  /* 0x00000005ff067819 */ /* 0x000fe20000011606 */
[----:B------:R-:W-:Y:S01]  /*2260*/  @!P1 IMAD R45, R42, c[0x0][0x18c], R45 ;  /* 0x000063002a2d9a24 */ /* 0x000fe200078e022d */
[----:B------:R-:W-:Y:S02]  /*2270*/  ISETP.LT.OR P0, PT, R4, RZ, !P0 ;  /* 0x000000ff0400720c */ /* 0x000fe40004701670 */
[----:B------:R-:W-:Y:S01]  /*2280*/  LOP3.LUT R0, R6, R15, RZ, 0x3c, !PT ;  /* 0x0000000f06007212 */ /* 0x000fe200078e3cff */
[----:B------:R-:W-:Y:S01]  /*2290*/  @!P1 IMAD.IADD R45, R19, 0x1, R45 ;  /* 0x00000001132d9824 */ /* 0x000fe200078e022d */
[----:B------:R-:W-:Y:S02]  /*22a0*/  ISETP.GE.OR P0, PT, R14, R13, P0 ;  /* 0x0000000d0e00720c */ /* 0x000fe40000706670 */
[C---:B------:R-:W-:Y:S01]  /*22b0*/  LOP3.LUT R6, R5.reuse, 0x38, RZ, 0xc0, !PT ;  /* 0x0000003805067812 */ /* 0x040fe200078ec0ff */
[----:B------:R-:W-:Y:S01]  /*22c0*/  @!P2 IMAD.WIDE.U32 R22, R44, c[0x0][0x188], R40 ;  /* 0x000062002c16aa25 */ /* 0x000fe200078e0028 */
[----:B------:R-:W-:Y:S02]  /*22d0*/  @!P1 LEA.HI.X R27, R18, c[0x0][0x164], R45, 0x2, P3 ;  /* 0x00005900121b9a11 */ /* 0x000fe400018f142d */
[----:B------:R-:W-:Y:S02]  /*22e0*/  @!P2 SHF.R.S32.HI R45, RZ, 0x1f, R44 ;  /* 0x0000001fff2da819 */ /* 0x000fe4000001142c */
[----:B------:R-:W-:Y:S03]  /*22f0*/  LOP3.LUT R5, R5, 0xffffffc0, RZ, 0xc0, !PT ;  /* 0xffffffc005057812 */ /* 0x000fe600078ec0ff */
[----:B------:R-:W-:Y:S01]  /*2300*/  @!P2 IMAD R45, R45, c[0x0][0x188], RZ ;  /* 0x000062002d2daa24 */ /* 0x000fe200078e02ff */
[----:B------:R-:W-:Y:S01]  /*2310*/  IADD3 R6, R6, R5, R8 ;  /* 0x0000000506067210 */ /* 0x000fe20007ffe008 */
[----:B------:R-:W1:Y:S02]  /*2320*/  @!P0 LDS.128 R16, [R32.X4+0x2020] ;  /* 0x0020200020108984 */ /* 0x000e640000004c00 */
[----:B------:R-:W-:Y:S01]  /*2330*/  @!P2 IMAD R45, R44, c[0x0][0x18c], R45 ;  /* 0x000063002c2daa24 */ /* 0x000fe200078e022d */
[----:B------:R-:W-:Y:S02]  /*2340*/  @!P2 LEA R44, P3, R22, c[0x0][0x160], 0x2 ;  /* 0x00005800162caa11 */ /* 0x000fe400078610ff */
[----:B------:R-:W-:Y:S01]  /*2350*/  @!PT LDS RZ, [RZ] ;  /* 0x00000000fffff984 */ /* 0x000fe20000000800 */
[----:B------:R-:W-:Y:S01]  /*2360*/  @!PT LDS RZ, [RZ] ;  /* 0x00000000fffff984 */ /* 0x000fe20000000800 */
[----:B------:R-:W-:Y:S01]  /*2370*/  @!PT LDS RZ, [RZ] ;  /* 0x00000000fffff984 */ /* 0x000fe20000000800 */
[----:B------:R3:W-:Y:S01]  /*2380*/  @!P1 LDGSTS.E.BYPASS.LTC128B.128 [R43+0x2020], [R26.64] ;  /* 0x020200001a2b9fae */ /* 0x0007e2000b901d64 */
[----:B------:R-:W-:Y:S01]  /*2390*/  @!P2 IMAD.IADD R45, R23, 0x1, R45 ;  /* 0x00000001172da824 */ /* 0x000fe200078e022d */
[----:B------:R-:W-:Y:S03]  /*23a0*/  LOP3.LUT R5, R6, 0x3e0, RZ, 0xc0, !PT ;  /* 0x000003e006057812 */ /* 0x000fe600078ec0ff */
[----:B------:R-:W0:Y:S01]  /*23b0*/  LDGDEPBAR ;  /* 0x00000000000079af */ /* 0x000e220000000000 */
[----:B------:R-:W-:Y:S02]  /*23c0*/  @!P2 LEA.HI.X R45, R22, c[0x0][0x164], R45, 0x2, P3 ;  /* 0x00005900162daa11 */ /* 0x000fe400018f142d */
[----:B------:R-:W-:Y:S02]  /*23d0*/  SHF.R.U32.HI R5, RZ, 0x5, R5 ;  /* 0x00000005ff057819 */ /* 0x000fe40000011605 */
[----:B--2---:R-:W-:Y:S04]  /*23e0*/  FSETP.GT.FTZ.AND P1, PT, R2, RZ, PT ;  /* 0x000000ff0200720b */ /* 0x004fe80003f34000 */
[----:B------:R-:W-:Y:S04]  /*23f0*/  ISETP.LT.OR P1, PT, R4, RZ, !P1 ;  /* 0x000000ff0400720c */ /* 0x000fe80004f21670 */
[----:B------:R-:W-:Y:S01]  /*2400*/  ISETP.GE.OR P1, PT, R14, R13, P1 ;  /* 0x0000000d0e00720c */ /* 0x000fe20000f26670 */
[----:B------:R-:W-:Y:S04]  /*2410*/  DEPBAR.LE SB0, 0x3 ;  /* 0x000080c00000791a */ /* 0x000fe80000000000 */
[----:B------:R-:W-:Y:S01]  /*2420*/  LDS R0, [R0.X4] ;  /* 0x0000000000007984 */ /* 0x000fe20000004800 */
[C---:B-1----:R-:W-:Y:S02]  /*2430*/  @!P0 FFMA.FTZ R9, R3.reuse, R16, R9 ;  /* 0x0000001003098223 */ /* 0x042fe40000010009 */
[C---:B------:R-:W-:Y:S05]  /*2440*/  @!P0 FFMA.FTZ R10, R3.reuse, R17, R10 ;  /* 0x00000011030a8223 */ /* 0x040fea000001000a */
[----:B------:R-:W1:Y:S01]  /*2450*/  @!P1 LDS.128 R20, [R32.X4+0x3020] ;  /* 0x0030200020149984 */ /* 0x000e620000004c00 */
[C---:B------:R-:W-:Y:S02]  /*2460*/  @!P0 FFMA.FTZ R11, R3.reuse, R18, R11 ;  /* 0x00000012030b8223 */ /* 0x040fe4000001000b */
[----:B------:R-:W-:Y:S02]  /*2470*/  @!P0 FFMA.FTZ R12, R3, R19, R12 ;  /* 0x00000013030c8223 */ /* 0x000fe4000001000c */
[----:B------:R-:W-:Y:S01]  /*2480*/  @!PT LDS RZ, [RZ] ;  /* 0x00000000fffff984 */ /* 0x000fe20000000800 */
[----:B------:R-:W-:Y:S01]  /*2490*/  @!PT LDS RZ, [RZ] ;  /* 0x00000000fffff984 */ /* 0x000fe20000000800 */
[----:B------:R-:W-:Y:S01]  /*24a0*/  @!PT LDS RZ, [RZ] ;  /* 0x00000000fffff984 */ /* 0x000fe20000000800 */
[----:B------:R2:W-:Y:S05]  /*24b0*/  @!P2 LDGSTS.E.BYPASS.LTC128B.128 [R43+0x3020], [R44.64] ;  /* 0x030200002c2bafae */ /* 0x0005ea000b901d64 */
[----:B------:R-:W0:Y:S01]  /*24c0*/  LDGDEPBAR ;  /* 0x00000000000079af */ /* 0x000e220000000000 */
[----:B--2---:R-:W-:Y:S02]  /*24d0*/  IADD3 R44, R7, 0x6, RZ ;  /* 0x00000006072c7810 */ /* 0x004fe40007ffe0ff */
[----:B------:R-:W-:Y:S01]  /*24e0*/  LOP3.LUT R7, R5, R6, RZ, 0x3c, !PT ;  /* 0x0000000605077212 */ /* 0x000fe200078e3cff */
[----:B------:R-:W-:Y:S04]  /*24f0*/  DEPBAR.LE SB0, 0x3 ;  /* 0x000080c00000791a */ /* 0x000fe80000000000 */
[----:B------:R-:W-:Y:S01]  /*2500*/  ISETP.GT.OR P3, PT, R44, R39, P4 ;  /* 0x000000272c00720c */ /* 0x000fe20002764670 */
[C---:B-1----:R-:W-:Y:S01]  /*2510*/  @!P1 FFMA.FTZ R9, R2.reuse, R20, R9 ;  /* 0x0000001402099223 */ /* 0x042fe20000010009 */
[----:B------:R1:W2:Y:S01]  /*2520*/  LDS R5, [R7.X4] ;  /* 0x0000000007057984 */ /* 0x0002a20000004800 */
[----:B------:R-:W-:Y:S01]  /*2530*/  @!P1 FFMA.FTZ R10, R2, R21, R10 ;  /* 0x00000015020a9223 */ /* 0x000fe2000001000a */
[----:B------:R-:W-:Y:S01]  /*2540*/  FSETP.GT.FTZ.AND P2, PT, R0, RZ, PT ;  /* 0x000000ff0000720b */ /* 0x000fe20003f54000 */
[C---:B------:R-:W-:Y:S02]  /*2550*/  @!P1 FFMA.FTZ R11, R2.reuse, R22, R11 ;  /* 0x00000016020b9223 */ /* 0x040fe4000001000b */
[----:B------:R-:W-:Y:S01]  /*2560*/  @!P1 FFMA.FTZ R12, R2, R23, R12 ;  /* 0x00000017020c9223 */ /* 0x000fe2000001000c */
[----:B------:R-:W-:Y:S04]  /*2570*/  ISETP.LT.OR P2, PT, R4, RZ, !P2 ;  /* 0x000000ff0400720c */ /* 0x000fe80005741670 */
[-C--:B------:R-:W-:Y:S01]  /*2580*/  ISETP.GE.OR P2, PT, R14, R13.reuse, P2 ;  /* 0x0000000d0e00720c */ /* 0x080fe20001746670 */
[C---:B---3--:R-:W-:Y:S01]  /*2590*/  @!P3 IMAD.WIDE.U32 R26, R44.reuse, c[0x0][0x188], R40 ;  /* 0x000062002c1aba25 */ /* 0x048fe200078e0028 */
[----:B------:R-:W-:Y:S05]  /*25a0*/  @!P3 SHF.R.S32.HI R45, RZ, 0x1f, R44 ;  /* 0x0000001fff2db819 */ /* 0x000fea000001142c */
[----:B------:R-:W-:Y:S04]  /*25b0*/  @!P3 IMAD R45, R45, c[0x0][0x188], RZ ;  /* 0x000062002d2dba24 */ /* 0x000fe800078e02ff */
[----:B------:R-:W-:Y:S01]  /*25c0*/  @!P3 IMAD R45, R44, c[0x0][0x18c], R45 ;  /* 0x000063002c2dba24 */ /* 0x000fe200078e022d */
[C---:B------:R-:W-:Y:S01]  /*25d0*/  @!P3 LEA R44, P5, R26.reuse, c[0x0][0x160], 0x2 ;  /* 0x000058001a2cba11 */ /* 0x040fe200078a10ff */
[----:B-1----:R-:W-:Y:S02]  /*25e0*/  IMAD.MOV.U32 R7, RZ, RZ, R42 ;  /* 0x000000ffff077224 */ /* 0x002fe400078e002a */
[----:B------:R-:W-:Y:S05]  /*25f0*/  @!P3 IMAD.IADD R45, R27, 0x1, R45 ;  /* 0x000000011b2db824 */ /* 0x000fea00078e022d */
[----:B------:R-:W-:Y:S02]  /*2600*/  @!P3 LEA.HI.X R45, R26, c[0x0][0x164], R45, 0x2, P5 ;  /* 0x000059001a2dba11 */ /* 0x000fe400028f142d */
[----:B------:R-:W1:Y:S01]  /*2610*/  @!P2 LDS.128 R24, [R32.X4+0x4020] ;  /* 0x004020002018a984 */ /* 0x000e620000004c00 */
[----:B------:R-:W-:Y:S04]  /*2620*/  ISETP.NE.AND P5, PT, R38, RZ, PT ;  /* 0x000000ff2600720c */ /* 0x000fe80003fa5270 */
[----:B------:R-:W-:Y:S01]  /*2630*/  @!PT LDS RZ, [RZ] ;  /* 0x00000000fffff984 */ /* 0x000fe20000000800 */
[----:B------:R-:W-:Y:S01]  /*2640*/  @!PT LDS RZ, [RZ] ;  /* 0x00000000fffff984 */ /* 0x000fe20000000800 */
[----:B------:R-:W-:Y:S01]  /*2650*/  @!PT LDS RZ, [RZ] ;  /* 0x00000000fffff984 */ /* 0x000fe20000000800 */
[----:B------:R3:W-:Y:S01]  /*2660*/  @!P3 LDGSTS.E.BYPASS.LTC128B.128 [R43+0x4020], [R44.64] ;  /* 0x040200002c2bbfae */ /* 0x0007e2000b901d64 */
[----:B--2---:R-:W-:Y:S04]  /*2670*/  FSETP.GT.FTZ.AND P3, PT, R5, RZ, PT ;  /* 0x000000ff0500720b */ /* 0x004fe80003f74000 */
[----:B------:R-:W0:Y:S01]  /*2680*/  LDGDEPBAR ;  /* 0x00000000000079af */ /* 0x000e220000000000 */
[----:B------:R-:W-:Y:S04]  /*2690*/  ISETP.LT.OR P3, PT, R4, RZ, !P3 ;  /* 0x000000ff0400720c */ /* 0x000fe80005f61670 */
[----:B------:R-:W-:Y:S01]  /*26a0*/  ISETP.GE.OR P3, PT, R14, R13, P3 ;  /* 0x0000000d0e00720c */ /* 0x000fe20001f66670 */
[----:B------:R-:W-:-:S12]  /*26b0*/  DEPBAR.LE SB0, 0x3 ;  /* 0x000080c00000791a */ /* 0x000fd80000000000 */
[----:B------:R-:W2:Y:S01]  /*26c0*/  @!P3 LDS.128 R28, [R32.X4+0x5020] ;  /* 0x00502000201cb984 */ /* 0x000ea20000004c00 */
[C---:B-1----:R-:W-:Y:S02]  /*26d0*/  @!P2 FFMA.FTZ R9, R0.reuse, R24, R9 ;  /* 0x000000180009a223 */ /* 0x042fe40000010009 */
[C---:B------:R-:W-:Y:S02]  /*26e0*/  @!P2 FFMA.FTZ R10, R0.reuse, R25, R10 ;  /* 0x00000019000aa223 */ /* 0x040fe4000001000a */
[C---:B------:R-:W-:Y:S02]  /*26f0*/  @!P2 FFMA.FTZ R11, R0.reuse, R26, R11 ;  /* 0x0000001a000ba223 */ /* 0x040fe4000001000b */
[----:B------:R-:W-:Y:S02]  /*2700*/  @!P2 FFMA.FTZ R12, R0, R27, R12 ;  /* 0x0000001b000ca223 */ /* 0x000fe4000001000c */
[C---:B--2---:R-:W-:Y:S02]  /*2710*/  @!P3 FFMA.FTZ R9, R5.reuse, R28, R9 ;  /* 0x0000001c0509b223 */ /* 0x044fe40000010009 */
[C---:B------:R-:W-:Y:S02]  /*2720*/  @!P3 FFMA.FTZ R10, R5.reuse, R29, R10 ;  /* 0x0000001d050ab223 */ /* 0x040fe4000001000a */
[C---:B------:R-:W-:Y:S02]  /*2730*/  @!P3 FFMA.FTZ R11, R5.reuse, R30, R11 ;  /* 0x0000001e050bb223 */ /* 0x040fe4000001000b */
[----:B------:R-:W-:Y:S01]  /*2740*/  @!P3 FFMA.FTZ R12, R5, R31, R12 ;  /* 0x0000001f050cb223 */ /* 0x000fe2000001000c */
[----:B---3--:R-:W-:-:S05]  /*2750*/  @P5 BRA `(.L_x_10) ;  /* 0xfffff7f000005947 */ /* 0x008fca000383ffff */
.L_x_9:
[----:B------:R-:W-:Y:S05]  /*2760*/  BSYNC B0 ;  /* 0x0000000000007941 */ /* 0x000fea0003800000 */
.L_x_8:
[----:B-1----:R-:W-:-:S04]  /*2770*/  IADD3 R20, R39, 0x1, RZ ;  /* 0x0000000127147810 */ /* 0x002fc80007ffe0ff */
[----:B------:R-:W-:-:S04]  /*2780*/  LOP3.LUT R20, R20, 0x3, RZ, 0xc0, !PT ;  /* 0x0000000314147812 */ /* 0x000fc800078ec0ff */
[----:B------:R-:W-:-:S13]  /*2790*/  ISETP.NE.AND P0, PT, R20, RZ, PT ;  /* 0x000000ff1400720c */ /* 0x000fda0003f05270 */
[----:B------:R-:W-:Y:S05]  /*27a0*/  @!P0 BRA `(.L_x_7) ;  /* 0x000002f000008947 */ /* 0x000fea0003800000 */
[----:B------:R-:W-:Y:S01]  /*27b0*/  IADD3 R0, R42, 0x3, RZ ;  /* 0x000000032a007810 */ /* 0x000fe20007ffe0ff */
[----:B------:R-:W-:Y:S02]  /*27c0*/  IMAD.MOV.U32 R15, RZ, RZ, 0x3 ;  /* 0x00000003ff0f7424 */ /* 0x000fe400078e00ff */
[----:B------:R-:W-:Y:S01]  /*27d0*/  IMAD.MOV.U32 R7, RZ, RZ, RZ ;  /* 0x000000ffff077224 */ /* 0x000fe200078e00ff */
[----:B------:R-:W-:Y:S02]  /*27e0*/  SHF.R.S32.HI R6, RZ, 0x1f, R0 ;  /* 0x0000001fff067819 */ /* 0x000fe40000011400 */
.L_x_11:
[C---:B------:R-:W-:Y:S02]  /*27f0*/  LEA R3, R0.reuse, 0xffffffe8, 0x3 ;  /* 0xffffffe800037811 */ /* 0x040fe400078e18ff */
[----:B------:R-:W-:Y:S02]  /*2800*/  ISETP.GT.OR P1, PT, R0, R39, P4 ;  /* 0x000000270000720c */ /* 0x000fe40002724670 */
[C---:B------:R-:W-:Y:S02]  /*2810*/  LOP3.LUT R2, R3.reuse, 0x38, RZ, 0xc0, !PT ;  /* 0x0000003803027812 */ /* 0x040fe400078ec0ff */
[----:B------:R-:W-:Y:S02]  /*2820*/  LOP3.LUT R3, R3, 0xffffffc0, RZ, 0xc0, !PT ;  /* 0xffffffc003037812 */ /* 0x000fe400078ec0ff */
[----:B------:R-:W-:Y:S02]  /*2830*/  IADD3 R20, R20, -0x1, RZ ;  /* 0xffffffff14147810 */ /* 0x000fe40007ffe0ff */
[----:B------:R-:W-:Y:S02]  /*2840*/  IADD3 R3, R2, R3, R8 ;  /* 0x0000000302037210 */ /* 0x000fe40007ffe008 */
[----:B------:R-:W-:Y:S02]  /*2850*/  ISETP.NE.AND P2, PT, R20, RZ, PT ;  /* 0x000000ff1400720c */ /* 0x000fe40003f45270 */
[----:B------:R-:W-:Y:S01]  /*2860*/  LOP3.LUT R2, R3, 0x3e0, RZ, 0xc0, !PT ;  /* 0x000003e003027812 */ /* 0x000fe200078ec0ff */
[----:B------:R-:W-:Y:S01]  /*2870*/  @!P1 IMAD R21, R6, c[0x0][0x188], RZ ;  /* 0x0000620006159a24 */ /* 0x000fe200078e02ff */
[----:B------:R-:W-:Y:S01]  /*2880*/  ISETP.GE.AND P3, PT, R15, 0x3, PT ;  /* 0x000000030f00780c */ /* 0x000fe20003f66270 */
[C---:B------:R-:W-:Y:S01]  /*2890*/  @!P1 IMAD.WIDE.U32 R26, R0.reuse, c[0x0][0x188], R40 ;  /* 0x00006200001a9a25 */ /* 0x040fe200078e0028 */
[----:B------:R-:W-:Y:S02]  /*28a0*/  SHF.R.U32.HI R2, RZ, 0x5, R2 ;  /* 0x00000005ff027819 */ /* 0x000fe40000011602 */
[----:B------:R-:W-:Y:S01]  /*28b0*/  ISETP.GE.AND P5, PT, R7, 0x3, PT ;  /* 0x000000030700780c */ /* 0x000fe20003fa6270 */
[----:B------:R-:W-:Y:S01]  /*28c0*/  @!P1 IMAD R21, R0, c[0x0][0x18c], R21 ;  /* 0x0000630000159a24 */ /* 0x000fe200078e0215 */
[----:B------:R-:W-:Y:S01]  /*28d0*/  LOP3.LUT R5, R2, R3, RZ, 0x3c, !PT ;  /* 0x0000000302057212 */ /* 0x000fe200078e3cff */
[----:B------:R-:W-:Y:S01]  /*28e0*/  @!P1 IMAD R22, R15, 0x400, R32 ;  /* 0x000004000f169824 */ /* 0x000fe200078e0220 */
[----:B------:R-:W-:Y:S01]  /*28f0*/  @!P1 LEA R24, P0, R26, c[0x0][0x160], 0x2 ;  /* 0x000058001a189a11 */ /* 0x000fe200078010ff */
[----:B------:R-:W-:Y:S01]  /*2900*/  @!P1 IMAD.IADD R21, R27, 0x1, R21 ;  /* 0x000000011b159824 */ /* 0x000fe200078e0215 */
[----:B------:R-:W-:Y:S01]  /*2910*/  IADD3 R15, R15, 0x1, RZ ;  /* 0x000000010f0f7810 */ /* 0x000fe20007ffe0ff */
[----:B------:R-:W1:Y:S01]  /*2920*/  LDS R2, [R5.X4] ;  /* 0x0000000005027984 */ /* 0x000e620000004800 */
[----:B------:R-:W-:Y:S02]  /*2930*/  @!P1 IMAD.SHL.U32 R23, R22, 0x4, RZ ;  /* 0x0000000416179824 */ /* 0x000fe400078e00ff */
[----:B------:R-:W-:Y:S02]  /*2940*/  @!P1 LEA.HI.X R25, R26, c[0x0][0x164], R21, 0x2, P0 ;  /* 0x000059001a199a11 */ /* 0x000fe400000f1415 */
[----:B------:R-:W-:Y:S02]  /*2950*/  IADD3 R21, R7, 0x1, RZ ;  /* 0x0000000107157810 */ /* 0x000fe40007ffe0ff */
[----:B------:R-:W-:Y:S01]  /*2960*/  SEL R15, R15, RZ, !P3 ;  /* 0x000000ff0f0f7207 */ /* 0x000fe20005800000 */
[----:B------:R-:W-:Y:S01]  /*2970*/  @!PT LDS RZ, [RZ] ;  /* 0x00000000fffff984 */ /* 0x000fe20000000800 */
[----:B------:R-:W-:Y:S01]  /*2980*/  @!PT LDS RZ, [RZ] ;  /* 0x00000000fffff984 */ /* 0x000fe20000000800 */
[----:B------:R-:W-:Y:S01]  /*2990*/  @!PT LDS RZ, [RZ] ;  /* 0x00000000fffff984 */ /* 0x000fe20000000800 */
[----:B------:R2:W-:Y:S01]  /*29a0*/  @!P1 LDGSTS.E.BYPASS.LTC128B.128 [R23+0x2020], [R24.64] ;  /* 0x0202000018179fae */ /* 0x0005e2000b901d64 */
[----:B------:R-:W-:Y:S05]  /*29b0*/  IADD3 R0, P1, R0, 0x1, RZ ;  /* 0x0000000100007810 */ /* 0x000fea0007f3e0ff */
[----:B------:R-:W-:Y:S02]  /*29c0*/  IMAD.X R6, RZ, RZ, R6, P1 ;  /* 0x000000ffff067224 */ /* 0x000fe400008e0606 */
[----:B------:R-:W0:Y:S01]  /*29d0*/  LDGDEPBAR ;  /* 0x00000000000079af */ /* 0x000e220000000000 */
[----:B-1----:R-:W-:Y:S01]  /*29e0*/  FSETP.GT.FTZ.AND P0, PT, R2, RZ, PT ;  /* 0x000000ff0200720b */ /* 0x002fe20003f14000 */
[----:B------:R-:W-:Y:S04]  /*29f0*/  DEPBAR.LE SB0, 0x3 ;  /* 0x000080c00000791a */ /* 0x000fe80000000000 */
[----:B------:R-:W-:Y:S04]  /*2a00*/  ISETP.LT.OR P0, PT, R4, RZ, !P0 ;  /* 0x000000ff0400720c */ /* 0x000fe80004701670 */
[----:B------:R-:W-:-:S13]  /*2a10*/  ISETP.GE.OR P0, PT, R14, R13, P0 ;  /* 0x0000000d0e00720c */ /* 0x000fda0000706670 */
[----:B------:R-:W-:Y:S01]  /*2a20*/  @!P0 IMAD R16, R7, 0x400, R32 ;  /* 0x0000040007108824 */ /* 0x000fe200078e0220 */
[----:B------:R-:W-:Y:S05]  /*2a30*/  SEL R7, R21, RZ, !P5 ;  /* 0x000000ff15077207 */ /* 0x000fea0006800000 */
[----:B------:R-:W1:Y:S02]  /*2a40*/  @!P0 LDS.128 R16, [R16.X4+0x2020] ;  /* 0x0020200010108984 */ /* 0x000e640000004c00 */
[C---:B-1----:R-:W-:Y:S02]  /*2a50*/  @!P0 FFMA.FTZ R9, R2.reuse, R16, R9 ;  /* 0x0000001002098223 */ /* 0x042fe40000010009 */
[C---:B------:R-:W-:Y:S02]  /*2a60*/  @!P0 FFMA.FTZ R10, R2.reuse, R17, R10 ;  /* 0x00000011020a8223 */ /* 0x040fe4000001000a */
[C---:B------:R-:W-:Y:S02]  /*2a70*/  @!P0 FFMA.FTZ R11, R2.reuse, R18, R11 ;  /* 0x00000012020b8223 */ /* 0x040fe4000001000b */
[----:B------:R-:W-:Y:S01]  /*2a80*/  @!P0 FFMA.FTZ R12, R2, R19, R12 ;  /* 0x00000013020c8223 */ /* 0x000fe2000001000c */
[----:B--2---:R-:W-:-:S05]  /*2a90*/  @P2 BRA `(.L_x_11) ;  /* 0xfffffd5000002947 */ /* 0x004fca000383ffff */
.L_x_7:
[----:B------:R-:W-:Y:S05]  /*2aa0*/  BSYNC B1 ;  /* 0x0000000000017941 */ /* 0x000fea0003800000 */
.L_x_6:
[----:B------:R-:W-:Y:S02]  /*2ab0*/  F2FP.BF16.PACK_AB R10, R10, R9 ;  /* 0x000000090a0a723e */ /* 0x000fe400000010ff */
[----:B------:R-:W-:Y:S01]  /*2ac0*/  F2FP.BF16.PACK_AB R11, R12, R11 ;  /* 0x0000000b0c0b723e */ /* 0x000fe200000010ff */
[----:B------:R-:W-:Y:S06]  /*2ad0*/  @P4 EXIT ;  /* 0x000000000000494d */ /* 0x000fec0003800000 */
[----:B------:R-:W2:Y:S01]  /*2ae0*/  S2R R0, SR_CTAID.Y ;  /* 0x0000000000007919 */ /* 0x000ea20000002600 */
[----:B------:R-:W-:-:S02]  /*2af0*/  IMAD R36, R36, c[0x0][0x1d8], RZ ;  /* 0x0000760024247a24 */ /* 0x000fc400078e02ff */
[----:B------:R-:W-:Y:S02]  /*2b00*/  IMAD R34, R34, c[0x0][0x1e8], RZ ;  /* 0x00007a0022227a24 */ /* 0x000fe400078e02ff */
[----:B------:R-:W-:Y:S02]  /*2b10*/  IMAD R36, R35, c[0x0][0x1dc], R36 ;  /* 0x0000770023247a24 */ /* 0x000fe400078e0224 */
[----:B------:R-:W-:Y:S01]  /*2b20*/  IMAD R34, R33, c[0x0][0x1ec], R34 ;  /* 0x00007b0021227a24 */ /* 0x000fe200078e0222 */
[----:B--2---:R-:W-:-:S04]  /*2b30*/  SHF.L.U32 R0, R0, 0x7, RZ ;  /* 0x0000000700007819 */ /* 0x004fc800000006ff */
[----:B------:R-:W-:-:S04]  /*2b40*/  IADD3 R14, P0, R14, R0, RZ ;  /* 0x000000000e0e7210 */ /* 0x000fc80007f1e0ff */
[----:B------:R-:W-:Y:S02]  /*2b50*/  LEA.HI.X.SX32 R15, R0, R37, 0x1, P0 ;  /* 0x00000025000f7211 */ /* 0x000fe400000f0eff */
[----:B------:R-:W-:-:S03]  /*2b60*/  SHF.R.S32.HI R0, RZ, 0x1f, R4 ;  /* 0x0000001fff007819 */ /* 0x000fc60000011404 */
[----:B------:R-:W-:-:S04]  /*2b70*/  IMAD.WIDE.U32 R14, R35, c[0x0][0x1d8], R14 ;  /* 0x00007600230e7a25 */ /* 0x000fc800078e000e */
[----:B------:R-:W-:Y:S01]  /*2b80*/  IMAD R3, R0, c[0x0][0x1e0], RZ ;  /* 0x0000780000037a24 */ /* 0x000fe200078e02ff */
[----:B------:R-:W-:-:S03]  /*2b90*/  IADD3 R15, R15, R36, RZ ;  /* 0x000000240f0f7210 */ /* 0x000fc60007ffe0ff */
[C---:B------:R-:W-:Y:S02]  /*2ba0*/  IMAD R3, R4.reuse, c[0x0][0x1e4], R3 ;  /* 0x0000790004037a24 */ /* 0x040fe400078e0203 */
[----:B------:R-:W-:-:S05]  /*2bb0*/  IMAD.WIDE.U32 R4, R4, c[0x0][0x1e0], R14 ;  /* 0x0000780004047a25 */ /* 0x000fca00078e000e */
[----:B------:R-:W-:-:S05]  /*2bc0*/  IADD3 R5, R5, R3, RZ ;  /* 0x0000000305057210 */ /* 0x000fca0007ffe0ff */
[----:B------:R-:W-:-:S05]  /*2bd0*/  IMAD.WIDE.U32 R4, R33, c[0x0][0x1e8], R4 ;  /* 0x00007a0021047a25 */ /* 0x000fca00078e0004 */
[----:B------:R-:W-:Y:S02]  /*2be0*/  IADD3 R3, R5, R34, RZ ;  /* 0x0000002205037210 */ /* 0x000fe40007ffe0ff */
[----:B------:R-:W-:-:S04]  /*2bf0*/  LEA R2, P0, R4, c[0x0][0x1d0], 0x1 ;  /* 0x0000740004027a11 */ /* 0x000fc800078008ff */
[----:B------:R-:W-:-:S05]  /*2c00*/  LEA.HI.X R3, R4, c[0x0][0x1d4], R3, 0x1, P0 ;  /* 0x0000750004037a11 */ /* 0x000fca00000f0c03 */
[----:B------:R-:W-:Y:S01]  /*2c10*/  STG.E.64 [R2.64], R10 ;  /* 0x0000000a02007986 */ /* 0x000fe2000c101b24 */
[----:B------:R-:W-:Y:S05]  /*2c20*/  EXIT ;  /* 0x000000000000794d */ /* 0x000fea0003800000 */
.L_x_3:
[----:B------:R-:W-:Y:S02]  /*2c30*/  MOV R6, 0x2c50 ;  /* 0x00002c5000067802 */ /* 0x000fe40000000f00 */
[----:B------:R-:W-:Y:S05]  /*2c40*/  CALL.REL.NOINC `($__internal_0_$__cuda_sm70_shflsync_bfly_p) ;  /* 0x0000001000007944 */ /* 0x000fea0003c00000 */
[----:B-12---:R-:W-:Y:S05]  /*2c50*/  BRA `(.L_x_12) ;  /* 0xffffe8e000007947 */ /* 0x006fea000383ffff */
        .weak           $__internal_0_$__cuda_sm70_shflsync_bfly_p
        .type           $__internal_0_$__cuda_sm70_shflsync_bfly_p,@function
        .size           $__internal_0_$__cuda_sm70_shflsync_bfly_p,(.L_x_1782 - $__internal_0_$__cuda_sm70_shflsync_bfly_p)
$__internal_0_$__cuda_sm70_shflsync_bfly_p:
[----:B------:R-:W-:Y:S01]  /*2c60*/  MOV R7, 0x0 ;  /* 0x0000000000077802 */ /* 0x000fe20000000f00 */
[----:B------:R1:W2:Y:S03]  /*2c70*/  SHFL.BFLY PT, R5, R0, 0x10, 0x1f ;  /* 0x0e001f0000057f89 */ /* 0x0002a600000e0000 */
[----:B------:R-:W-:Y:S05]  /*2c80*/  RET.REL.NODEC R6 `(_ZN7cutlass13device_kernelIN5flash19FlashAttnFwdCombineIN4cute5tupleIJNS3_1CILi8EEENS5_ILi128EEEEEELi8ELi256ELi1ELb0ELb0ENS_10bfloat16_tEfNS_4arch4Sm90EEEEEvNT_6ParamsE) ;  /* 0xffffd37006007950 */ /* 0x000fea0003c3ffff */
.L_x_13:
[----:B------:R-:W-:-:S00]  /*2c90*/  BRA `(.L_x_13) ;  /* 0xfffffff000007947 */ /* 0x000fc0000383ffff */
[----:B------:R-:W-:-:S00]  /*2ca0*/  NOP ;  /* 0x0000000000007918 */ /* 0x000fc00000000000 */
        /* <DEDUP_REMOVED lines=13> */
.L_x_1782:


//--------------------- .text._ZN7cutlass13device_kernelIN5flash19FlashAttnFwdCombineIN4cute5tupleIJNS3_1CILi8EEENS5_ILi128EEEEEELi7ELi256ELi1ELb0ELb0ENS_10bfloat16_tEfNS_4arch4Sm90EEEEEvNT_6ParamsE --------------------------
	.section	.text._ZN7cutlass13device_kernelIN5flash19FlashAttnFwdCombineIN4cute5tupleIJNS3_1CILi8EEENS5_ILi128EEEEEELi7ELi256ELi1ELb0ELb0ENS_10bfloat16_tEfNS_4arch4Sm90EEEEEvNT_6ParamsE,"ax",@progbits
	.sectioninfo	@"SHI_REGISTERS=48"
	.align	128
.text._ZN7cutlass13device_kernelIN5flash19FlashAttnFwdCombineIN4cute5tupleIJNS3_1CILi8EEENS5_ILi128EEEEEELi7ELi256ELi1ELb0ELb0ENS_10bfloat16_tEfNS_4arch4Sm90EEEEEvNT_6ParamsE:
        .type           _ZN7cutlass13device_kernelIN5flash19FlashAttnFwdCombineIN4cute5tupleIJNS3_1CILi8EEENS5_ILi128EEEEEELi7ELi256ELi1ELb0ELb0ENS_10bfloat16_tEfNS_4arch4Sm90EEEEEvNT_6ParamsE,@function
        .size           _ZN7cutlass13device_kernelIN5flash19FlashAttnFwdCombineIN4cute5tupleIJNS3_1CILi8EEENS5_ILi128EEEEEELi7ELi256ELi1ELb0ELb0ENS_10bfloat16_tEfNS_4arch4Sm90EEEEEvNT_6ParamsE,(.L_x_1784 - _ZN7cutlass13device_kernelIN5flash19FlashAttnFwdCombineIN4cute5tupleIJNS3_1CILi8EEENS5_ILi128EEEEEELi7ELi256ELi1ELb0ELb0ENS_10bfloat16_tEfNS_4arch4Sm90EEEEEvNT_6ParamsE)
        .other          _ZN7cutlass13device_kernelIN5flash19FlashAttnFwdCombineIN4cute5tupleIJNS3_1CILi8EEENS5_ILi128EEEEEELi7ELi256ELi1ELb0ELb0ENS_10bfloat16_tEfNS_4arch4Sm90EEEEEvNT_6ParamsE,@"STO_CUDA_ENTRY STV_DEFAULT"
_ZN7cutlass13device_kernelIN5flash19FlashAttnFwdCombineIN4cute5tupleIJNS3_1CILi8EEENS5_ILi128EEEEEELi7ELi256ELi1ELb0ELb0ENS_10bfloat16_tEfNS_4arch4Sm90EEEEEvNT_6ParamsE:
        /* <DEDUP_REMOVED lines=58> */
.L_x_14:
        /* <DEDUP_REMOVED lines=22> */
[----:B------:R-:W-:Y:S01]  /*0500*/  LOP3.LUT P3, RZ, R11, 0x2, RZ, 0xc0, !PT ;  /* 0x000000020bff7812 */ /* 0x000fe2000786c0ff */
[----:B------:R-:W-:-:S04]  /*0510*/  IMAD R5, R33, c[0x0][0x1cc], R6 ;  /* 0x0000730021057a24 */ /* 0x000fc800078e0206 */
[----:B------:R-:W-:Y:S01]  /*0520*/  IMAD.IADD R13, R13, 0x1, R5 ;  /* 0x000000010d0d7824 */ /* 0x000fe200078e0205 */
[----:B------:R-:W-:Y:S02]  /*0530*/  @!P5 SHF.R.S32.HI R6, RZ, 0x1f, R11 ;  /* 0x0000001fff06d819 */ /* 0x000fe4000001140b */
[----:B------:R-:W-:Y:S01]  /*0540*/  IADD3 R5, R11, 0x40, RZ ;  /* 0x000000400b057810 */ /* 0x000fe20007ffe0ff */
[----:B------:R-:W-:Y:S02]  /*0550*/  @P0 IMAD.HI.U32 R4, R0, c[0x0][0x20c], RZ ;  /* 0x0000830000040a27 */ /* 0x000fe400078e00ff */
[----:B------:R-:W-:Y:S02]  /*0560*/  @P4 MOV R27, 0xff800000 ;  /* 0xff800000001b4802 */ /* 0x000fe40000000f00 */
[----:B------:R-:W-:Y:S01]  /*0570*/  @!P5 IMAD R6, R6, c[0x0][0x1b8], RZ ;  /* 0x00006e000606da24 */ /* 0x000fe200078e02ff */
[----:B------:R-:W-:Y:S02]  /*0580*/  @P0 SHF.R.U32.HI R3, RZ, c[0x0][0x210], R4 ;  /* 0x00008400ff030a19 */ /* 0x000fe40000011604 */
[----:B------:R-:W-:-:S02]  /*0590*/  ISETP.GE.AND P2, PT, R5, R16, PT ;  /* 0x000000100500720c */ /* 0x000fc40003f46270 */
[----:B------:R-:W-:Y:S01]  /*05a0*/  SHF.R.S32.HI R4, RZ, 0x1f, R3 ;  /* 0x0000001fff047819 */ /* 0x000fe20000011403 */
[C---:B------:R-:W-:Y:S01]  /*05b0*/  IMAD.WIDE.U32 R12, R3.reuse, c[0x0][0x1c0], R12 ;  /* 0x00007000030c7a25 */ /* 0x040fe200078e000c */
[----:B------:R-:W-:-:S03]  /*05c0*/  IADD3 R25, -R3, RZ, RZ ;  /* 0x000000ff03197210 */ /* 0x000fc60007ffe1ff */
[----:B------:R-:W-:Y:S02]  /*05d0*/  IMAD R4, R4, c[0x0][0x1c0], RZ ;  /* 0x0000700004047a24 */ /* 0x000fe400078e02ff */
[----:B------:R-:W-:Y:S01]  /*05e0*/  IMAD R25, R25, c[0x0][0x208], R0 ;  /* 0x0000820019197a24 */ /* 0x000fe200078e0200 */
[----:B------:R-:W-:Y:S01]  /*05f0*/  LOP3.LUT R0, R11, 0x1, RZ, 0xc0, !PT ;  /* 0x000000010b007812 */ /* 0x000fe200078ec0ff */
[----:B------:R-:W-:Y:S02]  /*0600*/  IMAD R4, R3, c[0x0][0x1c4], R4 ;  /* 0x0000710003047a24 */ /* 0x000fe400078e0204 */
[----:B------:R-:W-:Y:S01]  /*0610*/  @P5 IMAD.MOV.U32 R3, RZ, RZ, -0x800000 ;  /* 0xff800000ff035424 */ /* 0x000fe200078e00ff */
[----:B------:R-:W-:Y:S02]  /*0620*/  SHF.R.S32.HI R9, RZ, 0x1f, R25 ;  /* 0x0000001fff097819 */ /* 0x000fe40000011419 */
[----:B------:R-:W-:Y:S02]  /*0630*/  IADD3 R24, P1, R25, R12, RZ ;  /* 0x0000000c19187210 */ /* 0x000fe40007f3e0ff */
[----:B------:R-:W-:Y:S01]  /*0640*/  ISETP.NE.U32.AND P0, PT, R0, 0x1, PT ;  /* 0x000000010000780c */ /* 0x000fe20003f05070 */
[----:B------:R1:W-:Y:S01]  /*0650*/  @P5 STS [R8.X4], R3 ;  /* 0x0000000308005388 */ /* 0x0003e20000004800 */
[----:B------:R-:W-:Y:S01]  /*0660*/  @!P4 SHF.R.S32.HI R0, RZ, 0x1f, R7 ;  /* 0x0000001fff00c819 */ /* 0x000fe20000011407 */
[----:B------:R-:W-:Y:S01]  /*0670*/  @!P4 IMAD.MOV.U32 R20, RZ, RZ, R24 ;  /* 0x000000ffff14c224 */ /* 0x000fe200078e0018 */
[----:B------:R-:W-:Y:S01]  /*0680*/  IADD3.X R25, R9, R13, R4, P1, !PT ;  /* 0x0000000d09197210 */ /* 0x000fe20000ffe404 */
[C---:B------:R-:W-:Y:S01]  /*0690*/  @!P5 IMAD R9, R11.reuse, c[0x0][0x1bc], R6 ;  /* 0x00006f000b09da24 */ /* 0x040fe200078e0206 */
[----:B------:R-:W-:Y:S01]  /*06a0*/  @!P2 SHF.R.S32.HI R4, RZ, 0x1f, R5 ;  /* 0x0000001fff04a819 */ /* 0x000fe20000011405 */
[----:B------:R-:W-:Y:S01]  /*06b0*/  @!P4 IMAD R0, R0, c[0x0][0x1b8], RZ ;  /* 0x00006e000000ca24 */ /* 0x000fe200078e02ff */
[----:B------:R-:W-:Y:S01]  /*06c0*/  @!P4 MOV R21, R25 ;  /* 0x000000190015c202 */ /* 0x000fe20000000f00 */
[C---:B------:R-:W-:Y:S01]  /*06d0*/  @!P5 IMAD.WIDE.U32 R12, R11.reuse, c[0x0][0x1b8], R24 ;  /* 0x00006e000b0cda25 */ /* 0x040fe200078e0018 */
[----:B------:R-:W-:-:S03]  /*06e0*/  IADD3 R11, R11, 0x60, RZ ;  /* 0x000000600b0b7810 */ /* 0x000fc60007ffe0ff */
[----:B------:R-:W-:Y:S01]  /*06f0*/  @!P4 IMAD R0, R7, c[0x0][0x1bc], R0 ;  /* 0x00006f000700ca24 */ /* 0x000fe200078e0200 */
[C---:B------:R-:W-:Y:S01]  /*0700*/  @!P5 LEA R28, P1, R12.reuse, c[0x0][0x1a0], 0x2 ;  /* 0x000068000c1cda11 */ /* 0x040fe200078210ff */
[----:B------:R-:W-:Y:S02]  /*0710*/  @!P5 IMAD.IADD R9, R13, 0x1, R9 ;  /* 0x000000010d09d824 */ /* 0x000fe400078e0209 */
[----:B------:R-:W-:Y:S01]  /*0720*/  @!P4 IMAD.WIDE.U32 R6, R7, c[0x0][0x1b8], R20 ;  /* 0x00006e000706ca25 */ /* 0x000fe200078e0014 */
[----:B------:R-:W-:Y:S02]  /*0730*/  @!P2 MOV R21, R25 ;  /* 0x000000190015a202 */ /* 0x000fe40000000f00 */
[----:B------:R-:W-:Y:S01]  /*0740*/  @!P5 LEA.HI.X R29, R12, c[0x0][0x1a4], R9, 0x2, P1 ;  /* 0x000069000c1dda11 */ /* 0x000fe200008f1409 */
[----:B------:R-:W-:Y:S01]  /*0750*/  @!P4 IMAD.IADD R0, R7, 0x1, R0 ;  /* 0x000000010700c824 */ /* 0x000fe200078e0200 */
[----:B------:R-:W-:Y:S01]  /*0760*/  @!P4 LEA R22, P1, R6, c[0x0][0x1a0], 0x2 ;  /* 0x000068000616ca11 */ /* 0x000fe200078210ff */
[----:B------:R-:W-:-:S02]  /*0770*/  @!P2 IMAD R4, R4, c[0x0][0x1b8], RZ ;  /* 0x00006e000404aa24 */ /* 0x000fc400078e02ff */
[----:B------:R-:W-:Y:S01]  /*0780*/  IMAD.MOV.U32 R7, RZ, RZ, 0xf8 ;  /* 0x000000f8ff077424 */ /* 0x000fe200078e00ff */
[----:B------:R-:W-:Y:S01]  /*0790*/  @!P4 LEA.HI.X R23, R6, c[0x0][0x1a4], R0, 0x2, P1 ;  /* 0x000069000617ca11 */ /* 0x000fe200008f1400 */
[----:B------:R-:W-:Y:S01]  /*07a0*/  HFMA2.MMA R6, -RZ, RZ, 0, 3.147125244140625e-05 ;  /* 0x00000210ff067435 */ /* 0x000fe200000001ff */
[----:B------:R-:W-:Y:S01]  /*07b0*/  @!P2 IMAD.MOV.U32 R20, RZ, RZ, R24 ;  /* 0x000000ffff14a224 */ /* 0x000fe200078e0018 */
[----:B------:R-:W-:Y:S01]  /*07c0*/  ISETP.GE.AND P1, PT, R11, R16, PT ;  /* 0x000000100b00720c */ /* 0x000fe20003f26270 */
[----:B-1----:R-:W-:Y:S01]  /*07d0*/  @!P2 IMAD R3, R5, c[0x0][0x1bc], R4 ;  /* 0x00006f000503aa24 */ /* 0x002fe200078e0204 */
[----:B------:R-:W-:Y:S01]  /*07e0*/  SEL R7, R7, 0x108, !P0 ;  /* 0x0000010807077807 */ /* 0x000fe20004000000 */
[----:B------:R-:W-:-:S04]  /*07f0*/  @!P2 IMAD.WIDE.U32 R4, R5, c[0x0][0x1b8], R20 ;  /* 0x00006e000504aa25 */ /* 0x000fc800078e0014 */
[----:B------:R-:W-:Y:S01]  /*0800*/  @!P2 IMAD.IADD R0, R5, 0x1, R3 ;  /* 0x000000010500a824 */ /* 0x000fe200078e0203 */
[----:B------:R-:W-:Y:S01]  /*0810*/  SEL R6, R6, 0x1f0, !P3 ;  /* 0x000001f006067807 */ /* 0x000fe20005800000 */
[----:B------:R-:W-:Y:S01]  /*0820*/  IMAD.IADD R10, R8, 0x1, R7 ;  /* 0x00000001080a7824 */ /* 0x000fe200078e0207 */
[----:B------:R-:W-:Y:S01]  /*0830*/  @!P2 LEA R20, P0, R4, c[0x0][0x1a0], 0x2 ;  /* 0x000068000414aa11 */ /* 0x000fe200078010ff */
[C---:B------:R-:W-:Y:S02]  /*0840*/  @!P5 IMAD.SHL.U32 R12, R8.reuse, 0x4, RZ ;  /* 0x00000004080cd824 */ /* 0x040fe400078e00ff */
[----:B------:R-:W-:Y:S01]  /*0850*/  IMAD.IADD R13, R8, 0x1, R6 ;  /* 0x00000001080d7824 */ /* 0x000fe200078e0206 */
[----:B------:R-:W-:Y:S01]  /*0860*/  @!P2 LEA.HI.X R21, R4, c[0x0][0x1a4], R0, 0x2, P0 ;  /* 0x000069000415aa11 */ /* 0x000fe200000f1400 */
[----:B------:R-:W-:Y:S01]  /*0870*/  @!P4 IMAD.SHL.U32 R5, R10, 0x4, RZ ;  /* 0x000000040a05c824 */ /* 0x000fe200078e00ff */
[----:B------:R-:W-:Y:S01]  /*0880*/  @P2 MOV R4, 0xff800000 ;  /* 0xff80000000042802 */ /* 0x000fe20000000f00 */
[----:B------:R-:W-:Y:S01]  /*0890*/  @!PT LDS RZ, [RZ] ;  /* 0x00000000fffff984 */ /* 0x000fe20000000800 */
[----:B------:R-:W-:Y:S01]  /*08a0*/  @!PT LDS RZ, [RZ] ;  /* 0x00000000fffff984 */ /* 0x000fe20000000800 */
[----:B------:R-:W-:Y:S01]  /*08b0*/  @!PT LDS RZ, [RZ] ;  /* 0x00000000fffff984 */ /* 0x000fe20000000800 */
[----:B------:R1:W-:Y:S01]  /*08c0*/  @!P5 LDGSTS.E.LTC128B [R12], [R28.64] ;  /* 0x000000001c0cdfae */ /* 0x0003e2000b921964 */
[----:B------:R-:W-:Y:S01]  /*08d0*/  @!P2 SHF.L.U32 R3, R13, 0x2, RZ ;  /* 0x000000020d03a819 */ /* 0x000fe200000006ff */
[----:B------:R-:W-:Y:S01]  /*08e0*/  @P1 IMAD.MOV.U32 R0, RZ, RZ, -0x800000 ;  /* 0xff800000ff001424 */ /* 0x000fe200078e00ff */
[----:B------:R-:W-:Y:S01]  /*08f0*/  @P1 IADD3 R9, R8, R7, R6 ;  /* 0x0000000708091210 */ /* 0x000fe20007ffe006 */
        /* <DEDUP_REMOVED lines=10> */
[----:B------:R1:W-:Y:S01]  /*09a0*/  @P1 STS [R9.X4], R0 ;  /* 0x0000000009001388 */ /* 0x0003e20000004800 */
[----:B------:R-:W-:Y:S05]  /*09b0*/  @P1 BRA `(.L_x_16) ;  /* 0x000000f000001947 */ /* 0x000fea0003800000 */
[----:B-1----:R-:W-:Y:S01]  /*09c0*/  SHF.R.S32.HI R0, RZ, 0x1f, R11 ;  /* 0x0000001fff007819 */ /* 0x002fe2000001140b */
        /* <DEDUP_REMOVED lines=13> */
[----:B------:R1:W-:Y:S02]  /*0aa0*/  LDGSTS.E.LTC128B [R3], [R10.64] ;  /* 0x000000000a037fae */ /* 0x0003e4000b921964 */
.L_x_16:
[----:B------:R-:W-:Y:S05]  /*0ab0*/  BSYNC B0 ;  /* 0x0000000000007941 */ /* 0x000fea0003800000 */
.L_x_15:
[----:B-1----:R-:W-:Y:S01]  /*0ac0*/  IMAD.MOV.U32 R0, RZ, RZ, 0x1 ;  /* 0x00000001ff007424 */ /* 0x002fe200078e00ff */
[----:B------:R-:W-:Y:S01]  /*0ad0*/  LEA.HI R11, R15, R2, RZ, 0x5 ;  /* 0x000000020f0b7211 */ /* 0x000fe200078f28ff */
[----:B------:R-:W-:Y:S01]  /*0ae0*/  IMAD.SHL.U32 R4, R19, 0x80, RZ ;  /* 0x0000008013047824 */ /* 0x000fe200078e00ff */
[----:B------:R-:W0:Y:S02]  /*0af0*/  LDGDEPBAR ;  /* 0x00000000000079af */ /* 0x000e240000000000 */
[----:B------:R-:W-:Y:S01]  /*0b00*/  ISETP.NE.AND P1, PT, R0, c[0x0][0x208], PT ;  /* 0x0000820000007a0c */ /* 0x000fe20003f25270 */
[----:B------:R-:W-:Y:S01]  /*0b10*/  IMAD R0, R34, c[0x0][0x198], RZ ;  /* 0x0000660022007a24 */ /* 0x000fe200078e02ff */
[----:B------:R-:W-:Y:S02]  /*0b20*/  SHF.R.S32.HI R3, RZ, 0x5, R11 ;  /* 0x00000005ff037819 */ /* 0x000fe4000001140b */
        /* <DEDUP_REMOVED lines=53> */
[----:B------:R-:W-:-:S02]  /*0e80*/  LOP3.LUT P0, RZ, R2, 0x2, RZ, 0xc0, !PT ;  /* 0x0000000202ff7812 */ /* 0x000fc4000780c0ff */
[----:B------:R-:W0:Y:S02]  /*0e90*/  LDGDEPBAR ;  /* 0x00000000000079af */ /* 0x000e240000000000 */
[----:B------:R-:W-:Y:S02]  /*0ea0*/  LOP3.LUT R0, R0, 0xf8, RZ, 0xc0, !PT ;  /* 0x000000f800007812 */ /* 0x000fe400078ec0ff */
[----:B------:R2:W-:Y:S02]  /*0eb0*/  @!P4 LDGSTS.E.BYPASS.LTC128B.128 [R7+0x2020], [R16.64] ;  /* 0x020200001007cfae */ /* 0x0005e4000b901d64 */
[----:B------:R-:W-:Y:S02]  /*0ec0*/  LOP3.LUT R9, R0, 0x7, R3, 0xf8, !PT ;  /* 0x0000000700097812 */ /* 0x000fe400078ef803 */
[----:B------:R-:W0:Y:S01]  /*0ed0*/  LDGDEPBAR ;  /* 0x00000000000079af */ /* 0x000e220000000000 */
[----:B------:R-:W-:Y:S02]  /*0ee0*/  LOP3.LUT R0, R2, 0x1, RZ, 0xc0, !PT ;  /* 0x0000000102007812 */ /* 0x000fe400078ec0ff */
[----:B------:R-:W-:Y:S01]  /*0ef0*/  LOP3.LUT R20, R9, 0x7, R20, 0x78, !PT ;  /* 0x0000000709147812 */ /* 0x000fe200078e7814 */
[----:B------:R3:W-:Y:S01]  /*0f00*/  @!P3 LDGSTS.E.BYPASS.LTC128B.128 [R5+0x3020], [R10.64] ;  /* 0x030200000a05bfae */ /* 0x0007e2000b901d64 */
[----:B------:R-:W-:-:S03]  /*0f10*/  ISETP.NE.U32.AND P1, PT, R0, 0x1, PT ;  /* 0x000000010000780c */ /* 0x000fc60003f25070 */
[----:B------:R-:W0:Y:S01]  /*0f20*/  LDGDEPBAR ;  /* 0x00000000000079af */ /* 0x000e220000000000 */
[----:B------:R-:W-:-:S05]  /*0f30*/  IMAD.SHL.U32 R0, R20, 0x4, RZ ;  /* 0x0000000414007824 */ /* 0x000fca00078e00ff */
[C---:B-1----:R-:W-:Y:S02]  /*0f40*/  IADD3 R18, R0.reuse, 0x840, RZ ;  /* 0x0000084000127810 */ /* 0x042fe40007ffe0ff */
[----:B------:R-:W-:Y:S01]  /*0f50*/  @P0 IADD3 R18, R0, 0x7c0, RZ ;  /* 0x000007c000120810 */ /* 0x000fe20007ffe0ff */
[----:B--2---:R-:W-:-:S05]  /*0f60*/  IMAD.MOV.U32 R7, RZ, RZ, 0x3e0 ;  /* 0x000003e0ff077424 */ /* 0x004fca00078e00ff */
[----:B------:R-:W-:Y:S01]  /*0f70*/  SEL R7, R7, 0x420, !P1 ;  /* 0x0000042007077807 */ /* 0x000fe20004800000 */
[----:B------:R-:W-:-:S04]  /*0f80*/  DEPBAR.LE SB0, 0x3 ;  /* 0x000080c00000791a */ /* 0x000fc80000000000 */
[----:B------:R-:W-:Y:S01]  /*0f90*/  WARPSYNC 0xffffffff ;  /* 0xffffffff00007948 */ /* 0x000fe20003800000 */
[----:B------:R-:W-:Y:S01]  /*0fa0*/  BAR.SYNC.DEFER_BLOCKING 0x0 ;  /* 0x0000000000007b1d */ /* 0x000fe20000010000 */
[----:B------:R-:W-:Y:S02]  /*0fb0*/  IMAD.IADD R19, R0, 0x1, R7 ;  /* 0x0000000100137824 */ /* 0x000fe400078e0207 */
[----:B---3--:R-:W-:-:S03]  /*0fc0*/  IMAD.IADD R10, R7, 0x1, R18 ;  /* 0x00000001070a7824 */ /* 0x008fc600078e0212 */
[----:B------:R-:W-:Y:S04]  /*0fd0*/  LDS R17, [R19] ;  /* 0x0000000013117984 */ /* 0x000fe80000000800 */
[----:B------:R-:W1:Y:S04]  /*0fe0*/  LDS R16, [R20.X4] ;  /* 0x0000000014107984 */ /* 0x000e680000004800 */
[----:B------:R-:W2:Y:S04]  /*0ff0*/  LDS R9, [R18] ;  /* 0x0000000012097984 */ /* 0x000ea80000000800 */
[----:B------:R-:W3:Y:S01]  /*1000*/  LDS R8, [R10] ;  /* 0x000000000a087984 */ /* 0x000ee20000000800 */
[----:B-1----:R-:W-:-:S04]  /*1010*/  FMNMX.FTZ R0, R17, R16, !PT ;  /* 0x0000001011007209 */ /* 0x002fc80007810000 */
[----:B--2---:R-:W-:-:S04]  /*1020*/  FMNMX.FTZ R5, R0, R9, !PT ;  /* 0x0000000900057209 */ /* 0x004fc80007810000 */
[----:B---3--:R-:W-:Y:S01]  /*1030*/  FMNMX.FTZ R0, R5, R8, !PT ;  /* 0x0000000805007209 */ /* 0x008fe20007810000 */
[----:B------:R-:W-:Y:S05]  /*1040*/  BRA.DIV ~URZ, `(.L_x_17) ;  /* 0x000015027f007947 */ /* 0x000fea000b800000 */
[----:B------:R1:W2:Y:S02]  /*1050*/  SHFL.BFLY PT, R5, R0, 0x10, 0x1f ;  /* 0x0e001f0000057f89 */ /* 0x0002a400000e0000 */
.L_x_26:
        /* <DEDUP_REMOVED lines=17> */
[--C-:B------:R-:W-:Y:S01]  /*1170*/  FADD.FTZ R6, R17, -R0.reuse ;  /* 0x8000000011067221 */ /* 0x100fe20000010000 */
[C---:B------:R-:W-:Y:S01]  /*1180*/  SEL R17, R2.reuse, 0xffffffff, P3 ;  /* 0xffffffff02117807 */ /* 0x040fe20001800000 */
[----:B------:R-:W-:Y:S01]  /*1190*/  FMUL.FTZ R7, R7, 1.4426950216293334961 ;  /* 0x3fb8aa3b07077820 */ /* 0x000fe20000410000 */
[----:B------:R-:W-:Y:S01]  /*11a0*/  @P2 IADD3 R17, R2, 0x20, RZ ;  /* 0x0000002002112810 */ /* 0x000fe20007ffe0ff */
[----:B------:R-:W-:Y:S01]  /*11b0*/  FMUL.FTZ R6, R6, 1.4426950216293334961 ;  /* 0x3fb8aa3b06067820 */ /* 0x000fe20000410000 */
[C---:B------:R-:W-:Y:S01]  /*11c0*/  @P1 IADD3 R17, R2.reuse, 0x40, RZ ;  /* 0x0000004002111810 */ /* 0x040fe20007ffe0ff */
[--C-:B------:R-:W-:Y:S01]  /*11d0*/  FADD.FTZ R5, R9, -R0.reuse ;  /* 0x8000000009057221 */ /* 0x100fe20000010000 */
[----:B------:R-:W-:Y:S01]  /*11e0*/  ISETP.NE.AND P1, PT, R2, RZ, PT ;  /* 0x000000ff0200720c */ /* 0x000fe20003f25270 */
[----:B------:R-:W1:Y:S01]  /*11f0*/  MUFU.EX2 R7, R7 ;  /* 0x0000000700077308 */ /* 0x000e620000000800 */
[----:B------:R-:W-:Y:S01]  /*1200*/  FADD.FTZ R0, R8, -R0 ;  /* 0x8000000008007221 */ /* 0x000fe20000010000 */
[----:B------:R-:W-:Y:S01]  /*1210*/  @P0 IADD3 R17, R2, 0x60, RZ ;  /* 0x0000006002110810 */ /* 0x000fe20007ffe0ff */
[----:B------:R-:W-:-:S02]  /*1220*/  FMUL.FTZ R5, R5, 1.4426950216293334961 ;  /* 0x3fb8aa3b05057820 */ /* 0x000fc40000410000 */
[----:B------:R-:W-:-:S03]  /*1230*/  FMUL.FTZ R0, R0, 1.4426950216293334961 ;  /* 0x3fb8aa3b00007820 */ /* 0x000fc60000410000 */
[----:B------:R-:W3:Y:S08]  /*1240*/  MUFU.EX2 R6, R6 ;  /* 0x0000000600067308 */ /* 0x000ef00000000800 */
[----:B------:R-:W4:Y:S01]  /*1250*/  MUFU.EX2 R5, R5 ;  /* 0x0000000500057308 */ /* 0x000f220000000800 */
[----:B-1----:R-:W-:-:S07]  /*1260*/  FADD.FTZ R11, RZ, R7 ;  /* 0x00000007ff0b7221 */ /* 0x002fce0000010000 */
[----:B------:R-:W1:Y:S01]  /*1270*/  MUFU.EX2 R0, R0 ;  /* 0x0000000000007308 */ /* 0x000e620000000800 */
[----:B---3--:R-:W-:-:S04]  /*1280*/  FADD.FTZ R12, R11, R6 ;  /* 0x000000060b0c7221 */ /* 0x008fc80000010000 */
[----:B----4-:R-:W-:-:S04]  /*1290*/  FADD.FTZ R11, R12, R5 ;  /* 0x000000050c0b7221 */ /* 0x010fc80000010000 */
[----:B-1----:R-:W-:-:S05]  /*12a0*/  FADD.FTZ R12, R11, R0 ;  /* 0x000000000b0c7221 */ /* 0x002fca0000010000 */
[----:B------:R-:W1:Y:S02]  /*12b0*/  SHFL.BFLY PT, R11, R12, 0x10, 0x1f ;  /* 0x0e001f000c0b7f89 */ /* 0x000e6400000e0000 */
[----:B-1----:R-:W-:Y:S02]  /*12c0*/  FADD.FTZ R9, R12, R11 ;  /* 0x0000000b0c097221 */ /* 0x002fe40000010000 */
[----:B------:R-:W1:Y:S04]  /*12d0*/  SHFL.BFLY PT, R12, R17, 0x10, 0x1f ;  /* 0x0e001f00110c7f89 */ /* 0x000e6800000e0000 */
[----:B------:R-:W3:Y:S01]  /*12e0*/  SHFL.BFLY PT, R8, R9, 0x8, 0x1f ;  /* 0x0d001f0009087f89 */ /* 0x000ee200000e0000 */
[----:B-1----:R-:W-:Y:S01]  /*12f0*/  IMNMX R12, R17, R12, !PT ;  /* 0x0000000c110c7217 */ /* 0x002fe20007800200 */
[----:B---3--:R-:W-:-:S04]  /*1300*/  FADD.FTZ R8, R9, R8 ;  /* 0x0000000809087221 */ /* 0x008fc80000010000 */
        /* <DEDUP_REMOVED lines=9> */
[----:B------:R-:W1:Y:S01]  /*13a0*/  SHFL.BFLY PT, R17, R16, 0x2, 0x1f ;  /* 0x0c401f0010117f89 */ /* 0x000e6200000e0000 */
[----:B------:R-:W-:-:S03]  /*13b0*/  IMAD.MOV.U32 R11, RZ, RZ, RZ ;  /* 0x000000ffff0b7224 */ /* 0x000fc600078e00ff */
[----:B------:R-:W3:Y:S01]  /*13c0*/  SHFL.BFLY PT, R9, R22, 0x1, 0x1f ;  /* 0x0c201f0016097f89 */ /* 0x000ee200000e0000 */
[----:B-1----:R-:W-:Y:S01]  /*13d0*/  IMNMX R17, R16, R17, !PT ;  /* 0x0000001110117217 */ /* 0x002fe20007800200 */
[----:B---3--:R-:W-:-:S04]  /*13e0*/  FADD.FTZ R9, R22, R9 ;  /* 0x0000000916097221 */ /* 0x008fc80000010000 */
[----:B------:R-:W1:Y:S01]  /*13f0*/  SHFL.BFLY PT, R12, R17, 0x1, 0x1f ;  /* 0x0c201f00110c7f89 */ /* 0x000e6200000e0000 */
[----:B------:R-:W-:-:S13]  /*1400*/  FSETP.NE.FTZ.AND P0, PT, R9, RZ, PT ;  /* 0x000000ff0900720b */ /* 0x000fda0003f15000 */
[----:B------:R-:W3:Y:S01]  /*1410*/  @P0 MUFU.RCP R11, R9 ;  /* 0x00000009000b0308 */ /* 0x000ee20000001000 */
[----:B----4-:R-:W-:Y:S02]  /*1420*/  ISETP.GT.OR P0, PT, R8, 0xff, P1 ;  /* 0x000000ff0800780c */ /* 0x010fe40000f04670 */
[----:B-1----:R-:W-:Y:S01]  /*1430*/  IMNMX R12, R17, R12, !PT ;  /* 0x0000000c110c7217 */ /* 0x002fe20007800200 */
[-C--:B---3--:R-:W-:Y:S02]  /*1440*/  FMUL.FTZ R7, R7, R11.reuse ;  /* 0x0000000b07077220 */ /* 0x088fe40000410000 */
[-C--:B------:R-:W-:Y:S02]  /*1450*/  FMUL.FTZ R6, R6, R11.reuse ;  /* 0x0000000b06067220 */ /* 0x080fe40000410000 */
[-C--:B------:R-:W-:Y:S01]  /*1460*/  FMUL.FTZ R5, R5, R11.reuse ;  /* 0x0000000b05057220 */ /* 0x080fe20000410000 */
[----:B------:R1:W-:Y:S01]  /*1470*/  STS [R20.X4], R7 ;  /* 0x0000000714007388 */ /* 0x0003e20000004800 */
[----:B------:R-:W-:-:S02]  /*1480*/  FMUL.FTZ R11, R0, R11 ;  /* 0x0000000b000b7220 */ /* 0x000fc40000410000 */
[----:B------:R-:W3:Y:S01]  /*1490*/  MUFU.LG2 R0, R9 ;  /* 0x0000000900007308 */ /* 0x000ee20000000c00 */
[----:B------:R1:W-:Y:S04]  /*14a0*/  STS [R19], R6 ;  /* 0x0000000613007388 */ /* 0x0003e80000000800 */
[----:B------:R1:W-:Y:S04]  /*14b0*/  STS [R18], R5 ;  /* 0x0000000512007388 */ /* 0x0003e80000000800 */
[----:B------:R1:W-:Y:S04]  /*14c0*/  STS [R10], R11 ;  /* 0x0000000b0a007388 */ /* 0x0003e80000000800 */
[----:B------:R1:W-:Y:S01]  /*14d0*/  @!P0 STS [R3.X4+0x1000], R12 ;  /* 0x0010000c03008388 */ /* 0x0003e20000004800 */
[----:B--2---:R-:W-:Y:S01]  /*14e0*/  ISETP.NE.AND P0, PT, RZ, UR4, PT ;  /* 0x00000004ff007c0c */ /* 0x004fe2000bf05270 */
[----:B---3--:R-:W-:-:S12]  /*14f0*/  FFMA.FTZ R15, R0, 0.69314718246459960938, R15 ;  /* 0x3f317218000f7823 */ /* 0x008fd8000001000f */
[----:B------:R-:W-:Y:S05]  /*1500*/  @P0 BRA `(.L_x_18) ;  /* 0x000001e000000947 */ /* 0x000fea0003800000 */
[----:B------:R-:W2:Y:S01]  /*1510*/  S2R R2, SR_CTAID.X ;  /* 0x0000000000027919 */ /* 0x000ea20000002500 */
[----:B------:R-:W-:Y:S01]  /*1520*/  ULDC UR5, c[0x0][0x1b0] ;  /* 0x00006c0000057ab9 */ /* 0x000fe20000000800 */
[----:B------:R-:W-:Y:S01]  /*1530*/  BSSY B0, `(.L_x_18) ;  /* 0x000001b000007945 */ /* 0x000fe20003800000 */
[----:B------:R-:W-:Y:S02]  /*1540*/  ULDC UR4, c[0x0][0x1a8] ;  /* 0x00006a0000047ab9 */ /* 0x000fe40000000800 */
[----:B------:R-:W-:Y:S01]  /*1550*/  UIMAD UR4, UR5, UR4, URZ ;  /* 0x00000004050472a4 */ /* 0x000fe2000f8e023f */
[----:B--2---:R-:W-:-:S05]  /*1560*/  LEA R2, R2, R3, 0x3 ;  /* 0x0000000302027211 */ /* 0x004fca00078e18ff */
[----:B------:R-:W-:-:S13]  /*1570*/  ISETP.GE.OR P1, PT, R2, UR4, P1 ;  /* 0x0000000402007c0c */ /* 0x000fda0008f26670 */
[----:B------:R-:W-:Y:S05]  /*1580*/  @P1 BRA `(.L_x_19) ;  /* 0x0000015000001947 */ /* 0x000fea0003800000 */
[----:B------:R-:W-:Y:S02]  /*1590*/  IMAD.MOV.U32 R0, RZ, RZ, c[0x0][0x208] ;  /* 0x00008200ff007624 */ /* 0x000fe400078e00ff */
[----:B------:R-:W-:Y:S02]  /*15a0*/  IMAD R8, R34, c[0x0][0x200], RZ ;  /* 0x0000800022087a24 */ /* 0x000fe400078e02ff */
[----:B-1----:R-:W-:Y:S01]  /*15b0*/  IMAD.WIDE.U32 R10, R33, c[0x0][0x200], RZ ;  /* 0x00008000210a7a25 */ /* 0x002fe200078e00ff */
        /* <DEDUP_REMOVED lines=18> */
.L_x_19:
[----:B------:R-:W-:Y:S05]  /*16e0*/  BSYNC B0 ;  /* 0x0000000000007941 */ /* 0x000fea0003800000 */
.L_x_18:
[----:B------:R-:W-:Y:S01]  /*16f0*/  BAR.SYNC.DEFER_BLOCKING 0x0 ;  /* 0x0000000000007b1d */ /* 0x000fe20000010000 */
[----:B------:R-:W-:Y:S01]  /*1700*/  HFMA2.MMA R9, -RZ, RZ, 0, 0 ;  /* 0x00000000ff097435 */ /* 0x000fe200000001ff */
[----:B-1----:R-:W-:Y:S01]  /*1710*/  IMAD.MOV.U32 R12, RZ, RZ, RZ ;  /* 0x000000ffff0c7224 */ /* 0x002fe200078e00ff */
[----:B------:R-:W-:-:S03]  /*1720*/  CS2R R10, SRZ ;  /* 0x00000000000a7805 */ /* 0x000fc6000001ff00 */
[----:B------:R-:W-:Y:S01]  /*1730*/  BSSY B1, `(.L_x_20) ;  /* 0x00000c9000017945 */ /* 0x000fe20003800000 */
[----:B------:R-:W1:Y:S02]  /*1740*/  LDS R39, [R3.X4+0x1000] ;  /* 0x0010000003277984 */ /* 0x000e640000004800 */
[----:B-1----:R-:W-:-:S13]  /*1750*/  ISETP.GE.AND P0, PT, R39, RZ, PT ;  /* 0x000000ff2700720c */ /* 0x002fda0003f06270 */
        /* <DEDUP_REMOVED lines=11> */
[----:B------:R-:W-:Y:S01]  /*1810*/  IMAD.MOV.U32 R7, RZ, RZ, RZ ;  /* 0x000000ffff077224 */ /* 0x000fe200078e00ff */
[----:B------:R-:W-:Y:S01]  /*1820*/  CS2R R10, SRZ ;  /* 0x00000000000a7805 */ /* 0x000fe2000001ff00 */
[----:B------:R-:W-:Y:S01]  /*1830*/  IMAD.MOV.U32 R12, RZ, RZ, RZ ;  /* 0x000000ffff0c7224 */ /* 0x000fe200078e00ff */
[----:B------:R-:W-:Y:S01]  /*1840*/  LOP3.LUT R38, R3, 0x3, RZ, 0xc0, !PT ;  /* 0x0000000303267812 */ /* 0x000fe200078ec0ff */
[----:B------:R-:W-:-:S03]  /*1850*/  IMAD.MOV.U32 R9, RZ, RZ, RZ ;  /* 0x000000ffff097224 */ /* 0x000fc600078e00ff */
[----:B------:R-:W-:Y:S02]  /*1860*/  IADD3 R38, R3, -R38, RZ ;  /* 0x8000002603267210 */ /* 0x000fe40007ffe0ff */
.L_x_24:
        /* <DEDUP_REMOVED lines=129> */
.L_x_23:
[----:B------:R-:W-:Y:S05]  /*2080*/  BSYNC B0 ;  /* 0x0000000000007941 */ /* 0x000fea0003800000 */
.L_x_22:
[----:B------:R-:W-:-:S04]  /*2090*/  IADD3 R20, R39, 0x1, RZ ;  /* 0x0000000127147810 */ /* 0x000fc80007ffe0ff */
[----:B------:R-:W-:-:S04]  /*20a0*/  LOP3.LUT R20, R20, 0x3, RZ, 0xc0, !PT ;  /* 0x0000000314147812 */ /* 0x000fc800078ec0ff */
[----:B------:R-:W-:-:S13]  /*20b0*/  ISETP.NE.AND P0, PT, R20, RZ, PT ;  /* 0x000000ff1400720c */ /* 0x000fda0003f05270 */
[----:B------:R-:W-:Y:S05]  /*20c0*/  @!P0 BRA `(.L_x_21) ;  /* 0x000002f000008947 */ /* 0x000fea0003800000 */
[----:B------:R-:W-:Y:S01]  /*20d0*/  IADD3 R0, R42, 0x3, RZ ;  /* 0x000000032a007810 */ /* 0x000fe20007ffe0ff */
[----:B------:R-:W-:Y:S02]  /*20e0*/  IMAD.MOV.U32 R15, RZ, RZ, 0x3 ;  /* 0x00000003ff0f7424 */ /* 0x000fe400078e00ff */
[----:B------:R-:W-:Y:S01]  /*20f0*/  IMAD.MOV.U32 R7, RZ, RZ, RZ ;  /* 0x000000ffff077224 */ /* 0x000fe200078e00ff */
[----:B------:R-:W-:Y:S02]  /*2100*/  SHF.R.S32.HI R6, RZ, 0x1f, R0 ;  /* 0x0000001fff067819 */ /* 0x000fe40000011400 */
.L_x_25:
        /* <DEDUP_REMOVED lines=43> */
.L_x_21:
[----:B------:R-:W-:Y:S05]  /*23c0*/  BSYNC B1 ;  /* 0x0000000000017941 */ /* 0x000fea0003800000 */
.L_x_20:
[----:B------:R-:W-:Y:S02]  /*23d0*/  F2FP.BF16.PACK_AB R10, R10, R9 ;  /* 0x000000090a0a723e */ /* 0x000fe400000010ff */
[----:B------:R-:W-:Y:S01]  /*23e0*/  F2FP.BF16.PACK_AB R11, R12, R11 ;  /* 0x0000000b0c0b723e */ /* 0x000fe200000010ff */
[----:B------:R-:W-:Y:S06]  /*23f0*/  @P4 EXIT ;  /* 0x000000000000494d */ /* 0x000fec0003800000 */
[----:B------:R-:W1:Y:S01]  /*2400*/  S2R R0, SR_CTAID.Y ;  /* 0x0000000000007919 */ /* 0x000e620000002600 */
[----:B------:R-:W-:-:S02]  /*2410*/  IMAD R36, R36, c[0x0][0x1d8], RZ ;  /* 0x0000760024247a24 */ /* 0x000fc400078e02ff */
[----:B------:R-:W-:Y:S02]  /*2420*/  IMAD R34, R34, c[0x0][0x1e8], RZ ;  /* 0x00007a0022227a24 */ /* 0x000fe400078e02ff */
[----:B------:R-:W-:Y:S02]  /*2430*/  IMAD R36, R35, c[0x0][0x1dc], R36 ;  /* 0x0000770023247a24 */ /* 0x000fe400078e0224 */
[----:B------:R-:W-:Y:S01]  /*2440*/  IMAD R34, R33, c[0x0][0x1ec], R34 ;  /* 0x00007b0021227a24 */ /* 0x000fe200078e0222 */
[----:B-1----:R-:W-:-:S04]  /*2450*/  SHF.L.U32 R0, R0, 0x7, RZ ;  /* 0x0000000700007819 */ /* 0x002fc800000006ff */
        /* <DEDUP_REMOVED lines=15> */
.L_x_17:
[----:B------:R-:W-:Y:S02]  /*2550*/  MOV R6, 0x2570 ;  /* 0x0000257000067802 */ /* 0x000fe40000000f00 */
[----:B------:R-:W-:Y:S05]  /*2560*/  CALL.REL.NOINC `($__internal_1_$__cuda_sm70_shflsync_bfly_p) ;  /* 0x0000001000007944 */ /* 0x000fea0003c00000 */
[----:B-12---:R-:W-:Y:S05]  /*2570*/  BRA `(.L_x_26) ;  /* 0xffffeae000007947 */ /* 0x006fea000383ffff */
        .weak           $__internal_1_$__cuda_sm70_shflsync_bfly_p
        .type           $__internal_1_$__cuda_sm70_shflsync_bfly_p,@function
        .size           $__internal_1_$__cuda_sm70_shflsync_bfly_p,(.L_x_1784 - $__internal_1_$__cuda_sm70_shflsync_bfly_p)
$__internal_1_$__cuda_sm70_shflsync_bfly_p:
[----:B------:R-:W-:Y:S01]  /*2580*/  MOV R7, 0x0 ;  /* 0x0000000000077802 */ /* 0x000fe20000000f00 */
[----:B------:R1:W2:Y:S03]  /*2590*/  SHFL.BFLY PT, R5, R0, 0x10, 0x1f ;  /* 0x0e001f0000057f89 */ /* 0x0002a600000e0000 */
[----:B------:R-:W-:Y:S05]  /*25a0*/  RET.REL.NODEC R6 `(_ZN7cutlass13device_kernelIN5flash19FlashAttnFwdCombineIN4cute5tupleIJNS3_1CILi8EEENS5_ILi128EEEEEELi7ELi256ELi1ELb0ELb0ENS_10bfloat16_tEfNS_4arch4Sm90EEEEEvNT_6ParamsE) ;  /* 0xffffda5006007950 */ /* 0x000fea0003c3ffff */
.L_x_27:
        /* <DEDUP_REMOVED lines=13> */
.L_x_1784:


//--------------------- .text._ZN7cutlass13device_kernelIN5flash19FlashAttnFwdCombineIN4cute5tupleIJNS3_1CILi8EEENS5_ILi128EEEEEELi6ELi256ELi1ELb0ELb0ENS_10bfloat16_tEfNS_4arch4Sm90EEEEEvNT_6ParamsE --------------------------
	.section	.text._ZN7cutlass13device_kernelIN5flash19FlashAttnFwdCombineIN4cute5tupleIJNS3_1CILi8EEENS5_ILi128EEEEEELi6ELi256ELi1ELb0ELb0ENS_10bfloat16_tEfNS_4arch4Sm90EEEEEvNT_6ParamsE,"ax",@progbits
	.sectioninfo	@"SHI_REGISTERS=48"
	.align	128
.text._ZN7cutlass13device_kernelIN5flash19FlashAttnFwdCombineIN4cute5tupleIJNS3_1CILi8EEENS5_ILi128EEEEEELi6ELi256ELi1ELb0ELb0ENS_10bfloat16_tEfNS_4arch4Sm90EEEEEvNT_6ParamsE:
        .type           _ZN7cutlass13device_kernelIN5flash19FlashAttnFwdCombineIN4cute5tupleIJNS3_1CILi8EEENS5_ILi128EEEEEELi6ELi256ELi1ELb0ELb0ENS_10bfloat16_tEfNS_4arch4Sm90EEEEEvNT_6ParamsE,@function
        .size           _ZN7cutlass13device_kernelIN5flash19FlashAttnFwdCombineIN4cute5tupleIJNS3_1CILi8EEENS5_ILi128EEEEEELi6ELi256ELi1ELb0ELb0ENS_10bfloat16_tEfNS_4arch4Sm90EEEEEvNT_6ParamsE,(.L_x_1786 - _ZN7cutlass13device_kernelIN5flash19FlashAttnFwdCombineIN4cute5tupleIJNS3_1CILi8EEENS5_ILi128EEEEEELi6ELi256ELi1ELb0ELb0ENS_10bfloat16_tEfNS_4arch4Sm90EEEEEvNT_6ParamsE)
        .other          _ZN7cutlass13device_kernelIN5flash19FlashAttnFwdCombineIN4cute5tupleIJNS3_1CILi8EEENS5_ILi128EEEEEELi6ELi256ELi1ELb0ELb0ENS_10bfloat16_tEfNS_4arch4Sm90EEEEEvNT_6ParamsE,@"STO_CUDA_ENTRY STV_DEFAULT"
_ZN7cutlass13device_kernelIN5flash19FlashAttnFwdCombineIN4cute5tupleIJNS3_1CILi8EEENS5_ILi128EEEEEELi6ELi256ELi1ELb0ELb0ENS_10bfloat16_tEfNS_4arch4Sm90EEEEEvNT_6ParamsE:
        /* <DEDUP_REMOVED lines=58> */
.L_x_28:
        /* <DEDUP_REMOVED lines=15> */
[----:B------:R-:W-:Y:S01]  /*0490*/  ISETP.GE.AND P3, PT, R5, R16, PT ;  /* 0x000000100500720c */ /* 0x000fe20003f66270 */
[----:B------:R-:W-:Y:S02]  /*04a0*/  IMAD R10, R34, c[0x0][0x1c8], RZ ;  /* 0x00007200220a7a24 */ /* 0x000fe400078e02ff */
[----:B------:R-:W-:Y:S01]  /*04b0*/  IMAD.WIDE.U32 R8, R33, c[0x0][0x1c8], RZ ;  /* 0x0000720021087a25 */ /* 0x000fe200078e00ff */
[----:B------:R-:W-:-:S03]  /*04c0*/  ISETP.NE.AND P0, PT, R0, c[0x0][0x208], PT ;  /* 0x0000820000007a0c */ /* 0x000fc60003f05270 */
[----:B------:R-:W-:Y:S02]  /*04d0*/  IMAD R3, R33, c[0x0][0x1cc], R10 ;  /* 0x0000730021037a24 */ /* 0x000fe400078e020a */
[----:B------:R-:W-:-:S03]  /*04e0*/  IMAD.MOV.U32 R0, RZ, RZ, R4 ;  /* 0x000000ffff007224 */ /* 0x000fc600078e0004 */
[----:B------:R-:W-:-:S05]  /*04f0*/  IADD3 R9, R9, R3, RZ ;  /* 0x0000000309097210 */ /* 0x000fca0007ffe0ff */
[----:B------:R-:W-:-:S05]  /*0500*/  @P0 IMAD.HI.U32 R7, R4, c[0x0][0x20c], RZ ;  /* 0x0000830004070a27 */ /* 0x000fca00078e00ff */
[----:B------:R-:W-:-:S04]  /*0510*/  @P0 SHF.R.U32.HI R0, RZ, c[0x0][0x210], R7 ;  /* 0x00008400ff000a19 */ /* 0x000fc80000011607 */
[--C-:B------:R-:W-:Y:S01]  /*0520*/  SHF.R.S32.HI R3, RZ, 0x1f, R0.reuse ;  /* 0x0000001fff037819 */ /* 0x100fe20000011400 */
[----:B------:R-:W-:Y:S02]  /*0530*/  IMAD.MOV R15, RZ, RZ, -R0 ;  /* 0x000000ffff0f7224 */ /* 0x000fe400078e0a00 */
[----:B------:R-:W-:-:S04]  /*0540*/  IMAD.WIDE.U32 R8, R0, c[0x0][0x1c0], R8 ;  /* 0x0000700000087a25 */ /* 0x000fc800078e0008 */
[----:B------:R-:W-:Y:S02]  /*0550*/  IMAD R3, R3, c[0x0][0x1c0], RZ ;  /* 0x0000700003037a24 */ /* 0x000fe400078e02ff */
[----:B------:R-:W-:Y:S02]  /*0560*/  IMAD R15, R15, c[0x0][0x208], R4 ;  /* 0x000082000f0f7a24 */ /* 0x000fe400078e0204 */
[----:B------:R-:W-:Y:S01]  /*0570*/  IMAD R3, R0, c[0x0][0x1c4], R3 ;  /* 0x0000710000037a24 */ /* 0x000fe200078e0203 */
[----:B------:R-:W-:Y:S02]  /*0580*/  @!P3 SHF.R.S32.HI R0, RZ, 0x1f, R5 ;  /* 0x0000001fff00b819 */ /* 0x000fe40000011405 */
[----:B------:R-:W-:Y:S02]  /*0590*/  SHF.R.S32.HI R4, RZ, 0x1f, R15 ;  /* 0x0000001fff047819 */ /* 0x000fe4000001140f */
[----:B------:R-:W-:Y:S01]  /*05a0*/  IADD3 R14, P0, R15, R8, RZ ;  /* 0x000000080f0e7210 */ /* 0x000fe20007f1e0ff */
[----:B------:R-:W-:-:S03]  /*05b0*/  @!P3 IMAD R0, R0, c[0x0][0x1b8], RZ ;  /* 0x00006e000000ba24 */ /* 0x000fc600078e02ff */
[----:B------:R-:W-:Y:S01]  /*05c0*/  IADD3.X R15, R4, R9, R3, P0, !PT ;  /* 0x00000009040f7210 */ /* 0x000fe200007fe403 */
[C---:B------:R-:W-:Y:S01]  /*05d0*/  @!P3 IMAD R3, R5.reuse, c[0x0][0x1bc], R0 ;  /* 0x00006f000503ba24 */ /* 0x040fe200078e0200 */
[C---:B------:R-:W-:Y:S01]  /*05e0*/  IADD3 R9, R5.reuse, 0x20, RZ ;  /* 0x0000002005097810 */ /* 0x040fe20007ffe0ff */
[----:B------:R-:W-:Y:S02]  /*05f0*/  @P3 IMAD.MOV.U32 R4, RZ, RZ, -0x800000 ;  /* 0xff800000ff043424 */ /* 0x000fe400078e00ff */
[C---:B------:R-:W-:Y:S01]  /*0600*/  @!P3 IMAD.WIDE.U32 R20, R5.reuse, c[0x0][0x1b8], R14 ;  /* 0x00006e000514ba25 */ /* 0x040fe200078e000e */
[----:B------:R-:W-:Y:S02]  /*0610*/  LOP3.LUT R5, R5, 0x1, RZ, 0xc0, !PT ;  /* 0x0000000105057812 */ /* 0x000fe400078ec0ff */
[----:B------:R-:W-:Y:S01]  /*0620*/  ISETP.GE.AND P1, PT, R9, R16, PT ;  /* 0x000000100900720c */ /* 0x000fe20003f26270 */
[----:B------:R1:W-:Y:S01]  /*0630*/  @P3 STS [R6.X4], R4 ;  /* 0x0000000406003388 */ /* 0x0003e20000004800 */
[----:B------:R-:W-:Y:S01]  /*0640*/  ISETP.NE.U32.AND P2, PT, R5, 0x1, PT ;  /* 0x000000010500780c */ /* 0x000fe20003f45070 */
[----:B------:R-:W-:Y:S01]  /*0650*/  IMAD.MOV.U32 R5, RZ, RZ, 0xf8 ;  /* 0x000000f8ff057424 */ /* 0x000fe200078e00ff */
[----:B------:R-:W-:-:S02]  /*0660*/  @!P3 IADD3 R0, R21, R3, RZ ;  /* 0x000000031500b210 */ /* 0x000fc40007ffe0ff */
[C---:B------:R-:W-:Y:S02]  /*0670*/  @!P3 LEA R12, P0, R20.reuse, c[0x0][0x1a0], 0x2 ;  /* 0x00006800140cba11 */ /* 0x040fe400078010ff */
[----:B------:R-:W-:Y:S02]  /*0680*/  SEL R5, R5, 0x108, !P2 ;  /* 0x0000010805057807 */ /* 0x000fe40005000000 */
[----:B------:R-:W-:Y:S02]  /*0690*/  @!P3 LEA.HI.X R13, R20, c[0x0][0x1a4], R0, 0x2, P0 ;  /* 0x00006900140dba11 */ /* 0x000fe400000f1400 */
[C---:B------:R-:W-:Y:S01]  /*06a0*/  @!P3 SHF.L.U32 R3, R6.reuse, 0x2, RZ ;  /* 0x000000020603b819 */ /* 0x040fe200000006ff */
[----:B------:R-:W-:Y:S01]  /*06b0*/  @P1 IMAD.MOV.U32 R0, RZ, RZ, -0x800000 ;  /* 0xff800000ff001424 */ /* 0x000fe200078e00ff */
[----:B------:R-:W-:-:S03]  /*06c0*/  @P1 IADD3 R7, R6, R5, RZ ;  /* 0x0000000506071210 */ /* 0x000fc60007ffe0ff */
[----:B------:R-:W-:Y:S01]  /*06d0*/  @!PT LDS RZ, [RZ] ;  /* 0x00000000fffff984 */ /* 0x000fe20000000800 */
[----:B------:R-:W-:Y:S01]  /*06e0*/  @!PT LDS RZ, [RZ] ;  /* 0x00000000fffff984 */ /* 0x000fe20000000800 */
[----:B------:R-:W-:Y:S01]  /*06f0*/  @!PT LDS RZ, [RZ] ;  /* 0x00000000fffff984 */ /* 0x000fe20000000800 */
[----:B------:R1:W-:Y:S04]  /*0700*/  @!P3 LDGSTS.E.LTC128B [R3], [R12.64] ;  /* 0x000000000c03bfae */ /* 0x0003e8000b921964 */
[----:B------:R1:W-:Y:S01]  /*0710*/  @P1 STS [R7.X4], R0 ;  /* 0x0000000007001388 */ /* 0x0003e20000004800 */
[----:B------:R-:W-:Y:S05]  /*0720*/  @P1 BRA `(.L_x_30) ;  /* 0x000000f000001947 */ /* 0x000fea0003800000 */
[----:B-1----:R-:W-:Y:S02]  /*0730*/  SHF.R.S32.HI R0, RZ, 0x1f, R9 ;  /* 0x0000001fff007819 */ /* 0x002fe40000011409 */
[----:B------:R-:W-:Y:S02]  /*0740*/  MOV R12, R14 ;  /* 0x0000000e000c7202 */ /* 0x000fe40000000f00 */
[----:B------:R-:W-:Y:S01]  /*0750*/  MOV R13, R15 ;  /* 0x0000000f000d7202 */ /* 0x000fe20000000f00 */
[----:B------:R-:W-:Y:S01]  /*0760*/  IMAD R0, R0, c[0x0][0x1b8], RZ ;  /* 0x00006e0000007a24 */ /* 0x000fe200078e02ff */
[----:B------:R-:W-:-:S03]  /*0770*/  IADD3 R6, R6, R5, RZ ;  /* 0x0000000506067210 */ /* 0x000fc60007ffe0ff */
[----:B------:R-:W-:-:S04]  /*0780*/  IMAD.WIDE.U32 R12, R9, c[0x0][0x1b8], R12 ;  /* 0x00006e00090c7a25 */ /* 0x000fc800078e000c */
[----:B------:R-:W-:Y:S01]  /*0790*/  IMAD R9, R9, c[0x0][0x1bc], R0 ;  /* 0x00006f0009097a24 */ /* 0x000fe200078e0200 */
[----:B------:R-:W-:Y:S01]  /*07a0*/  LEA R4, P0, R12, c[0x0][0x1a0], 0x2 ;  /* 0x000068000c047a11 */ /* 0x000fe200078010ff */
[----:B------:R-:W-:Y:S02]  /*07b0*/  IMAD.SHL.U32 R3, R6, 0x4, RZ ;  /* 0x0000000406037824 */ /* 0x000fe400078e00ff */
[----:B------:R-:W-:-:S05]  /*07c0*/  IMAD.IADD R9, R13, 0x1, R9 ;  /* 0x000000010d097824 */ /* 0x000fca00078e0209 */
[----:B------:R-:W-:-:S05]  /*07d0*/  LEA.HI.X R5, R12, c[0x0][0x1a4], R9, 0x2, P0 ;  /* 0x000069000c057a11 */ /* 0x000fca00000f1409 */
[----:B------:R-:W-:Y:S01]  /*07e0*/  @!PT LDS RZ, [RZ] ;  /* 0x00000000fffff984 */ /* 0x000fe20000000800 */
[----:B------:R-:W-:Y:S01]  /*07f0*/  @!PT LDS RZ, [RZ] ;  /* 0x00000000fffff984 */ /* 0x000fe20000000800 */
[----:B------:R-:W-:Y:S01]  /*0800*/  @!PT LDS RZ, [RZ] ;  /* 0x00000000fffff984 */ /* 0x000fe20000000800 */
[----:B------:R1:W-:Y:S02]  /*0810*/  LDGSTS.E.LTC128B [R3], [R4.64] ;  /* 0x0000000004037fae */ /* 0x0003e4000b921964 */
.L_x_30:
[----:B------:R-:W-:Y:S05]  /*0820*/  BSYNC B0 ;  /* 0x0000000000007941 */ /* 0x000fea0003800000 */
.L_x_29:
        /* <DEDUP_REMOVED lines=61> */
[----:B------:R-:W0:Y:S02]  /*0c00*/  LDGDEPBAR ;  /* 0x00000000000079af */ /* 0x000e240000000000 */
[----:B------:R-:W-:Y:S02]  /*0c10*/  LOP3.LUT R0, R0, 0xf8, RZ, 0xc0, !PT ;  /* 0x000000f800007812 */ /* 0x000fe400078ec0ff */
[----:B------:R1:W-:Y:S01]  /*0c20*/  @!P4 LDGSTS.E.BYPASS.LTC128B.128 [R7+0x1820], [R16.64] ;  /* 0x018200001007cfae */ /* 0x0003e2000b901d64 */
[----:B------:R-:W-:Y:S02]  /*0c30*/  ISETP.NE.U32.AND P0, PT, R6, 0x1, PT ;  /* 0x000000010600780c */ /* 0x000fe40003f05070 */
[----:B------:R-:W-:Y:S01]  /*0c40*/  LOP3.LUT R0, R0, 0x7, R3, 0xf8, !PT ;  /* 0x0000000700007812 */ /* 0x000fe200078ef803 */
[----:B------:R-:W0:Y:S03]  /*0c50*/  LDGDEPBAR ;  /* 0x00000000000079af */ /* 0x000e260000000000 */
[----:B------:R-:W-:Y:S01]  /*0c60*/  LOP3.LUT R15, R0, 0x7, R15, 0x78, !PT ;  /* 0x00000007000f7812 */ /* 0x000fe200078e780f */
[----:B------:R2:W-:Y:S04]  /*0c70*/  @!P3 LDGSTS.E.BYPASS.LTC128B.128 [R5+0x2820], [R10.64] ;  /* 0x028200000a05bfae */ /* 0x0005e8000b901d64 */
[----:B------:R-:W0:Y:S01]  /*0c80*/  LDGDEPBAR ;  /* 0x00000000000079af */ /* 0x000e220000000000 */
[----:B------:R-:W-:-:S05]  /*0c90*/  IMAD.SHL.U32 R0, R15, 0x4, RZ ;  /* 0x000000040f007824 */ /* 0x000fca00078e00ff */
[C---:B------:R-:W-:Y:S02]  /*0ca0*/  IADD3 R12, R0.reuse, 0x3e0, RZ ;  /* 0x000003e0000c7810 */ /* 0x040fe40007ffe0ff */
[----:B------:R-:W-:Y:S01]  /*0cb0*/  @P0 IADD3 R12, R0, 0x420, RZ ;  /* 0x00000420000c0810 */ /* 0x000fe20007ffe0ff */
[----:B------:R-:W-:-:S04]  /*0cc0*/  DEPBAR.LE SB0, 0x3 ;  /* 0x000080c00000791a */ /* 0x000fc80000000000 */
[----:B------:R-:W-:Y:S01]  /*0cd0*/  WARPSYNC 0xffffffff ;  /* 0xffffffff00007948 */ /* 0x000fe20003800000 */
[----:B------:R-:W-:Y:S06]  /*0ce0*/  BAR.SYNC.DEFER_BLOCKING 0x0 ;  /* 0x0000000000007b1d */ /* 0x000fec0000010000 */
[----:B------:R-:W-:Y:S04]  /*0cf0*/  LDS R0, [R12] ;  /* 0x000000000c007984 */ /* 0x000fe80000000800 */
[----:B------:R-:W2:Y:S02]  /*0d00*/  LDS R9, [R15.X4] ;  /* 0x000000000f097984 */ /* 0x000ea40000004800 */
[----:B--2---:R-:W-:Y:S01]  /*0d10*/  FMNMX.FTZ R5, R0, R9, !PT ;  /* 0x0000000900057209 */ /* 0x004fe20007810000 */
[----:B------:R-:W-:Y:S05]  /*0d20*/  BRA.DIV ~URZ, `(.L_x_31) ;  /* 0x000014027f007947 */ /* 0x000fea000b800000 */
[----:B-1----:R1:W2:Y:S02]  /*0d30*/  SHFL.BFLY PT, R7, R5, 0x10, 0x1f ;  /* 0x0e001f0005077f89 */ /* 0x0022a400000e0000 */
.L_x_40:
[----:B--2---:R-:W-:Y:S01]  /*0d40*/  FMNMX.FTZ R17, R5, R7, !PT ;  /* 0x0000000705117209 */ /* 0x004fe20007810000 */
[----:B------:R-:W2:Y:S01]  /*0d50*/  S2UR UR4, SR_CTAID.Y ;  /* 0x00000000000479c3 */ /* 0x000ea20000002600 */
[----:B------:R-:W-:-:S03]  /*0d60*/  FSETP.NEU.FTZ.AND P1, PT, R9, -INF , PT ;  /* 0xff8000000900780b */ /* 0x000fc60003f3d000 */
[----:B------:R-:W3:Y:S02]  /*0d70*/  SHFL.BFLY PT, R10, R17, 0x8, 0x1f ;  /* 0x0d001f00110a7f89 */ /* 0x000ee400000e0000 */
[----:B---3--:R-:W-:-:S05]  /*0d80*/  FMNMX.FTZ R10, R17, R10, !PT ;  /* 0x0000000a110a7209 */ /* 0x008fca0007810000 */
[----:B-1----:R-:W1:Y:S02]  /*0d90*/  SHFL.BFLY PT, R5, R10, 0x4, 0x1f ;  /* 0x0c801f000a057f89 */ /* 0x002e6400000e0000 */
[----:B-1----:R-:W-:-:S05]  /*0da0*/  FMNMX.FTZ R5, R10, R5, !PT ;  /* 0x000000050a057209 */ /* 0x002fca0007810000 */
[----:B------:R-:W1:Y:S02]  /*0db0*/  SHFL.BFLY PT, R8, R5, 0x2, 0x1f ;  /* 0x0c401f0005087f89 */ /* 0x000e6400000e0000 */
[----:B-1----:R-:W-:-:S05]  /*0dc0*/  FMNMX.FTZ R8, R5, R8, !PT ;  /* 0x0000000805087209 */ /* 0x002fca0007810000 */
[----:B------:R-:W1:Y:S02]  /*0dd0*/  SHFL.BFLY PT, R11, R8, 0x1, 0x1f ;  /* 0x0c201f00080b7f89 */ /* 0x000e6400000e0000 */
[----:B-1----:R-:W-:Y:S02]  /*0de0*/  FMNMX.FTZ R11, R8, R11, !PT ;  /* 0x0000000b080b7209 */ /* 0x002fe40007810000 */
[C---:B------:R-:W-:Y:S02]  /*0df0*/  SEL R8, R2.reuse, 0xffffffff, P1 ;  /* 0xffffffff02087807 */ /* 0x040fe40000800000 */
[C---:B------:R-:W-:Y:S02]  /*0e00*/  FSETP.NEU.FTZ.AND P0, PT, R11.reuse, -INF , PT ;  /* 0xff8000000b00780b */ /* 0x040fe40003f1d000 */
[----:B------:R-:W-:Y:S02]  /*0e10*/  ISETP.NE.AND P1, PT, R2, RZ, PT ;  /* 0x000000ff0200720c */ /* 0x000fe40003f25270 */
[----:B------:R-:W-:-:S02]  /*0e20*/  FSEL R6, R11, RZ, P0 ;  /* 0x000000ff0b067208 */ /* 0x000fc40000000000 */
[----:B------:R-:W-:-:S03]  /*0e30*/  FSETP.NEU.FTZ.AND P0, PT, R0, -INF , PT ;  /* 0xff8000000000780b */ /* 0x000fc60003f1d000 */
[--C-:B------:R-:W-:Y:S02]  /*0e40*/  FADD.FTZ R7, R9, -R6.reuse ;  /* 0x8000000609077221 */ /* 0x100fe40000010000 */
[----:B------:R-:W-:Y:S02]  /*0e50*/  FADD.FTZ R6, R0, -R6 ;  /* 0x8000000600067221 */ /* 0x000fe40000010000 */
[----:B------:R-:W-:Y:S02]  /*0e60*/  FMUL.FTZ R7, R7, 1.4426950216293334961 ;  /* 0x3fb8aa3b07077820 */ /* 0x000fe40000410000 */
[----:B------:R-:W-:-:S04]  /*0e70*/  FMUL.FTZ R6, R6, 1.4426950216293334961 ;  /* 0x3fb8aa3b06067820 */ /* 0x000fc80000410000 */
[----:B------:R-:W1:Y:S01]  /*0e80*/  MUFU.EX2 R7, R7 ;  /* 0x0000000700077308 */ /* 0x000e620000000800 */
[----:B------:R-:W-:-:S05]  /*0e90*/  @P0 IADD3 R8, R2, 0x20, RZ ;  /* 0x0000002002080810 */ /* 0x000fca0007ffe0ff */
[----:B------:R-:W3:Y:S02]  /*0ea0*/  SHFL.BFLY PT, R19, R8, 0x10, 0x1f ;  /* 0x0e001f0008137f89 */ /* 0x000ee400000e0000 */
[----:B------:R-:W4:Y:S01]  /*0eb0*/  MUFU.EX2 R6, R6 ;  /* 0x0000000600067308 */ /* 0x000f220000000800 */
[----:B-1----:R-:W-:-:S04]  /*0ec0*/  FADD.FTZ R5, RZ, R7 ;  /* 0x00000007ff057221 */ /* 0x002fc80000010000 */
[----:B----4-:R-:W-:-:S05]  /*0ed0*/  FADD.FTZ R10, R5, R6 ;  /* 0x00000006050a7221 */ /* 0x010fca0000010000 */
[----:B------:R-:W1:Y:S01]  /*0ee0*/  SHFL.BFLY PT, R5, R10, 0x10, 0x1f ;  /* 0x0e001f000a057f89 */ /* 0x000e6200000e0000 */
[----:B---3--:R-:W-:Y:S01]  /*0ef0*/  IMNMX R19, R8, R19, !PT ;  /* 0x0000001308137217 */ /* 0x008fe20007800200 */
[----:B------:R-:W-:-:S04]  /*0f00*/  IMAD.MOV.U32 R8, RZ, RZ, RZ ;  /* 0x000000ffff087224 */ /* 0x000fc800078e00ff */
[----:B------:R-:W3:Y:S01]  /*0f10*/  SHFL.BFLY PT, R18, R19, 0x8, 0x1f ;  /* 0x0d001f0013127f89 */ /* 0x000ee200000e0000 */
[----:B-1----:R-:W-:-:S05]  /*0f20*/  FADD.FTZ R5, R10, R5 ;  /* 0x000000050a057221 */ /* 0x002fca0000010000 */
[----:B------:R-:W1:Y:S01]  /*0f30*/  SHFL.BFLY PT, R0, R5, 0x8, 0x1f ;  /* 0x0d001f0005007f89 */ /* 0x000e6200000e0000 */
[----:B---3--:R-:W-:-:S05]  /*0f40*/  IMNMX R18, R19, R18, !PT ;  /* 0x0000001213127217 */ /* 0x008fca0007800200 */
[----:B------:R-:W3:Y:S01]  /*0f50*/  SHFL.BFLY PT, R17, R18, 0x4, 0x1f ;  /* 0x0c801f0012117f89 */ /* 0x000ee200000e0000 */
[----:B-1----:R-:W-:-:S05]  /*0f60*/  FADD.FTZ R0, R5, R0 ;  /* 0x0000000005007221 */ /* 0x002fca0000010000 */
[----:B------:R-:W1:Y:S01]  /*0f70*/  SHFL.BFLY PT, R9, R0, 0x4, 0x1f ;  /* 0x0c801f0000097f89 */ /* 0x000e6200000e0000 */
[----:B---3--:R-:W-:-:S05]  /*0f80*/  IMNMX R17, R18, R17, !PT ;  /* 0x0000001112117217 */ /* 0x008fca0007800200 */
[----:B------:R-:W3:Y:S01]  /*0f90*/  SHFL.BFLY PT, R10, R17, 0x2, 0x1f ;  /* 0x0c401f00110a7f89 */ /* 0x000ee200000e0000 */
[----:B-1----:R-:W-:-:S03]  /*0fa0*/  FADD.FTZ R9, R0, R9 ;  /* 0x0000000900097221 */ /* 0x002fc60000010000 */
[----:B------:R-:W1:Y:S04]  /*0fb0*/  S2R R0, SR_TID.X ;  /* 0x0000000000007919 */ /* 0x000e680000002100 */
[----:B------:R-:W4:Y:S01]  /*0fc0*/  SHFL.BFLY PT, R16, R9, 0x2, 0x1f ;  /* 0x0c401f0009107f89 */ /* 0x000f2200000e0000 */
[----:B---3--:R-:W-:Y:S01]  /*0fd0*/  IMNMX R10, R17, R10, !PT ;  /* 0x0000000a110a7217 */ /* 0x008fe20007800200 */
[----:B----4-:R-:W-:-:S04]  /*0fe0*/  FADD.FTZ R16, R9, R16 ;  /* 0x0000001009107221 */ /* 0x010fc80000010000 */
[----:B------:R-:W3:Y:S04]  /*0ff0*/  SHFL.BFLY PT, R9, R10, 0x1, 0x1f ;  /* 0x0c201f000a097f89 */ /* 0x000ee800000e0000 */
[----:B------:R-:W4:Y:S01]  /*1000*/  SHFL.BFLY PT, R5, R16, 0x1, 0x1f ;  /* 0x0c201f0010057f89 */ /* 0x000f2200000e0000 */
[----:B---3--:R-:W-:Y:S01]  /*1010*/  IMNMX R2, R10, R9, !PT ;  /* 0x000000090a027217 */ /* 0x008fe20007800200 */
[----:B----4-:R-:W-:-:S05]  /*1020*/  FADD.FTZ R5, R16, R5 ;  /* 0x0000000510057221 */ /* 0x010fca0000010000 */
[----:B------:R-:W-:-:S13]  /*1030*/  FSETP.NE.FTZ.AND P0, PT, R5, RZ, PT ;  /* 0x000000ff0500720b */ /* 0x000fda0003f15000 */
[----:B------:R-:W3:Y:S01]  /*1040*/  @P0 MUFU.RCP R8, R5 ;  /* 0x0000000500080308 */ /* 0x000ee20000001000 */
[----:B-1----:R-:W-:Y:S01]  /*1050*/  ISETP.GT.OR P0, PT, R0, 0xff, P1 ;  /* 0x000000ff0000780c */ /* 0x002fe20000f04670 */
[-C--:B---3--:R-:W-:Y:S02]  /*1060*/  FMUL.FTZ R0, R7, R8.reuse ;  /* 0x0000000807007220 */ /* 0x088fe40000410000 */
[----:B------:R-:W-:-:S04]  /*1070*/  FMUL.FTZ R7, R6, R8 ;  /* 0x0000000806077220 */ /* 0x000fc80000410000 */
[----:B------:R-:W1:Y:S01]  /*1080*/  MUFU.LG2 R6, R5 ;  /* 0x0000000500067308 */ /* 0x000e620000000c00 */
[----:B------:R3:W-:Y:S04]  /*1090*/  STS [R15.X4], R0 ;  /* 0x000000000f007388 */ /* 0x0007e80000004800 */
[----:B------:R3:W-:Y:S04]  /*10a0*/  STS [R12], R7 ;  /* 0x000000070c007388 */ /* 0x0007e80000000800 */
[----:B------:R3:W-:Y:S01]  /*10b0*/  @!P0 STS [R3.X4+0x800], R2 ;  /* 0x0008000203008388 */ /* 0x0007e20000004800 */
[----:B--2---:R-:W-:Y:S01]  /*10c0*/  ISETP.NE.AND P0, PT, RZ, UR4, PT ;  /* 0x00000004ff007c0c */ /* 0x004fe2000bf05270 */
[----:B-1----:R-:W-:-:S12]  /*10d0*/  FFMA.FTZ R11, R6, 0.69314718246459960938, R11 ;  /* 0x3f317218060b7823 */ /* 0x002fd8000001000b */
        /* <DEDUP_REMOVED lines=9> */
[----:B------:R-:W-:Y:S02]  /*1170*/  IMAD.MOV.U32 R0, RZ, RZ, 0x1 ;  /* 0x00000001ff007424 */ /* 0x000fe400078e00ff */
        /* <DEDUP_REMOVED lines=20> */
.L_x_33:
[----:B------:R-:W-:Y:S05]  /*12c0*/  BSYNC B0 ;  /* 0x0000000000007941 */ /* 0x000fea0003800000 */
.L_x_32:
[----:B------:R-:W-:Y:S01]  /*12d0*/  BAR.SYNC.DEFER_BLOCKING 0x0 ;  /* 0x0000000000007b1d */ /* 0x000fe20000010000 */
[----:B------:R-:W-:Y:S01]  /*12e0*/  HFMA2.MMA R9, -RZ, RZ, 0, 0 ;  /* 0x00000000ff097435 */ /* 0x000fe200000001ff */
[----:B---3--:R-:W-:Y:S01]  /*12f0*/  IMAD.MOV.U32 R12, RZ, RZ, RZ ;  /* 0x000000ffff0c7224 */ /* 0x008fe200078e00ff */
[----:B-1----:R-:W-:-:S03]  /*1300*/  CS2R R10, SRZ ;  /* 0x00000000000a7805 */ /* 0x002fc6000001ff00 */
        /* <DEDUP_REMOVED lines=20> */
.L_x_38:
        /* <DEDUP_REMOVED lines=129> */
.L_x_37:
[----:B------:R-:W-:Y:S05]  /*1c60*/  BSYNC B0 ;  /* 0x0000000000007941 */ /* 0x000fea0003800000 */
.L_x_36:
        /* <DEDUP_REMOVED lines=8> */
.L_x_39:
        /* <DEDUP_REMOVED lines=43> */
.L_x_35:
[----:B------:R-:W-:Y:S05]  /*1fa0*/  BSYNC B1 ;  /* 0x0000000000017941 */ /* 0x000fea0003800000 */
.L_x_34:
        /* <DEDUP_REMOVED lines=24> */
.L_x_31:
[----:B-1----:R-:W-:Y:S02]  /*2130*/  MOV R6, 0x2150 ;  /* 0x0000215000067802 */ /* 0x002fe40000000f00 */
[----:B------:R-:W-:Y:S05]  /*2140*/  CALL.REL.NOINC `($__internal_2_$__cuda_sm70_shflsync_bfly_p) ;  /* 0x0000001000007944 */ /* 0x000fea0003c00000 */
[----:B-12---:R-:W-:Y:S05]  /*2150*/  BRA `(.L_x_40) ;  /* 0xffffebe000007947 */ /* 0x006fea000383ffff */
        .weak           $__internal_2_$__cuda_sm70_shflsync_bfly_p
        .type           $__internal_2_$__cuda_sm70_shflsync_bfly_p,@function
        .size           $__internal_2_$__cuda_sm70_shflsync_bfly_p,(.L_x_1786 - $__internal_2_$__cuda_sm70_shflsync_bfly_p)
$__internal_2_$__cuda_sm70_shflsync_bfly_p:
[----:B------:R-:W-:Y:S01]  /*2160*/  HFMA2.MMA R11, -RZ, RZ, 0, 0 ;  /* 0x00000000ff0b7435 */ /* 0x000fe200000001ff */
[----:B------:R-:W-:Y:S01]  /*2170*/  MOV R10, R6 ;  /* 0x00000006000a7202 */ /* 0x000fe20000000f00 */
[----:B------:R1:W2:Y:S04]  /*2180*/  SHFL.BFLY PT, R7, R5, 0x10, 0x1f ;  /* 0x0e001f0005077f89 */ /* 0x0002a800000e0000 */
[----:B------:R-:W-:Y:S05]  /*2190*/  RET.REL.NODEC R10 `(_ZN7cutlass13device_kernelIN5flash19FlashAttnFwdCombineIN4cute5tupleIJNS3_1CILi8EEENS5_ILi128EEEEEELi6ELi256ELi1ELb0ELb0ENS_10bfloat16_tEfNS_4arch4Sm90EEEEEvNT_6ParamsE) ;  /* 0xffffde600a007950 */ /* 0x000fea0003c3ffff */
.L_x_41:
        /* <DEDUP_REMOVED lines=14> */
.L_x_1786:


//--------------------- .text._ZN7cutlass13device_kernelIN5flash19FlashAttnFwdCombineIN4cute5tupleIJNS3_1CILi8EEENS5_ILi128EEEEEELi5ELi256ELi1ELb0ELb0ENS_10bfloat16_tEfNS_4arch4Sm90EEEEEvNT_6ParamsE --------------------------
	.section	.text._ZN7cutlass13device_kernelIN5flash19FlashAttnFwdCombineIN4cute5tupleIJNS3_1CILi8EEENS5_ILi128EEEEEELi5ELi256ELi1ELb0ELb0ENS_10bfloat16_tEfNS_4arch4Sm90EEEEEvNT_6ParamsE,"ax",@progbits
	.sectioninfo	@"SHI_REGISTERS=48"
	.align	128
.text._ZN7cutlass13device_kernelIN5flash19FlashAttnFwdCombineIN4cute5tupleIJNS3_1CILi8EEENS5_ILi128EEEEEELi5ELi256ELi1ELb0ELb0ENS_10bfloat16_tEfNS_4arch4Sm90EEEEEvNT_6ParamsE:
        .type           _ZN7cutlass13device_kernelIN5flash19FlashAttnFwdCombineIN4cute5tupleIJNS3_1CILi8EEENS5_ILi128EEEEEELi5ELi256ELi1ELb0ELb0ENS_10bfloat16_tEfNS_4arch4Sm90EEEEEvNT_6ParamsE,@function
        .size           _ZN7cutlass13device_kernelIN5flash19FlashAttnFwdCombineIN4cute5tupleIJNS3_1CILi8EEENS5_ILi128EEEEEELi5ELi256ELi1ELb0ELb0ENS_10bfloat16_tEfNS_4arch4Sm90EEEEEvNT_6ParamsE,(.L_x_1788 - _ZN7cutlass13device_kernelIN5flash19FlashAttnFwdCombineIN4cute5tupleIJNS3_1CILi8EEENS5_ILi128EEEEEELi5ELi256ELi1ELb0ELb0ENS_10bfloat16_tEfNS_4arch4Sm90EEEEEvNT_6ParamsE)
        .other          _ZN7cutlass13device_kernelIN5flash19FlashAttnFwdCombineIN4cute5tupleIJNS3_1CILi8EEENS5_ILi128EEEEEELi5ELi256ELi1ELb0ELb0ENS_10bfloat16_tEfNS_4arch4Sm90EEEEEvNT_6ParamsE,@"STO_CUDA_ENTRY STV_DEFAULT"
_ZN7cutlass13device_kernelIN5flash19FlashAttnFwdCombineIN4cute5tupleIJNS3_1CILi8EEENS5_ILi128EEEEEELi5ELi256ELi1ELb0ELb0ENS_10bfloat16_tEfNS_4arch4Sm90EEEEEvNT_6ParamsE:
        /* <DEDUP_REMOVED lines=58> */
.L_x_42:
[----:B------:R-:W-:Y:S01]  /*03a0*/  SHF.R.S32.HI R7, RZ, 0x1f, R2 ;  /* 0x0000001fff077819 */ /* 0x000fe20000011402 */
[----:B------:R-:W-:Y:S01]  /*03b0*/  BSSY B0, `(.L_x_43) ;  /* 0x0000030000007945 */ /* 0x000fe20003800000 */
[----:B-----5:R-:W-:Y:S02]  /*03c0*/  SHF.R.S32.HI R34, RZ, 0x1f, R33 ;  /* 0x0000001fff227819 */ /* 0x020fe40000011421 */
[----:B------:R-:W-:-:S04]  /*03d0*/  LEA.HI R4, R7, R2, RZ, 0x3 ;  /* 0x0000000207047211 */ /* 0x000fc800078f18ff */
[----:B------:R-:W-:-:S05]  /*03e0*/  LOP3.LUT R3, R4, 0xfffffff8, RZ, 0xc0, !PT ;  /* 0xfffffff804037812 */ /* 0x000fca00078ec0ff */
[----:B------:R-:W-:-:S04]  /*03f0*/  IMAD.IADD R3, R2, 0x1, -R3 ;  /* 0x0000000102037824 */ /* 0x000fc800078e0a03 */
[----:B------:R-:W-:-:S05]  /*0400*/  IMAD R3, R18, 0x8, R3 ;  /* 0x0000000812037824 */ /* 0x000fca00078e0203 */
[----:B------:R-:W-:-:S13]  /*0410*/  ISETP.GE.AND P0, PT, R3, R17, PT ;  /* 0x000000110300720c */ /* 0x000fda0003f06270 */
[----:B------:R-:W-:Y:S05]  /*0420*/  @P0 BRA `(.L_x_44) ;  /* 0x0000028000000947 */ /* 0x000fea0003800000 */
[----:B------:R-:W-:Y:S01]  /*0430*/  SHF.R.S32.HI R4, RZ, 0x3, R4 ;  /* 0x00000003ff047819 */ /* 0x000fe20000011404 */
[----:B------:R-:W-:Y:S02]  /*0440*/  IMAD.MOV.U32 R0, RZ, RZ, 0x1 ;  /* 0x00000001ff007424 */ /* 0x000fe400078e00ff */
[----:B------:R-:W-:Y:S01]  /*0450*/  IMAD.MOV.U32 R6, RZ, RZ, R3 ;  /* 0x000000ffff067224 */ /* 0x000fe200078e0003 */
[C---:B------:R-:W-:Y:S01]  /*0460*/  ISETP.GE.AND P0, PT, R4.reuse, R16, PT ;  /* 0x000000100400720c */ /* 0x040fe20003f06270 */
[----:B------:R-:W-:Y:S01]  /*0470*/  IMAD.SHL.U32 R5, R4, 0x8, RZ ;  /* 0x0000000804057824 */ /* 0x000fe200078e00ff */
[----:B------:R-:W-:Y:S02]  /*0480*/  ISETP.NE.AND P1, PT, R0, c[0x0][0x208], PT ;  /* 0x0000820000007a0c */ /* 0x000fe40003f25270 */
[----:B------:R-:W-:Y:S02]  /*0490*/  SHF.R.U32.HI R0, RZ, 0x2, R4 ;  /* 0x00000002ff007819 */ /* 0x000fe40000011604 */
[----:B------:R-:W-:-:S04]  /*04a0*/  LOP3.LUT R5, R5, 0xf8, RZ, 0xc0, !PT ;  /* 0x000000f805057812 */ /* 0x000fc800078ec0ff */
[----:B------:R-:W-:-:S03]  /*04b0*/  LOP3.LUT R5, R5, 0x7, R2, 0xf8, !PT ;  /* 0x0000000705057812 */ /* 0x000fc600078ef802 */
[----:B------:R-:W-:Y:S01]  /*04c0*/  @P0 IMAD.MOV.U32 R8, RZ, RZ, -0x800000 ;  /* 0xff800000ff080424 */ /* 0x000fe200078e00ff */
[----:B------:R-:W-:Y:S01]  /*04d0*/  LOP3.LUT R5, R5, 0x7, R0, 0x78, !PT ;  /* 0x0000000705057812 */ /* 0x000fe200078e7800 */
[----:B------:R-:W-:-:S04]  /*04e0*/  @P1 IMAD.HI.U32 R0, R3, c[0x0][0x20c], RZ ;  /* 0x0000830003001a27 */ /* 0x000fc800078e00ff */
[----:B------:R1:W-:Y:S01]  /*04f0*/  @P0 STS [R5.X4], R8 ;  /* 0x0000000805000388 */ /* 0x0003e20000004800 */
[----:B------:R-:W-:-:S05]  /*0500*/  @P1 SHF.R.U32.HI R6, RZ, c[0x0][0x210], R0 ;  /* 0x00008400ff061a19 */ /* 0x000fca0000011600 */
[----:B------:R-:W-:-:S04]  /*0510*/  IMAD.MOV R0, RZ, RZ, -R6 ;  /* 0x000000ffff007224 */ /* 0x000fc800078e0a06 */
[----:B------:R-:W-:Y:S01]  /*0520*/  IMAD R0, R0, c[0x0][0x208], R3 ;  /* 0x0000820000007a24 */ /* 0x000fe200078e0203 */
[----:B------:R-:W-:Y:S05]  /*0530*/  @P0 BRA `(.L_x_44) ;  /* 0x0000017000000947 */ /* 0x000fea0003800000 */
[----:B------:R-:W-:Y:S01]  /*0540*/  SHF.R.S32.HI R3, RZ, 0x1f, R4 ;  /* 0x0000001fff037819 */ /* 0x000fe20000011404 */
[----:B-1----:R-:W-:Y:S01]  /*0550*/  IMAD.WIDE.U32 R8, R4, c[0x0][0x1b8], RZ ;  /* 0x00006e0004087a25 */ /* 0x002fe200078e00ff */
[----:B------:R-:W-:-:S03]  /*0560*/  SHF.L.U32 R5, R5, 0x2, RZ ;  /* 0x0000000205057819 */ /* 0x000fc600000006ff */
[----:B------:R-:W-:-:S04]  /*0570*/  IMAD R3, R3, c[0x0][0x1b8], RZ ;  /* 0x00006e0003037a24 */ /* 0x000fc800078e02ff */
[----:B------:R-:W-:Y:S02]  /*0580*/  IMAD R3, R4, c[0x0][0x1bc], R3 ;  /* 0x00006f0004037a24 */ /* 0x000fe400078e0203 */
[----:B------:R-:W-:-:S03]  /*0590*/  IMAD R4, R34, c[0x0][0x1c8], RZ ;  /* 0x0000720022047a24 */ /* 0x000fc600078e02ff */
[----:B------:R-:W-:Y:S01]  /*05a0*/  IADD3 R9, R9, R3, RZ ;  /* 0x0000000309097210 */ /* 0x000fe20007ffe0ff */
[----:B------:R-:W-:Y:S01]  /*05b0*/  IMAD R4, R33, c[0x0][0x1cc], R4 ;  /* 0x0000730021047a24 */ /* 0x000fe200078e0204 */
[----:B------:R-:W-:-:S03]  /*05c0*/  SHF.R.S32.HI R3, RZ, 0x1f, R6 ;  /* 0x0000001fff037819 */ /* 0x000fc60000011406 */
[----:B------:R-:W-:-:S04]  /*05d0*/  IMAD.WIDE.U32 R8, R33, c[0x0][0x1c8], R8 ;  /* 0x0000720021087a25 */ /* 0x000fc800078e0008 */
[----:B------:R-:W-:Y:S01]  /*05e0*/  IMAD R3, R3, c[0x0][0x1c0], RZ ;  /* 0x0000700003037a24 */ /* 0x000fe200078e02ff */
[----:B------:R-:W-:Y:S02]  /*05f0*/  IADD3 R9, R9, R4, RZ ;  /* 0x0000000409097210 */ /* 0x000fe40007ffe0ff */
[----:B------:R-:W-:Y:S01]  /*0600*/  SHF.R.S32.HI R4, RZ, 0x1f, R0 ;  /* 0x0000001fff047819 */ /* 0x000fe20000011400 */
[C---:B------:R-:W-:Y:S02]  /*0610*/  IMAD R3, R6.reuse, c[0x0][0x1c4], R3 ;  /* 0x0000710006037a24 */ /* 0x040fe400078e0203 */
[----:B------:R-:W-:-:S05]  /*0620*/  IMAD.WIDE.U32 R8, R6, c[0x0][0x1c0], R8 ;  /* 0x0000700006087a25 */ /* 0x000fca00078e0008 */
[----:B------:R-:W-:-:S04]  /*0630*/  IADD3 R0, P0, R0, R8, RZ ;  /* 0x0000000800007210 */ /* 0x000fc80007f1e0ff */
[----:B------:R-:W-:Y:S02]  /*0640*/  IADD3.X R3, R4, R9, R3, P0, !PT ;  /* 0x0000000904037210 */ /* 0x000fe400007fe403 */
[----:B------:R-:W-:-:S04]  /*0650*/  LEA R8, P0, R0, c[0x0][0x1a0], 0x2 ;  /* 0x0000680000087a11 */ /* 0x000fc800078010ff */
[----:B------:R-:W-:-:S05]  /*0660*/  LEA.HI.X R9, R0, c[0x0][0x1a4], R3, 0x2, P0 ;  /* 0x0000690000097a11 */ /* 0x000fca00000f1403 */
[----:B------:R-:W-:Y:S01]  /*0670*/  @!PT LDS RZ, [RZ] ;  /* 0x00000000fffff984 */ /* 0x000fe20000000800 */
[----:B------:R-:W-:Y:S01]  /*0680*/  @!PT LDS RZ, [RZ] ;  /* 0x00000000fffff984 */ /* 0x000fe20000000800 */
[----:B------:R-:W-:Y:S01]  /*0690*/  @!PT LDS RZ, [RZ] ;  /* 0x00000000fffff984 */ /* 0x000fe20000000800 */
[----:B------:R1:W-:Y:S04]  /*06a0*/  LDGSTS.E.LTC128B [R5], [R8.64] ;  /* 0x0000000008057fae */ /* 0x0003e8000b921964 */
.L_x_44:
[----:B------:R-:W-:Y:S05]  /*06b0*/  BSYNC B0 ;  /* 0x0000000000007941 */ /* 0x000fea0003800000 */
.L_x_43:
[----:B------:R-:W-:Y:S01]  /*06c0*/  IMAD.MOV.U32 R0, RZ, RZ, 0x1 ;  /* 0x00000001ff007424 */ /* 0x000fe200078e00ff */
[----:B------:R-:W-:Y:S01]  /*06d0*/  LEA.HI R7, R7, R2, RZ, 0x5 ;  /* 0x0000000207077211 */ /* 0x000fe200078f28ff */
[----:B------:R-:W-:Y:S01]  /*06e0*/  IMAD.SHL.U32 R4, R19, 0x80, RZ ;  /* 0x0000008013047824 */ /* 0x000fe200078e00ff */
[----:B------:R-:W0:Y:S02]  /*06f0*/  LDGDEPBAR ;  /* 0x00000000000079af */ /* 0x000e240000000000 */
[----:B------:R-:W-:Y:S01]  /*0700*/  ISETP.NE.AND P1, PT, R0, c[0x0][0x208], PT ;  /* 0x0000820000007a0c */ /* 0x000fe20003f25270 */
[----:B------:R-:W-:Y:S01]  /*0710*/  IMAD R0, R34, c[0x0][0x198], RZ ;  /* 0x0000660022007a24 */ /* 0x000fe200078e02ff */
[----:B------:R-:W-:Y:S02]  /*0720*/  SHF.R.S32.HI R3, RZ, 0x5, R7 ;  /* 0x00000005ff037819 */ /* 0x000fe40000011407 */
[----:B-1----:R-:W-:Y:S01]  /*0730*/  SHF.R.S32.HI R5, RZ, 0x1f, R4 ;  /* 0x0000001fff057819 */ /* 0x002fe20000011404 */
        /* <DEDUP_REMOVED lines=10> */
[----:B------:R-:W-:Y:S02]  /*07e0*/  IMAD.SHL.U32 R14, R2, 0x4, RZ ;  /* 0x00000004020e7824 */ /* 0x000fe400078e00ff */
        /* <DEDUP_REMOVED lines=39> */
[----:B------:R-:W-:Y:S01]  /*0a60*/  IMAD.SHL.U32 R6, R2, 0x8, RZ ;  /* 0x0000000802067824 */ /* 0x000fe200078e00ff */
[----:B------:R-:W-:-:S02]  /*0a70*/  SHF.R.U32.HI R0, RZ, 0x2, R2 ;  /* 0x00000002ff007819 */ /* 0x000fc40000011602 */
[----:B------:R-:W0:Y:S02]  /*0a80*/  LDGDEPBAR ;  /* 0x00000000000079af */ /* 0x000e240000000000 */
[----:B------:R-:W-:Y:S02]  /*0a90*/  LOP3.LUT R6, R6, 0xf8, RZ, 0xc0, !PT ;  /* 0x000000f806067812 */ /* 0x000fe400078ec0ff */
[----:B------:R2:W-:Y:S04]  /*0aa0*/  @!P4 LDGSTS.E.BYPASS.LTC128B.128 [R7+0x1420], [R18.64] ;  /* 0x014200001207cfae */ /* 0x0005e8000b901d64 */
[----:B------:R-:W0:Y:S04]  /*0ab0*/  LDGDEPBAR ;  /* 0x00000000000079af */ /* 0x000e280000000000 */
[----:B------:R2:W-:Y:S04]  /*0ac0*/  @!P3 LDGSTS.E.BYPASS.LTC128B.128 [R5+0x2420], [R16.64] ;  /* 0x024200001005bfae */ /* 0x0005e8000b901d64 */
[----:B------:R-:W0:Y:S01]  /*0ad0*/  LDGDEPBAR ;  /* 0x00000000000079af */ /* 0x000e220000000000 */
[----:B-1----:R-:W-:-:S04]  /*0ae0*/  LOP3.LUT R11, R6, 0x7, R3, 0xf8, !PT ;  /* 0x00000007060b7812 */ /* 0x002fc800078ef803 */
[----:B------:R-:W-:Y:S01]  /*0af0*/  LOP3.LUT R11, R11, 0x7, R0, 0x78, !PT ;  /* 0x000000070b0b7812 */ /* 0x000fe200078e7800 */
[----:B------:R-:W-:-:S04]  /*0b00*/  DEPBAR.LE SB0, 0x3 ;  /* 0x000080c00000791a */ /* 0x000fc80000000000 */
[----:B------:R-:W-:Y:S01]  /*0b10*/  WARPSYNC 0xffffffff ;  /* 0xffffffff00007948 */ /* 0x000fe20003800000 */
[----:B------:R-:W-:Y:S06]  /*0b20*/  BAR.SYNC.DEFER_BLOCKING 0x0 ;  /* 0x0000000000007b1d */ /* 0x000fec0000010000 */
[----:B------:R2:W1:Y:S01]  /*0b30*/  LDS R0, [R11.X4] ;  /* 0x000000000b007984 */ /* 0x0004620000004800 */
[----:B------:R-:W-:Y:S05]  /*0b40*/  BRA.DIV ~URZ, `(.L_x_45) ;  /* 0x000013827f007947 */ /* 0x000fea000b800000 */
[----:B-12---:R1:W2:Y:S02]  /*0b50*/  SHFL.BFLY PT, R5, R0, 0x10, 0x1f ;  /* 0x0e001f0000057f89 */ /* 0x0062a400000e0000 */
.L_x_54:
[----:B--2---:R-:W-:Y:S01]  /*0b60*/  FMNMX.FTZ R12, R0, R5, !PT ;  /* 0x00000005000c7209 */ /* 0x004fe20007810000 */
[----:B------:R-:W2:Y:S01]  /*0b70*/  S2UR UR4, SR_CTAID.Y ;  /* 0x00000000000479c3 */ /* 0x000ea20000002600 */
[----:B------:R-:W-:-:S03]  /*0b80*/  ISETP.NE.AND P1, PT, R2, RZ, PT ;  /* 0x000000ff0200720c */ /* 0x000fc60003f25270 */
[----:B------:R-:W3:Y:S02]  /*0b90*/  SHFL.BFLY PT, R9, R12, 0x8, 0x1f ;  /* 0x0d001f000c097f89 */ /* 0x000ee400000e0000 */
        /* <DEDUP_REMOVED lines=8> */
[----:B------:R-:W-:Y:S02]  /*0c20*/  FSEL R5, R10, RZ, P0 ;  /* 0x000000ff0a057208 */ /* 0x000fe40000000000 */
[----:B------:R-:W-:-:S03]  /*0c30*/  FSETP.NEU.FTZ.AND P0, PT, R0, -INF , PT ;  /* 0xff8000000000780b */ /* 0x000fc60003f1d000 */
[----:B------:R-:W-:Y:S01]  /*0c40*/  FADD.FTZ R6, R0, -R5 ;  /* 0x8000000500067221 */ /* 0x000fe20000010000 */
[----:B------:R-:W-:-:S03]  /*0c50*/  SEL R9, R2, 0xffffffff, P0 ;  /* 0xffffffff02097807 */ /* 0x000fc60000000000 */
[----:B------:R-:W-:Y:S02]  /*0c60*/  FMUL.FTZ R6, R6, 1.4426950216293334961 ;  /* 0x3fb8aa3b06067820 */ /* 0x000fe40000410000 */
[----:B------:R-:W3:Y:S04]  /*0c70*/  SHFL.BFLY PT, R8, R9, 0x10, 0x1f ;  /* 0x0e001f0009087f89 */ /* 0x000ee800000e0000 */
[----:B------:R-:W4:Y:S02]  /*0c80*/  MUFU.EX2 R6, R6 ;  /* 0x0000000600067308 */ /* 0x000f240000000800 */
[----:B----4-:R-:W-:Y:S01]  /*0c90*/  FADD.FTZ R12, RZ, R6 ;  /* 0x00000006ff0c7221 */ /* 0x010fe20000010000 */
[----:B---3--:R-:W-:-:S04]  /*0ca0*/  IMNMX R8, R9, R8, !PT ;  /* 0x0000000809087217 */ /* 0x008fc80007800200 */
[----:B------:R-:W3:Y:S04]  /*0cb0*/  SHFL.BFLY PT, R5, R12, 0x10, 0x1f ;  /* 0x0e001f000c057f89 */ /* 0x000ee800000e0000 */
[----:B------:R-:W4:Y:S01]  /*0cc0*/  SHFL.BFLY PT, R15, R8, 0x8, 0x1f ;  /* 0x0d001f00080f7f89 */ /* 0x000f2200000e0000 */
[----:B---3--:R-:W-:Y:S01]  /*0cd0*/  FADD.FTZ R5, R12, R5 ;  /* 0x000000050c057221 */ /* 0x008fe20000010000 */
[----:B----4-:R-:W-:-:S04]  /*0ce0*/  IMNMX R15, R8, R15, !PT ;  /* 0x0000000f080f7217 */ /* 0x010fc80007800200 */
[----:B-1----:R-:W1:Y:S04]  /*0cf0*/  SHFL.BFLY PT, R0, R5, 0x8, 0x1f ;  /* 0x0d001f0005007f89 */ /* 0x002e6800000e0000 */
[----:B------:R-:W3:Y:S01]  /*0d00*/  SHFL.BFLY PT, R12, R15, 0x4, 0x1f ;  /* 0x0c801f000f0c7f89 */ /* 0x000ee200000e0000 */
[----:B-1----:R-:W-:Y:S01]  /*0d10*/  FADD.FTZ R0, R5, R0 ;  /* 0x0000000005007221 */ /* 0x002fe20000010000 */
[----:B---3--:R-:W-:-:S04]  /*0d20*/  IMNMX R12, R15, R12, !PT ;  /* 0x0000000c0f0c7217 */ /* 0x008fc80007800200 */
[----:B------:R-:W1:Y:S04]  /*0d30*/  SHFL.BFLY PT, R7, R0, 0x4, 0x1f ;  /* 0x0c801f0000077f89 */ /* 0x000e6800000e0000 */
[----:B------:R-:W3:Y:S01]  /*0d40*/  SHFL.BFLY PT, R9, R12, 0x2, 0x1f ;  /* 0x0c401f000c097f89 */ /* 0x000ee200000e0000 */
[----:B-1----:R-:W-:-:S03]  /*0d50*/  FADD.FTZ R7, R0, R7 ;  /* 0x0000000700077221 */ /* 0x002fc60000010000 */
[----:B------:R-:W1:Y:S01]  /*0d60*/  S2R R0, SR_TID.X ;  /* 0x0000000000007919 */ /* 0x000e620000002100 */
[----:B---3--:R-:W-:-:S03]  /*0d70*/  IMNMX R9, R12, R9, !PT ;  /* 0x000000090c097217 */ /* 0x008fc60007800200 */
[----:B------:R-:W3:Y:S04]  /*0d80*/  SHFL.BFLY PT, R16, R7, 0x2, 0x1f ;  /* 0x0c401f0007107f89 */ /* 0x000ee800000e0000 */
[----:B------:R-:W4:Y:S01]  /*0d90*/  SHFL.BFLY PT, R8, R9, 0x1, 0x1f ;  /* 0x0c201f0009087f89 */ /* 0x000f2200000e0000 */
[----:B---3--:R-:W-:Y:S02]  /*0da0*/  FADD.FTZ R16, R7, R16 ;  /* 0x0000001007107221 */ /* 0x008fe40000010000 */
[----:B------:R-:W-:Y:S01]  /*0db0*/  IMAD.MOV.U32 R7, RZ, RZ, RZ ;  /* 0x000000ffff077224 */ /* 0x000fe200078e00ff */
[----:B----4-:R-:W-:Y:S02]  /*0dc0*/  IMNMX R8, R9, R8, !PT ;  /* 0x0000000809087217 */ /* 0x010fe40007800200 */
[----:B------:R-:W3:Y:S02]  /*0dd0*/  SHFL.BFLY PT, R5, R16, 0x1, 0x1f ;  /* 0x0c201f0010057f89 */ /* 0x000ee400000e0000 */
[----:B---3--:R-:W-:-:S05]  /*0de0*/  FADD.FTZ R5, R16, R5 ;  /* 0x0000000510057221 */ /* 0x008fca0000010000 */
[----:B------:R-:W-:-:S13]  /*0df0*/  FSETP.NE.FTZ.AND P0, PT, R5, RZ, PT ;  /* 0x000000ff0500720b */ /* 0x000fda0003f15000 */
[----:B------:R-:W3:Y:S01]  /*0e00*/  @P0 MUFU.RCP R7, R5 ;  /* 0x0000000500070308 */ /* 0x000ee20000001000 */
[----:B-1----:R-:W-:Y:S01]  /*0e10*/  ISETP.GT.OR P0, PT, R0, 0xff, P1 ;  /* 0x000000ff0000780c */ /* 0x002fe20000f04670 */
[----:B---3--:R-:W-:-:S06]  /*0e20*/  FMUL.FTZ R6, R6, R7 ;  /* 0x0000000706067220 */ /* 0x008fcc0000410000 */
[----:B------:R-:W1:Y:S01]  /*0e30*/  MUFU.LG2 R7, R5 ;  /* 0x0000000500077308 */ /* 0x000e620000000c00 */
[----:B------:R3:W-:Y:S05]  /*0e40*/  STS [R11.X4], R6 ;  /* 0x000000060b007388 */ /* 0x0007ea0000004800 */
[----:B------:R3:W-:Y:S01]  /*0e50*/  @!P0 STS [R3.X4+0x400], R8 ;  /* 0x0004000803008388 */ /* 0x0007e20000004800 */
[----:B--2---:R-:W-:Y:S01]  /*0e60*/  ISETP.NE.AND P0, PT, RZ, UR4, PT ;  /* 0x00000004ff007c0c */ /* 0x004fe2000bf05270 */
[----:B-1----:R-:W-:-:S12]  /*0e70*/  FFMA.FTZ R10, R7, 0.69314718246459960938, R10 ;  /* 0x3f317218070a7823 */ /* 0x002fd8000001000a */
[----:B------:R-:W-:Y:S05]  /*0e80*/  @P0 BRA `(.L_x_46) ;  /* 0x000001e000000947 */ /* 0x000fea0003800000 */
[----:B------:R-:W1:Y:S01]  /*0e90*/  S2R R2, SR_CTAID.X ;  /* 0x0000000000027919 */ /* 0x000e620000002500 */
        /* <DEDUP_REMOVED lines=8> */
[----:B---3--:R-:W-:Y:S02]  /*0f20*/  IMAD R8, R34, c[0x0][0x200], RZ ;  /* 0x0000800022087a24 */ /* 0x008fe400078e02ff */
        /* <DEDUP_REMOVED lines=19> */
.L_x_47:
[----:B------:R-:W-:Y:S05]  /*1060*/  BSYNC B0 ;  /* 0x0000000000007941 */ /* 0x000fea0003800000 */
.L_x_46:
[----:B------:R-:W-:Y:S01]  /*1070*/  BAR.SYNC.DEFER_BLOCKING 0x0 ;  /* 0x0000000000007b1d */ /* 0x000fe20000010000 */
[----:B------:R-:W-:Y:S01]  /*1080*/  HFMA2.MMA R9, -RZ, RZ, 0, 0 ;  /* 0x00000000ff097435 */ /* 0x000fe200000001ff */
[----:B------:R-:W-:Y:S01]  /*1090*/  IMAD.MOV.U32 R12, RZ, RZ, RZ ;  /* 0x000000ffff0c7224 */ /* 0x000fe200078e00ff */
[----:B-1-3--:R-:W-:-:S03]  /*10a0*/  CS2R R10, SRZ ;  /* 0x00000000000a7805 */ /* 0x00afc6000001ff00 */
        /* <DEDUP_REMOVED lines=20> */
.L_x_52:
        /* <DEDUP_REMOVED lines=129> */
.L_x_51:
[----:B------:R-:W-:Y:S05]  /*1a00*/  BSYNC B0 ;  /* 0x0000000000007941 */ /* 0x000fea0003800000 */
.L_x_50:
        /* <DEDUP_REMOVED lines=8> */
.L_x_53:
        /* <DEDUP_REMOVED lines=43> */
.L_x_49:
[----:B------:R-:W-:Y:S05]  /*1d40*/  BSYNC B1 ;  /* 0x0000000000017941 */ /* 0x000fea0003800000 */
.L_x_48:
        /* <DEDUP_REMOVED lines=24> */
.L_x_45:
[----:B------:R-:W-:Y:S02]  /*1ed0*/  MOV R6, 0x1ef0 ;  /* 0x00001ef000067802 */ /* 0x000fe40000000f00 */
[----:B-12---:R-:W-:Y:S05]  /*1ee0*/  CALL.REL.NOINC `($__internal_3_$__cuda_sm70_shflsync_bfly_p) ;  /* 0x0000001000007944 */ /* 0x006fea0003c00000 */
[----:B-12---:R-:W-:Y:S05]  /*1ef0*/  BRA `(.L_x_54) ;  /* 0xffffec6000007947 */ /* 0x006fea000383ffff */
        .weak           $__internal_3_$__cuda_sm70_shflsync_bfly_p
        .type           $__internal_3_$__cuda_sm70_shflsync_bfly_p,@function
        .size           $__internal_3_$__cuda_sm70_shflsync_bfly_p,(.L_x_1788 - $__internal_3_$__cuda_sm70_shflsync_bfly_p)
$__internal_3_$__cuda_sm70_shflsync_bfly_p:
[----:B------:R-:W-:Y:S01]  /*1f00*/  MOV R7, 0x0 ;  /* 0x0000000000077802 */ /* 0x000fe20000000f00 */
[----:B------:R1:W2:Y:S03]  /*1f10*/  SHFL.BFLY PT, R5, R0, 0x10, 0x1f ;  /* 0x0e001f0000057f89 */ /* 0x0002a600000e0000 */
[----:B------:R-:W-:Y:S05]  /*1f20*/  RET.REL.NODEC R6 `(_ZN7cutlass13device_kernelIN5flash19FlashAttnFwdCombineIN4cute5tupleIJNS3_1CILi8EEENS5_ILi128EEEEEELi5ELi256ELi1ELb0ELb0ENS_10bfloat16_tEfNS_4arch4Sm90EEEEEvNT_6ParamsE) ;  /* 0xffffe0d006007950 */ /* 0x000fea0003c3ffff */
.L_x_55:
        /* <DEDUP_REMOVED lines=13> */
.L_x_1788:


//--------------------- .text._ZN7cutlass13device_kernelIN5flash19FlashAttnFwdCombineIN4cute5tupleIJNS3_1CILi8EEENS5_ILi128EEEEEELi8ELi256ELi1ELb0ELb1ENS_10bfloat16_tEfNS_4arch4Sm90EEEEEvNT_6ParamsE --------------------------
	.section	.text._ZN7cutlass13device_kernelIN5flash19FlashAttnFwdCombineIN4cute5tupleIJNS3_1CILi8EEENS5_ILi128EEEEEELi8ELi256ELi1ELb0ELb1ENS_10bfloat16_tEfNS_4arch4Sm90EEEEEvNT_6ParamsE,"ax",@progbits
	.sectioninfo	@"SHI_REGISTERS=48"
	.align	128
.text._ZN7cutlass13device_kernelIN5flash19FlashAttnFwdCombineIN4cute5tupleIJNS3_1CILi8EEENS5_ILi128EEEEEELi8ELi256ELi1ELb0ELb1ENS_10bfloat16_tEfNS_4arch4Sm90EEEEEvNT_6ParamsE:
        .type           _ZN7cutlass13device_kernelIN5flash19FlashAttnFwdCombineIN4cute5tupleIJNS3_1CILi8EEENS5_ILi128EEEEEELi8ELi256ELi1ELb0ELb1ENS_10bfloat16_tEfNS_4arch4Sm90EEEEEvNT_6ParamsE,@function
        .size           _ZN7cutlass13device_kernelIN5flash19FlashAttnFwdCombineIN4cute5tupleIJNS3_1CILi8EEENS5_ILi128EEEEEELi8ELi256ELi1ELb0ELb1ENS_10bfloat16_tEfNS_4arch4Sm90EEEEEvNT_6ParamsE,(.L_x_1790 - _ZN7cutlass13device_kernelIN5flash19FlashAttnFwdCombineIN4cute5tupleIJNS3_1CILi8EEENS5_ILi128EEEEEELi8ELi256ELi1ELb0ELb1ENS_10bfloat16_tEfNS_4arch4Sm90EEEEEvNT_6ParamsE)
        .other          _ZN7cutlass13device_kernelIN5flash19FlashAttnFwdCombineIN4cute5tupleIJNS3_1CILi8EEENS5_ILi128EEEEEELi8ELi256ELi1ELb0ELb1ENS_10bfloat16_tEfNS_4arch4Sm90EEEEEvNT_6ParamsE,@"STO_CUDA_ENTRY STV_DEFAULT"
_ZN7cutlass13device_kernelIN5flash19FlashAttnFwdCombineIN4cute5tupleIJNS3_1CILi8EEENS5_ILi128EEEEEELi8ELi256ELi1ELb0ELb1ENS_10bfloat16_tEfNS_4arch4Sm90EEEEEvNT_6ParamsE:
[----:B------:R-:W-:Y:S02]  /*0000*/  MOV R1, c[0x0][0x28] ;  /* 0x00000a0000017a02 */ /* 0x000fe40000000f00 */
[----:B------:R-:W1:Y:S01]  /*0010*/  S2R R3, SR_CTAID.Z ;  /* 0x0000000000037919 */ /* 0x000e620000002700 */
[----:B------:R-:W-:Y:S01]  /*0020*/  ISETP.NE.U32.AND P1, PT, RZ, c[0x0][0x230], PT ;  /* 0x00008c00ff007a0c */ /* 0x000fe20003f25070 */
[----:B------:R-:W-:Y:S01]  /*0030*/  ULDC.64 UR38, c[0x0][0x118] ;  /* 0x0000460000267ab9 */ /* 0x000fe20000000a00 */
[----:B------:R-:W-:Y:S02]  /*0040*/  ISETP.NE.U32.AND P0, PT, RZ, c[0x0][0x238], PT ;  /* 0x00008e00ff007a0c */ /* 0x000fe40003f05070 */
[----:B------:R-:W-:Y:S02]  /*0050*/  ISETP.NE.AND.EX P1, PT, RZ, c[0x0][0x234], PT, P1 ;  /* 0x00008d00ff007a0c */ /* 0x000fe40003f25310 */
[----:B------:R-:W-:-:S11]  /*0060*/  ISETP.NE.AND.EX P0, PT, RZ, c[0x0][0x23c], PT, P0 ;  /* 0x00008f00ff007a0c */ /* 0x000fd60003f05300 */
[----:B------:R-:W-:-:S04]  /*0070*/  @P1 IMAD.MOV.U32 R0, RZ, RZ, 0x4 ;  /* 0x00000004ff001424 */ /* 0x000fc800078e00ff */
[----:B-1----:R-:W-:-:S05]  /*0080*/  @P1 IMAD.WIDE R4, R3, R0, c[0x0][0x230] ;  /* 0x00008c0003041625 */ /* 0x002fca00078e0200 */
[----:B------:R1:W2:Y:S04]  /*0090*/  @P1 LDG.E R17, [R4.64] ;  /* 0x0000002604111981 */ /* 0x0002a8000c1e1900 */
[----:B------:R-:W3:Y:S01]  /*00a0*/  S2R R2, SR_TID.X ;  /* 0x0000000000027919 */ /* 0x000ee20000002100 */
[----:B------:R-:W4:Y:S01]  /*00b0*/  S2UR UR36, SR_CTAID.X ;  /* 0x00000000002479c3 */ /* 0x000f220000002500 */
[----:B------:R-:W-:Y:S02]  /*00c0*/  @P0 IMAD.MOV.U32 R0, RZ, RZ, 0x4 ;  /* 0x00000004ff000424 */ /* 0x000fe400078e00ff */
[----:B------:R-:W-:Y:S01]  /*00d0*/  IMAD.MOV.U32 R7, RZ, RZ, R3 ;  /* 0x000000ffff077224 */ /* 0x000fe200078e0003 */
[----:B------:R-:W4:Y:S01]  /*00e0*/  S2R R23, SR_CTAID.Y ;  /* 0x0000000000177919 */ /* 0x000f220000002600 */
[----:B------:R-:W-:-:S05]  /*00f0*/  @P0 IMAD.WIDE R8, R3, R0, c[0x0][0x238] ;  /* 0x00008e0003080625 */ /* 0x000fca00078e0200 */
[----:B------:R2:W5:Y:S01]  /*0100*/  @P0 LDG.E R7, [R8.64] ;  /* 0x0000002608070981 */ /* 0x000562000c1e1900 */
[----:B------:R-:W-:Y:S01]  /*0110*/  ISETP.NE.U32.AND P0, PT, RZ, c[0x0][0x240], PT ;  /* 0x00009000ff007a0c */ /* 0x000fe20003f05070 */
[----:B------:R-:W-:-:S03]  /*0120*/  IMAD.MOV.U32 R0, RZ, RZ, 0x1 ;  /* 0x00000001ff007424 */ /* 0x000fc600078e00ff */
[----:B------:R-:W-:Y:S02]  /*0130*/  ISETP.NE.AND.EX P0, PT, RZ, c[0x0][0x244], PT, P0 ;  /* 0x00009100ff007a0c */ /* 0x000fe40003f05300 */
[----:B-1----:R-:W-:Y:S02]  /*0140*/  IADD3 R4, -R0, c[0x0][0xc], RZ ;  /* 0x0000030000047a10 */ /* 0x002fe40007ffe1ff */
[----:B---3--:R-:W-:-:S04]  /*0150*/  ISETP.NE.OR P0, PT, R2, RZ, !P0 ;  /* 0x000000ff0200720c */ /* 0x008fc80004705670 */
[----:B----4-:R-:W-:Y:S02]  /*0160*/  ISETP.NE.OR P0, PT, R4, UR36, P0 ;  /* 0x0000002404007c0c */ /* 0x010fe40008705670 */
[C---:B------:R-:W-:Y:S02]  /*0170*/  IADD3 R4, -R0.reuse, c[0x0][0x10], RZ ;  /* 0x0000040000047a10 */ /* 0x040fe40007ffe1ff */
[----:B------:R-:W-:Y:S02]  /*0180*/  IADD3 R0, -R0, c[0x0][0x14], RZ ;  /* 0x0000050000007a10 */ /* 0x000fe40007ffe1ff */
[----:B------:R-:W-:-:S04]  /*0190*/  ISETP.NE.OR P0, PT, R23, R4, P0 ;  /* 0x000000041700720c */ /* 0x000fc80000705670 */
[----:B------:R-:W-:-:S13]  /*01a0*/  ISETP.NE.OR P0, PT, R3, R0, P0 ;  /* 0x000000000300720c */ /* 0x000fda0000705670 */
[----:B------:R-:W-:Y:S02]  /*01b0*/  @!P0 IMAD.MOV.U32 R4, RZ, RZ, c[0x0][0x240] ;  /* 0x00009000ff048624 */ /* 0x000fe400078e00ff */
[----:B------:R-:W-:-:S05]  /*01c0*/  @!P0 IMAD.MOV.U32 R5, RZ, RZ, c[0x0][0x244] ;  /* 0x00009100ff058624 */ /* 0x000fca00078e00ff */
[----:B------:R1:W-:Y:S01]  /*01d0*/  @!P0 STG.E [R4.64], RZ ;  /* 0x000000ff04008986 */ /* 0x0003e2000c101926 */
[----:B------:R-:W-:-:S05]  /*01e0*/  @!P1 IMAD.MOV.U32 R17, RZ, RZ, c[0x0][0x1ac] ;  /* 0x00006b00ff119624 */ /* 0x000fca00078e00ff */
[----:B--2---:R-:W-:-:S13]  /*01f0*/  ISETP.GE.AND P0, PT, R17, 0x2, PT ;  /* 0x000000021100780c */ /* 0x004fda0003f06270 */
[----:B------:R-:W-:Y:S05]  /*0200*/  @!P0 EXIT ;  /* 0x000000000000894d */ /* 0x000fea0003800000 */
[----:B-1----:R-:W-:Y:S01]  /*0210*/  ISETP.NE.U32.AND P0, PT, RZ, c[0x0][0x228], PT ;  /* 0x00008a00ff007a0c */ /* 0x002fe20003f05070 */
[----:B------:R-:W-:Y:S01]  /*0220*/  IMAD.MOV.U32 R0, RZ, RZ, 0x4 ;  /* 0x00000004ff007424 */ /* 0x000fe200078e00ff */
[----:B------:R-:W-:Y:S02]  /*0230*/  ISETP.NE.U32.AND P1, PT, RZ, c[0x0][0x220], PT ;  /* 0x00008800ff007a0c */ /* 0x000fe40003f25070 */
[----:B------:R-:W-:Y:S01]  /*0240*/  ISETP.NE.AND.EX P0, PT, RZ, c[0x0][0x22c], PT, P0 ;  /* 0x00008b00ff007a0c */ /* 0x000fe20003f05300 */
[----:B-----5:R-:W-:Y:S01]  /*0250*/  IMAD.WIDE R4, R7, R0, c[0x0][0x220] ;  /* 0x0000880007047625 */ /* 0x020fe200078e0200 */
[----:B------:R-:W-:-:S03]  /*0260*/  ISETP.NE.AND.EX P1, PT, RZ, c[0x0][0x224], PT, P1 ;  /* 0x00008900ff007a0c */ /* 0x000fc60003f25310 */
[----:B------:R-:W-:-:S08]  /*0270*/  IMAD.MOV.U32 R16, RZ, RZ, c[0x0][0x1a8] ;  /* 0x00006a00ff107624 */ /* 0x000fd000078e00ff */
[----:B------:R-:W-:Y:S02]  /*0280*/  @P0 IMAD.WIDE R6, R7, R0, c[0x0][0x228] ;  /* 0x00008a0007060625 */ /* 0x000fe400078e0200 */
[----:B------:R-:W2:Y:S04]  /*0290*/  @P1 LDG.E R3, [R4.64] ;  /* 0x0000002604031981 */ /* 0x000ea8000c1e1900 */
[----:B------:R1:W5:Y:S01]  /*02a0*/  @P0 LDG.E R16, [R6.64] ;  /* 0x0000002606100981 */ /* 0x000362000c1e1900 */
[----:B------:R-:W-:Y:S02]  /*02b0*/  CS2R R18, SRZ ;  /* 0x0000000000127805 */ /* 0x000fe4000001ff00 */
[--C-:B--2---:R-:W-:Y:S01]  /*02c0*/  @P1 SHF.R.S32.HI R19, RZ, 0x1f, R3.reuse ;  /* 0x0000001fff131819 */ /* 0x104fe20000011403 */
[----:B------:R-:W-:Y:S01]  /*02d0*/  @P1 IMAD.MOV.U32 R18, RZ, RZ, R3 ;  /* 0x000000ffff121224 */ /* 0x000fe200078e0003 */
[----:B------:R-:W-:Y:S05]  /*02e0*/  @P0 BRA `(.L_x_56) ;  /* 0x0000004000000947 */ /* 0x000fea0003800000 */
[----:B-1----:R-:W-:Y:S05]  /*02f0*/  @!P1 BRA `(.L_x_56) ;  /* 0x0000003000009947 */ /* 0x002fea0003800000 */
[----:B-----5:R-:W2:Y:S04]  /*0300*/  LDG.E R16, [R4.64] ;  /* 0x0000002604107981 */ /* 0x020ea8000c1e1900 */
[----:B------:R-:W2:Y:S02]  /*0310*/  LDG.E R3, [R4.64+0x4] ;  /* 0x0000042604037981 */ /* 0x000ea4000c1e1900 */
[----:B--2---:R-:W-:-:S04]  /*0320*/  IADD3 R16, -R16, R3, RZ ;  /* 0x0000000310107210 */ /* 0x004fc80007ffe1ff */
.L_x_56:
[----:B-1----:R-:W-:Y:S01]  /*0330*/  USHF.L.U32 UR36, UR36, 0x3, URZ ;  /* 0x0000000324247899 */ /* 0x002fe2000800063f */
[----:B-----5:R-:W-:-:S05]  /*0340*/  IMAD R22, R16, c[0x0][0x1b0], RZ ;  /* 0x00006c0010167a24 */ /* 0x020fca00078e02ff */
[----:B------:R-:W-:-:S13]  /*0350*/  ISETP.LE.AND P0, PT, R22, UR36, PT ;  /* 0x0000002416007c0c */ /* 0x000fda000bf03270 */
[----:B------:R-:W-:Y:S05]  /*0360*/  @P0 EXIT ;  /* 0x000000000000094d */ /* 0x000fea0003800000 */
[----:B------:R-:W-:-:S13]  /*0370*/  ISETP.GT.AND P0, PT, R16, -0x1, PT ;  /* 0xffffffff1000780c */ /* 0x000fda0003f04270 */
        /* <DEDUP_REMOVED lines=19> */
[----:B-1----:R-:W-:Y:S05]  /*04b0*/  CALL.ABS.NOINC R14 ;  /* 0x000000000e007343 */ /* 0x002fea0003c00000 */
.L_x_57:
[----:B------:R-:W-:Y:S01]  /*04c0*/  ISETP.NE.AND P0, PT, R16, 0x1, PT ;  /* 0x000000011000780c */ /* 0x000fe20003f05270 */
[----:B------:R-:W-:Y:S01]  /*04d0*/  IMAD.MOV.U32 R8, RZ, RZ, RZ ;  /* 0x000000ffff087224 */ /* 0x000fe200078e00ff */
[----:B------:R-:W-:-:S11]  /*04e0*/  MOV R5, RZ ;  /* 0x000000ff00057202 */ /* 0x000fd60000000f00 */
[----:B------:R-:W-:Y:S05]  /*04f0*/  @!P0 BRA `(.L_x_58) ;  /* 0x0000084000008947 */ /* 0x000fea0003800000 */
[----:B------:R-:W-:Y:S01]  /*0500*/  ISETP.GE.AND P1, PT, R16, RZ, PT ;  /* 0x000000ff1000720c */ /* 0x000fe20003f26270 */
[----:B------:R-:W-:-:S12]  /*0510*/  HFMA2.MMA R0, -RZ, RZ, 0, 0 ;  /* 0x00000000ff007435 */ /* 0x000fd800000001ff */
[----:B------:R-:W-:Y:S05]  /*0520*/  @!P1 BRA `(.L_x_59) ;  /* 0x000005e000009947 */ /* 0x000fea0003800000 */
[----:B------:R-:W-:Y:S02]  /*0530*/  LOP3.LUT P1, RZ, R16, 0x40000000, RZ, 0xc0, !PT ;  /* 0x4000000010ff7812 */ /* 0x000fe4000782c0ff */
[----:B------:R-:W-:-:S11]  /*0540*/  MOV R0, 0x1 ;  /* 0x0000000100007802 */ /* 0x000fd60000000f00 */
[----:B------:R-:W-:Y:S05]  /*0550*/  @P1 BRA `(.L_x_59) ;  /* 0x000005b000001947 */ /* 0x000fea0003800000 */
[----:B------:R-:W-:Y:S02]  /*0560*/  LOP3.LUT P1, RZ, R16, 0x20000000, RZ, 0xc0, !PT ;  /* 0x2000000010ff7812 */ /* 0x000fe4000782c0ff */
[----:B------:R-:W-:-:S11]  /*0570*/  MOV R0, 0x2 ;  /* 0x0000000200007802 */ /* 0x000fd60000000f00 */
[----:B------:R-:W-:Y:S05]  /*0580*/  @P1 BRA `(.L_x_59) ;  /* 0x0000058000001947 */ /* 0x000fea0003800000 */
[----:B------:R-:W-:Y:S01]  /*0590*/  LOP3.LUT P1, RZ, R16, 0x10000000, RZ, 0xc0, !PT ;  /* 0x1000000010ff7812 */ /* 0x000fe2000782c0ff */
[----:B------:R-:W-:-:S12]  /*05a0*/  HFMA2.MMA R0, -RZ, RZ, 0, 1.78813934326171875e-07 ;  /* 0x00000003ff007435 */ /* 0x000fd800000001ff */
[----:B------:R-:W-:Y:S05]  /*05b0*/  @P1 BRA `(.L_x_59) ;  /* 0x0000055000001947 */ /* 0x000fea0003800000 */
[----:B------:R-:W-:Y:S02]  /*05c0*/  LOP3.LUT P1, RZ, R16, 0x8000000, RZ, 0xc0, !PT ;  /* 0x0800000010ff7812 */ /* 0x000fe4000782c0ff */
[----:B------:R-:W-:-:S11]  /*05d0*/  MOV R0, 0x4 ;  /* 0x0000000400007802 */ /* 0x000fd60000000f00 */
[----:B------:R-:W-:Y:S05]  /*05e0*/  @P1 BRA `(.L_x_59) ;  /* 0x0000052000001947 */ /* 0x000fea0003800000 */
[----:B------:R-:W-:Y:S02]  /*05f0*/  LOP3.LUT P1, RZ, R16, 0x4000000, RZ, 0xc0, !PT ;  /* 0x0400000010ff7812 */ /* 0x000fe4000782c0ff */
[----:B------:R-:W-:-:S11]  /*0600*/  MOV R0, 0x5 ;  /* 0x0000000500007802 */ /* 0x000fd60000000f00 */
[----:B------:R-:W-:Y:S05]  /*0610*/  @P1 BRA `(.L_x_59) ;  /* 0x000004f000001947 */ /* 0x000fea0003800000 */
[----:B------:R-:W-:Y:S01]  /*0620*/  LOP3.LUT P1, RZ, R16, 0x2000000, RZ, 0xc0, !PT ;  /* 0x0200000010ff7812 */ /* 0x000fe2000782c0ff */
[----:B------:R-:W-:-:S12]  /*0630*/  HFMA2.MMA R0, -RZ, RZ, 0, 3.5762786865234375e-07 ;  /* 0x00000006ff007435 */ /* 0x000fd800000001ff */
        /* <DEDUP_REMOVED lines=8> */
[----:B------:R-:W-:-:S12]  /*06c0*/  HFMA2.MMA R0, -RZ, RZ, 0, 5.36441802978515625e-07 ;  /* 0x00000009ff007435 */ /* 0x000fd800000001ff */
        /* <DEDUP_REMOVED lines=8> */
[----:B------:R-:W-:-:S12]  /*0750*/  HFMA2.MMA R0, -RZ, RZ, 0, 7.152557373046875e-07 ;  /* 0x0000000cff007435 */ /* 0x000fd800000001ff */
        /* <DEDUP_REMOVED lines=8> */
[----:B------:R-:W-:-:S12]  /*07e0*/  HFMA2.MMA R0, -RZ, RZ, 0, 8.94069671630859375e-07 ;  /* 0x0000000fff007435 */ /* 0x000fd800000001ff */
[----:B------:R-:W-:Y:S05]  /*07f0*/  @P1 BRA `(.L_x_59) ;  /* 0x0000031000001947 */ /* 0x000fea0003800000 */
[----:B------:R-:W-:-:S04]  /*0800*/  PRMT R0, R16, 0x9910, RZ ;  /* 0x0000991010007816 */ /* 0x000fc800000000ff */
[----:B------:R-:W-:Y:S01]  /*0810*/  ISETP.GE.AND P1, PT, R0, RZ, PT ;  /* 0x000000ff0000720c */ /* 0x000fe20003f26270 */
[----:B------:R-:W-:-:S12]  /*0820*/  IMAD.MOV.U32 R0, RZ, RZ, 0x10 ;  /* 0x00000010ff007424 */ /* 0x000fd800078e00ff */
[----:B------:R-:W-:Y:S05]  /*0830*/  @!P1 BRA `(.L_x_59) ;  /* 0x000002d000009947 */ /* 0x000fea0003800000 */
[----:B------:R-:W-:Y:S02]  /*0840*/  LOP3.LUT P1, RZ, R16, 0x4000, RZ, 0xc0, !PT ;  /* 0x0000400010ff7812 */ /* 0x000fe4000782c0ff */
[----:B------:R-:W-:-:S11]  /*0850*/  MOV R0, 0x11 ;  /* 0x0000001100007802 */ /* 0x000fd60000000f00 */
[----:B------:R-:W-:Y:S05]  /*0860*/  @P1 BRA `(.L_x_59) ;  /* 0x000002a000001947 */ /* 0x000fea0003800000 */
[----:B------:R-:W-:Y:S01]  /*0870*/  LOP3.LUT P1, RZ, R16, 0x2000, RZ, 0xc0, !PT ;  /* 0x0000200010ff7812 */ /* 0x000fe2000782c0ff */
[----:B------:R-:W-:-:S12]  /*0880*/  HFMA2.MMA R0, -RZ, RZ, 0, 1.07288360595703125e-06 ;  /* 0x00000012ff007435 */ /* 0x000fd800000001ff */
        /* <DEDUP_REMOVED lines=8> */
[----:B------:R-:W-:-:S12]  /*0910*/  HFMA2.MMA R0, -RZ, RZ, 0, 1.251697540283203125e-06 ;  /* 0x00000015ff007435 */ /* 0x000fd800000001ff */
        /* <DEDUP_REMOVED lines=8> */
[----:B------:R-:W-:-:S12]  /*09a0*/  HFMA2.MMA R0, -RZ, RZ, 0, 1.430511474609375e-06 ;  /* 0x00000018ff007435 */ /* 0x000fd800000001ff */
        /* <DEDUP_REMOVED lines=8> */
[----:B------:R-:W-:-:S12]  /*0a30*/  HFMA2.MMA R0, -RZ, RZ, 0, 1.609325408935546875e-06 ;  /* 0x0000001bff007435 */ /* 0x000fd800000001ff */
[----:B------:R-:W-:Y:S05]  /*0a40*/  @P1 BRA `(.L_x_59) ;  /* 0x000000c000001947 */ /* 0x000fea0003800000 */
[----:B------:R-:W-:Y:S02]  /*0a50*/  LOP3.LUT P1, RZ, R16, 0x8, RZ, 0xc0, !PT ;  /* 0x0000000810ff7812 */ /* 0x000fe4000782c0ff */
[----:B------:R-:W-:-:S11]  /*0a60*/  MOV R0, 0x1c ;  /* 0x0000001c00007802 */ /* 0x000fd60000000f00 */
[----:B------:R-:W-:Y:S05]  /*0a70*/  @P1 BRA `(.L_x_59) ;  /* 0x0000009000001947 */ /* 0x000fea0003800000 */
[----:B------:R-:W-:Y:S02]  /*0a80*/  LOP3.LUT P1, RZ, R16, 0x4, RZ, 0xc0, !PT ;  /* 0x0000000410ff7812 */ /* 0x000fe4000782c0ff */
[----:B------:R-:W-:-:S11]  /*0a90*/  MOV R0, 0x1d ;  /* 0x0000001d00007802 */ /* 0x000fd60000000f00 */
[----:B------:R-:W-:Y:S05]  /*0aa0*/  @P1 BRA `(.L_x_59) ;  /* 0x0000006000001947 */ /* 0x000fea0003800000 */
[----:B------:R-:W-:-:S13]  /*0ab0*/  LOP3.LUT P2, RZ, R16, 0x2, RZ, 0xc0, !PT ;  /* 0x0000000210ff7812 */ /* 0x000fda000784c0ff */
[----:B------:R-:W-:Y:S01]  /*0ac0*/  @!P2 LOP3.LUT R0, R16, 0x1, RZ, 0xc0, !PT ;  /* 0x000000011000a812 */ /* 0x000fe200078ec0ff */
[----:B------:R-:W-:-:S03]  /*0ad0*/  @!P2 IMAD.MOV.U32 R3, RZ, RZ, 0x1f ;  /* 0x0000001fff03a424 */ /* 0x000fc600078e00ff */
[----:B------:R-:W-:Y:S01]  /*0ae0*/  @!P2 ISETP.NE.U32.AND P1, PT, R0, 0x1, PT ;  /* 0x000000010000a80c */ /* 0x000fe20003f25070 */
[----:B------:R-:W-:-:S03]  /*0af0*/  IMAD.MOV.U32 R0, RZ, RZ, 0x1e ;  /* 0x0000001eff007424 */ /* 0x000fc600078e00ff */
[----:B------:R-:W-:Y:S02]  /*0b00*/  @!P2 SEL R0, R3, 0x20, !P1 ;  /* 0x000000200300a807 */ /* 0x000fe40004800000 */
.L_x_59:
[----:B------:R-:W-:Y:S01]  /*0b10*/  IADD3 R3, R16, -0x1, RZ ;  /* 0xffffffff10037810 */ /* 0x000fe20007ffe0ff */
[----:B------:R-:W-:Y:S01]  /*0b20*/  IMAD.MOV.U32 R4, RZ, RZ, 0x1 ;  /* 0x00000001ff047424 */ /* 0x000fe200078e00ff */
[----:B------:R-:W-:Y:S02]  /*0b30*/  IADD3 R8, -R0, 0x1f, RZ ;  /* 0x0000001f00087810 */ /* 0x000fe40007ffe1ff */
[----:B------:R-:W-:-:S13]  /*0b40*/  LOP3.LUT P1, RZ, R3, R16, RZ, 0xc0, !PT ;  /* 0x0000001003ff7212 */ /* 0x000fda000782c0ff */
[----:B------:R-:W-:-:S04]  /*0b50*/  @P1 IADD3 R8, -R0, 0x20, RZ ;  /* 0x0000002000081810 */ /* 0x000fc80007ffe1ff */
[----:B------:R-:W-:-:S04]  /*0b60*/  IADD3 R3, R8, 0x1f, RZ ;  /* 0x0000001f08037810 */ /* 0x000fc80007ffe0ff */
[CC--:B------:R-:W-:Y:S02]  /*0b70*/  SHF.L.U32 R5, R4.reuse, R3.reuse, RZ ;  /* 0x0000000304057219 */ /* 0x0c0fe400000006ff */
[----:B------:R-:W-:Y:S02]  /*0b80*/  SHF.L.U64.HI R4, R4, R3, RZ ;  /* 0x0000000304047219 */ /* 0x000fe400000102ff */
[----:B------:R-:W-:-:S04]  /*0b90*/  IADD3 R5, P2, P1, R16, -0x1, R5 ;  /* 0xffffffff10057810 */ /* 0x000fc8000795e005 */
[----:B------:R-:W-:-:S04]  /*0ba0*/  IADD3.X R4, RZ, -0x1, R4, P2, P1 ;  /* 0xffffffffff047810 */ /* 0x000fc800017e2404 */
[----:B------:R-:W-:-:S13]  /*0bb0*/  ISETP.NE.U32.AND P1, PT, R4, RZ, PT ;  /* 0x000000ff0400720c */ /* 0x000fda0003f25070 */
[----:B------:R-:W-:Y:S05]  /*0bc0*/  @!P1 BRA `(.L_x_60) ;  /* 0x0000003000009947 */ /* 0x000fea0003800000 */
[----:B------:R-:W-:Y:S02]  /*0bd0*/  MOV R6, 0xbf0 ;  /* 0x00000bf000067802 */ /* 0x000fe40000000f00 */
[----:B------:R-:W-:Y:S05]  /*0be0*/  CALL.REL.NOINC `($__internal_4_$__cuda_sm20_div_u64) ;  /* 0x0000285000007944 */ /* 0x000fea0003c00000 */
[----:B------:R-:W-:Y:S05]  /*0bf0*/  BRA `(.L_x_61) ;  /* 0x0000012000007947 */ /* 0x000fea0003800000 */
.L_x_60:
[----:B------:R-:W1:Y:S01]  /*0c00*/  I2F.U32.RP R4, R16 ;  /* 0x0000001000047306 */ /* 0x000e620000209000 */
[----:B------:R-:W-:Y:S01]  /*0c10*/  IMAD.MOV.U32 R6, RZ, RZ, RZ ;  /* 0x000000ffff067224 */ /* 0x000fe200078e00ff */
[----:B------:R-:W-:-:S06]  /*0c20*/  ISETP.NE.U32.AND P1, PT, R16, RZ, PT ;  /* 0x000000ff1000720c */ /* 0x000fcc0003f25070 */
[----:B-1----:R-:W1:Y:S02]  /*0c30*/  MUFU.RCP R7, R4 ;  /* 0x0000000400077308 */ /* 0x002e640000001000 */
[----:B-1----:R-:W-:-:S06]  /*0c40*/  IADD3 R7, R7, 0xffffffe, RZ ;  /* 0x0ffffffe07077810 */ /* 0x002fcc0007ffe0ff */
[----:B------:R-:W1:Y:S02]  /*0c50*/  F2I.FTZ.U32.TRUNC.NTZ R7, R7 ;  /* 0x0000000700077305 */ /* 0x000e64000021f000 */
[----:B-1----:R-:W-:-:S04]  /*0c60*/  IMAD.MOV R0, RZ, RZ, -R7 ;  /* 0x000000ffff007224 */ /* 0x002fc800078e0a07 */
[----:B------:R-:W-:-:S04]  /*0c70*/  IMAD R3, R0, R16, RZ ;  /* 0x0000001000037224 */ /* 0x000fc800078e02ff */
[----:B------:R-:W-:-:S06]  /*0c80*/  IMAD.HI.U32 R6, R7, R3, R6 ;  /* 0x0000000307067227 */ /* 0x000fcc00078e0006 */
[----:B------:R-:W-:-:S05]  /*0c90*/  IMAD.HI.U32 R3, R6, R5, RZ ;  /* 0x0000000506037227 */ /* 0x000fca00078e00ff */
[----:B------:R-:W-:-:S05]  /*0ca0*/  IADD3 R0, -R3, RZ, RZ ;  /* 0x000000ff03007210 */ /* 0x000fca0007ffe1ff */
[----:B------:R-:W-:-:S05]  /*0cb0*/  IMAD R5, R16, R0, R5 ;  /* 0x0000000010057224 */ /* 0x000fca00078e0205 */
[----:B------:R-:W-:-:S13]  /*0cc0*/  ISETP.GE.U32.AND P3, PT, R5, R16, PT ;  /* 0x000000100500720c */ /* 0x000fda0003f66070 */
[----:B------:R-:W-:Y:S01]  /*0cd0*/  @P3 IMAD.IADD R5, R5, 0x1, -R16 ;  /* 0x0000000105053824 */ /* 0x000fe200078e0a10 */
[----:B------:R-:W-:-:S04]  /*0ce0*/  @P3 IADD3 R3, R3, 0x1, RZ ;  /* 0x0000000103033810 */ /* 0x000fc80007ffe0ff */
[----:B------:R-:W-:-:S13]  /*0cf0*/  ISETP.GE.U32.AND P2, PT, R5, R16, PT ;  /* 0x000000100500720c */ /* 0x000fda0003f46070 */
[----:B------:R-:W-:Y:S02]  /*0d00*/  @P2 IADD3 R3, R3, 0x1, RZ ;  /* 0x0000000103032810 */ /* 0x000fe40007ffe0ff */
[----:B------:R-:W-:Y:S02]  /*0d10*/  @!P1 LOP3.LUT R3, RZ, R16, RZ, 0x33, !PT ;  /* 0x00000010ff039212 */ /* 0x000fe400078e33ff */
.L_x_61:
[----:B------:R-:W-:Y:S02]  /*0d20*/  IADD3 R5, R8, -0x1, RZ ;  /* 0xffffffff08057810 */ /* 0x000fe40007ffe0ff */
[----:B------:R-:W-:-:S03]  /*0d30*/  MOV R8, R3 ;  /* 0x0000000300087202 */ /* 0x000fc60000000f00 */
.L_x_58:
[----:B------:R-:W-:Y:S01]  /*0d40*/  SHF.R.S32.HI R21, RZ, 0x1f, R2 ;  /* 0x0000001fff157819 */ /* 0x000fe20000011402 */
[----:B------:R-:W-:Y:S03]  /*0d50*/  BSSY B0, `(.L_x_62) ;  /* 0x00000ac000007945 */ /* 0x000fe60003800000 */
[----:B------:R-:W-:-:S04]  /*0d60*/  LEA.HI R20, R21, R2, RZ, 0x3 ;  /* 0x0000000215147211 */ /* 0x000fc800078f18ff */
[C---:B------:R-:W-:Y:S02]  /*0d70*/  LOP3.LUT R7, R20.reuse, 0xfffffff8, RZ, 0xc0, !PT ;  /* 0xfffffff814077812 */ /* 0x040fe400078ec0ff */
[----:B------:R-:W-:Y:S02]  /*0d80*/  LOP3.LUT R15, R20, 0xf8, RZ, 0xc0, !PT ;  /* 0x000000f8140f7812 */ /* 0x000fe400078ec0ff */
[----:B------:R-:W-:Y:S02]  /*0d90*/  IADD3 R7, R2, UR36, -R7 ;  /* 0x0000002402077c10 */ /* 0x000fe4000fffe807 */
[----:B------:R-:W-:Y:S02]  /*0da0*/  SHF.R.S32.HI R20, RZ, 0x3, R20 ;  /* 0x00000003ff147819 */ /* 0x000fe40000011414 */
[----:B------:R-:W-:Y:S02]  /*0db0*/  ISETP.GE.AND P1, PT, R7, R22, PT ;  /* 0x000000160700720c */ /* 0x000fe40003f26270 */
[----:B------:R-:W-:-:S02]  /*0dc0*/  LOP3.LUT R15, R15, 0x7, R2, 0xf8, !PT ;  /* 0x000000070f0f7812 */ /* 0x000fc400078ef802 */
[----:B------:R-:W-:-:S04]  /*0dd0*/  SHF.R.U32.HI R0, RZ, 0x2, R20 ;  /* 0x00000002ff007819 */ /* 0x000fc80000011614 */
[----:B------:R-:W-:-:S05]  /*0de0*/  LOP3.LUT R15, R15, 0x7, R0, 0x78, !PT ;  /* 0x000000070f0f7812 */ /* 0x000fca00078e7800 */
[----:B------:R-:W-:Y:S05]  /*0df0*/  @P1 BRA `(.L_x_63) ;  /* 0x00000a1000001947 */ /* 0x000fea0003800000 */
[----:B------:R-:W-:Y:S01]  /*0e00*/  @P0 IMAD.HI.U32 R0, R7, R8, RZ ;  /* 0x0000000807000227 */ /* 0x000fe200078e00ff */
[C---:B------:R-:W-:Y:S02]  /*0e10*/  IADD3 R10, R20.reuse, 0x20, RZ ;  /* 0x00000020140a7810 */ /* 0x040fe40007ffe0ff */
[----:B------:R-:W-:Y:S01]  /*0e20*/  IADD3 R6, R20, 0x40, RZ ;  /* 0x0000004014067810 */ /* 0x000fe20007ffe0ff */
[----:B------:R-:W-:Y:S01]  /*0e30*/  IMAD.MOV.U32 R3, RZ, RZ, R7 ;  /* 0x000000ffff037224 */ /* 0x000fe200078e0007 */
[----:B------:R-:W-:Y:S01]  /*0e40*/  @P0 SHF.R.U32.HI R3, RZ, R5, R0 ;  /* 0x00000005ff030219 */ /* 0x000fe20000011600 */
[----:B------:R-:W-:Y:S01]  /*0e50*/  IMAD.MOV.U32 R12, RZ, RZ, R18 ;  /* 0x000000ffff0c7224 */ /* 0x000fe200078e0012 */
[-C--:B------:R-:W-:Y:S01]  /*0e60*/  ISETP.GE.AND P1, PT, R10, R17.reuse, PT ;  /* 0x000000110a00720c */ /* 0x080fe20003f26270 */
[----:B------:R-:W-:Y:S01]  /*0e70*/  IMAD.MOV.U32 R13, RZ, RZ, R19 ;  /* 0x000000ffff0d7224 */ /* 0x000fe200078e0013 */
[--C-:B------:R-:W-:Y:S01]  /*0e80*/  SHF.R.S32.HI R4, RZ, 0x1f, R3.reuse ;  /* 0x0000001fff047819 */ /* 0x100fe20000011403 */
[----:B------:R-:W-:Y:S01]  /*0e90*/  IMAD.MOV R31, RZ, RZ, -R3 ;  /* 0x000000ffff1f7224 */ /* 0x000fe200078e0a03 */
[-C--:B------:R-:W-:Y:S01]  /*0ea0*/  ISETP.GE.AND P6, PT, R6, R17.reuse, PT ;  /* 0x000000110600720c */ /* 0x080fe20003fc6270 */
[----:B------:R-:W-:Y:S01]  /*0eb0*/  IMAD.WIDE.U32 R12, R3, c[0x0][0x1c0], R12 ;  /* 0x00007000030c7a25 */ /* 0x000fe200078e000c */
[----:B------:R-:W-:-:S02]  /*0ec0*/  ISETP.GE.AND P2, PT, R20, R17, PT ;  /* 0x000000111400720c */ /* 0x000fc40003f46270 */
[----:B------:R-:W-:Y:S01]  /*0ed0*/  LOP3.LUT R0, R20, 0x1, RZ, 0xc0, !PT ;  /* 0x0000000114007812 */ /* 0x000fe200078ec0ff */
[----:B------:R-:W-:Y:S01]  /*0ee0*/  IMAD R4, R4, c[0x0][0x1c0], RZ ;  /* 0x0000700004047a24 */ /* 0x000fe200078e02ff */
[----:B------:R-:W-:Y:S01]  /*0ef0*/  IADD3 R26, R20, 0x60, RZ ;  /* 0x00000060141a7810 */ /* 0x000fe20007ffe0ff */
[----:B------:R-:W-:Y:S01]  /*0f00*/  IMAD R31, R16, R31, R7 ;  /* 0x0000001f101f7224 */ /* 0x000fe200078e0207 */
[----:B------:R-:W-:Y:S01]  /*0f10*/  ISETP.NE.U32.AND P4, PT, R0, 0x1, PT ;  /* 0x000000010000780c */ /* 0x000fe20003f85070 */
[----:B------:R-:W-:Y:S01]  /*0f20*/  IMAD R4, R3, c[0x0][0x1c4], R4 ;  /* 0x0000710003047a24 */ /* 0x000fe200078e0204 */
[----:B------:R-:W-:Y:S01]  /*0f30*/  @!P1 SHF.R.S32.HI R9, RZ, 0x1f, R10 ;  /* 0x0000001fff099819 */ /* 0x000fe2000001140a */
[----:B------:R-:W-:Y:S01]  /*0f40*/  IMAD.SHL.U32 R14, R15, 0x4, RZ ;  /* 0x000000040f0e7824 */ /* 0x000fe200078e00ff */
[----:B------:R-:W-:Y:S02]  /*0f50*/  SHF.R.S32.HI R11, RZ, 0x1f, R31 ;  /* 0x0000001fff0b7819 */ /* 0x000fe4000001141f */
[----:B------:R-:W-:Y:S01]  /*0f60*/  IADD3 R30, P3, R31, R12, RZ ;  /* 0x0000000c1f1e7210 */ /* 0x000fe20007f7e0ff */
[----:B------:R-:W-:Y:S01]  /*0f70*/  @!P1 IMAD R9, R9, c[0x0][0x1b8], RZ ;  /* 0x00006e0009099a24 */ /* 0x000fe200078e02ff */
[----:B------:R-:W-:-:S02]  /*0f80*/  @!P6 SHF.R.S32.HI R7, RZ, 0x1f, R6 ;  /* 0x0000001fff07e819 */ /* 0x000fc40000011406 */
[----:B------:R-:W-:Y:S01]  /*0f90*/  IADD3.X R31, R11, R13, R4, P3, !PT ;  /* 0x0000000d0b1f7210 */ /* 0x000fe20001ffe404 */
[----:B------:R-:W-:Y:S01]  /*0fa0*/  @!P1 IMAD R9, R10, c[0x0][0x1bc], R9 ;  /* 0x00006f000a099a24 */ /* 0x000fe200078e0209 */
[----:B------:R-:W-:Y:S01]  /*0fb0*/  @!P1 MOV R24, R30 ;  /* 0x0000001e00189202 */ /* 0x000fe20000000f00 */
[----:B------:R-:W-:Y:S01]  /*0fc0*/  @!P6 IMAD R7, R7, c[0x0][0x1b8], RZ ;  /* 0x00006e000707ea24 */ /* 0x000fe200078e02ff */
[----:B------:R-:W-:Y:S01]  /*0fd0*/  @!P2 SHF.R.S32.HI R3, RZ, 0x1f, R20 ;  /* 0x0000001fff03a819 */ /* 0x000fe20000011414 */
[----:B------:R-:W-:Y:S01]  /*0fe0*/  @!P1 IMAD.MOV.U32 R25, RZ, RZ, R31 ;  /* 0x000000ffff199224 */ /* 0x000fe200078e001f */
[----:B------:R-:W-:Y:S01]  /*0ff0*/  IADD3 R34, R20, 0xa0, RZ ;  /* 0x000000a014227810 */ /* 0x000fe20007ffe0ff */
[----:B------:R-:W-:Y:S02]  /*1000*/  @!P6 IMAD R0, R6, c[0x0][0x1bc], R7 ;  /* 0x00006f000600ea24 */ /* 0x000fe400078e0207 */
[----:B------:R-:W-:Y:S01]  /*1010*/  @!P1 IMAD.WIDE.U32 R10, R10, c[0x0][0x1b8], R24 ;  /* 0x00006e000a0a9a25 */ /* 0x000fe200078e0018 */
[----:B------:R-:W-:-:S03]  /*1020*/  @!P6 MOV R25, R31 ;  /* 0x0000001f0019e202 */ /* 0x000fc60000000f00 */
[----:B------:R-:W-:Y:S01]  /*1030*/  @!P6 IMAD.MOV.U32 R24, RZ, RZ, R30 ;  /* 0x000000ffff18e224 */ /* 0x000fe200078e001e */
[----:B------:R-:W-:Y:S01]  /*1040*/  @!P1 LEA R28, P3, R10, c[0x0][0x1a0], 0x2 ;  /* 0x000068000a1c9a11 */ /* 0x000fe200078610ff */
[----:B------:R-:W-:Y:S02]  /*1050*/  @!P2 IMAD R3, R3, c[0x0][0x1b8], RZ ;  /* 0x00006e000303aa24 */ /* 0x000fe400078e02ff */
[----:B------:R-:W-:Y:S01]  /*1060*/  @!P6 IMAD.WIDE.U32 R6, R6, c[0x0][0x1b8], R24 ;  /* 0x00006e000606ea25 */ /* 0x000fe200078e0018 */
[----:B------:R-:W-:-:S03]  /*1070*/  IADD3 R24, R20, 0x80, RZ ;  /* 0x0000008014187810 */ /* 0x000fc60007ffe0ff */
[C---:B------:R-:W-:Y:S02]  /*1080*/  @!P2 IMAD R3, R20.reuse, c[0x0][0x1bc], R3 ;  /* 0x00006f001403aa24 */ /* 0x040fe400078e0203 */
[----:B------:R-:W-:-:S04]  /*1090*/  @!P2 IMAD.WIDE.U32 R12, R20, c[0x0][0x1b8], R30 ;  /* 0x00006e00140caa25 */ /* 0x000fc800078e001e */
[----:B------:R-:W-:Y:S01]  /*10a0*/  @!P6 IMAD.IADD R0, R7, 0x1, R0 ;  /* 0x000000010700e824 */ /* 0x000fe200078e0200 */
[----:B------:R-:W-:Y:S01]  /*10b0*/  HFMA2.MMA R7, -RZ, RZ, 0, 1.4781951904296875e-05 ;  /* 0x000000f8ff077435 */ /* 0x000fe200000001ff */
[----:B------:R-:W-:Y:S01]  /*10c0*/  @!P2 IMAD.IADD R3, R13, 0x1, R3 ;  /* 0x000000010d03a824 */ /* 0x000fe200078e0203 */
[C---:B------:R-:W-:Y:S01]  /*10d0*/  @!P2 LEA R32, P5, R12.reuse, c[0x0][0x1a0], 0x2 ;  /* 0x000068000c20aa11 */ /* 0x040fe200078a10ff */
[----:B------:R-:W-:Y:S02]  /*10e0*/  @!P1 IMAD.IADD R9, R11, 0x1, R9 ;  /* 0x000000010b099824 */ /* 0x000fe400078e0209 */
[----:B------:R-:W-:Y:S01]  /*10f0*/  @P2 IMAD.MOV.U32 R4, RZ, RZ, -0x800000 ;  /* 0xff800000ff042424 */ /* 0x000fe200078e00ff */
[----:B------:R-:W-:Y:S02]  /*1100*/  @!P2 LEA.HI.X R33, R12, c[0x0][0x1a4], R3, 0x2, P5 ;  /* 0x000069000c21aa11 */ /* 0x000fe400028f1403 */
[----:B------:R-:W-:Y:S02]  /*1110*/  ISETP.GE.AND P5, PT, R26, R17, PT ;  /* 0x000000111a00720c */ /* 0x000fe40003fa6270 */
[----:B------:R-:W-:Y:S01]  /*1120*/  SEL R7, R7, 0x108, !P4 ;  /* 0x0000010807077807 */ /* 0x000fe20006000000 */
[----:B------:R1:W-:Y:S01]  /*1130*/  @P2 STS [R15.X4], R4 ;  /* 0x000000040f002388 */ /* 0x0003e20000004800 */
[----:B------:R-:W-:-:S02]  /*1140*/  @!P1 LEA.HI.X R29, R10, c[0x0][0x1a4], R9, 0x2, P3 ;  /* 0x000069000a1d9a11 */ /* 0x000fc400018f1409 */
[----:B------:R-:W-:Y:S01]  /*1150*/  ISETP.GE.AND P4, PT, R24, R17, PT ;  /* 0x000000111800720c */ /* 0x000fe20003f86270 */
[----:B------:R-:W-:Y:S01]  /*1160*/  IMAD.IADD R13, R15, 0x1, R7 ;  /* 0x000000010f0d7824 */ /* 0x000fe200078e0207 */
[----:B------:R-:W-:Y:S01]  /*1170*/  @!P6 LEA R36, P3, R6, c[0x0][0x1a0], 0x2 ;  /* 0x000068000624ea11 */ /* 0x000fe200078610ff */
[----:B------:R-:W-:Y:S01]  /*1180*/  @!PT LDS RZ, [RZ] ;  /* 0x00000000fffff984 */ /* 0x000fe20000000800 */
[----:B------:R-:W-:Y:S01]  /*1190*/  @!PT LDS RZ, [RZ] ;  /* 0x00000000fffff984 */ /* 0x000fe20000000800 */
[----:B------:R-:W-:Y:S01]  /*11a0*/  @!PT LDS RZ, [RZ] ;  /* 0x00000000fffff984 */ /* 0x000fe20000000800 */
[----:B------:R2:W-:Y:S01]  /*11b0*/  @!P2 LDGSTS.E.LTC128B [R14], [R32.64] ;  /* 0x00000000200eafae */ /* 0x0005e2000b921966 */
[----:B------:R-:W-:Y:S02]  /*11c0*/  IADD3 R10, R20, 0xc0, RZ ;  /* 0x000000c0140a7810 */ /* 0x000fe40007ffe0ff */
[----:B------:R-:W-:Y:S01]  /*11d0*/  @!P6 LEA.HI.X R37, R6, c[0x0][0x1a4], R0, 0x2, P3 ;  /* 0x000069000625ea11 */ /* 0x000fe200018f1400 */
[----:B------:R-:W-:Y:S01]  /*11e0*/  @P1 IMAD.MOV.U32 R0, RZ, RZ, -0x800000 ;  /* 0xff800000ff001424 */ /* 0x000fe200078e00ff */
[----:B------:R-:W-:Y:S01]  /*11f0*/  SHF.L.U32 R12, R13, 0x2, RZ ;  /* 0x000000020d0c7819 */ /* 0x000fe200000006ff */
[----:B------:R-:W-:Y:S01]  /*1200*/  IMAD.MOV.U32 R6, RZ, RZ, 0x210 ;  /* 0x00000210ff067424 */ /* 0x000fe200078e00ff */
[----:B------:R-:W-:-:S02]  /*1210*/  @!P5 SHF.R.S32.HI R3, RZ, 0x1f, R26 ;  /* 0x0000001fff03d819 */ /* 0x000fc4000001141a */
[-C--:B------:R-:W-:Y:S01]  /*1220*/  ISETP.GE.AND P3, PT, R34, R17.reuse, PT ;  /* 0x000000112200720c */ /* 0x080fe20003f66270 */
[----:B------:R3:W-:Y:S01]  /*1230*/  @P1 STS [R13.X4], R0 ;  /* 0x000000000d001388 */ /* 0x0007e20000004800 */
[----:B------:R-:W-:Y:S01]  /*1240*/  @!P4 SHF.R.S32.HI R11, RZ, 0x1f, R24 ;  /* 0x0000001fff0bc819 */ /* 0x000fe20000011418 */
[----:B------:R-:W-:Y:S01]  /*1250*/  @!P5 IMAD R3, R3, c[0x0][0x1b8], RZ ;  /* 0x00006e000303da24 */ /* 0x000fe200078e02ff */
[----:B------:R-:W-:Y:S01]  /*1260*/  ISETP.GE.AND P2, PT, R10, R17, PT ;  /* 0x000000110a00720c */ /* 0x000fe20003f46270 */
[----:B------:R-:W-:Y:S01]  /*1270*/  @!PT LDS RZ, [RZ] ;  /* 0x00000000fffff984 */ /* 0x000fe20000000800 */
[----:B------:R-:W-:Y:S01]  /*1280*/  @!PT LDS RZ, [RZ] ;  /* 0x00000000fffff984 */ /* 0x000fe20000000800 */
[----:B------:R-:W-:Y:S01]  /*1290*/  @!PT LDS RZ, [RZ] ;  /* 0x00000000fffff984 */ /* 0x000fe20000000800 */
[----:B------:R4:W-:Y:S01]  /*12a0*/  @!P1 LDGSTS.E.LTC128B [R12], [R28.64] ;  /* 0x000000001c0c9fae */ /* 0x0009e2000b921966 */
[----:B------:R-:W-:Y:S01]  /*12b0*/  LOP3.LUT P1, RZ, R20, 0x2, RZ, 0xc0, !PT ;  /* 0x0000000214ff7812 */ /* 0x000fe2000782c0ff */
[----:B------:R-:W-:Y:S01]  /*12c0*/  @!P5 IMAD R3, R26, c[0x0][0x1bc], R3 ;  /* 0x00006f001a03da24 */ /* 0x000fe200078e0203 */
[----:B------:R-:W-:Y:S01]  /*12d0*/  IADD3 R20, R20, 0xe0, RZ ;  /* 0x000000e014147810 */ /* 0x000fe20007ffe0ff */
[----:B------:R-:W-:Y:S01]  /*12e0*/  @!P4 IMAD R11, R11, c[0x0][0x1b8], RZ ;  /* 0x00006e000b0bca24 */ /* 0x000fe200078e02ff */
[----:B------:R-:W-:-:S03]  /*12f0*/  SEL R6, R6, 0x1f0, !P1 ;  /* 0x000001f006067807 */ /* 0x000fc60004800000 */
[----:B------:R-:W-:-:S05]  /*1300*/  @!P3 SHF.R.S32.HI R9, RZ, 0x1f, R34 ;  /* 0x0000001fff09b819 */ /* 0x000fca0000011422 */
[----:B------:R-:W-:Y:S02]  /*1310*/  @!P3 IMAD R9, R9, c[0x0][0x1b8], RZ ;  /* 0x00006e000909ba24 */ /* 0x000fe400078e02ff */
[--C-:B--2---:R-:W-:Y:S02]  /*1320*/  @!P2 IMAD.MOV.U32 R32, RZ, RZ, R30.reuse ;  /* 0x000000ffff20a224 */ /* 0x104fe400078e001e */
[C---:B-1----:R-:W-:Y:S02]  /*1330*/  @!P3 IMAD R4, R34.reuse, c[0x0][0x1bc], R9 ;  /* 0x00006f002204ba24 */ /* 0x042fe400078e0209 */
[----:B------:R-:W-:-:S04]  /*1340*/  @!P3 IMAD.WIDE.U32 R34, R34, c[0x0][0x1b8], R30 ;  /* 0x00006e002222ba25 */ /* 0x000fc800078e001e */
[C---:B---3--:R-:W-:Y:S02]  /*1350*/  @!P4 IMAD R0, R24.reuse, c[0x0][0x1bc], R11 ;  /* 0x00006f001800ca24 */ /* 0x048fe400078e020b */
[----:B------:R-:W-:-:S04]  /*1360*/  @!P4 IMAD.WIDE.U32 R24, R24, c[0x0][0x1b8], R30 ;  /* 0x00006e001818ca25 */ /* 0x000fc800078e001e */
[----:B----4-:R-:W-:Y:S02]  /*1370*/  @!P5 IMAD.MOV.U32 R28, RZ, RZ, R30 ;  /* 0x000000ffff1cd224 */ /* 0x010fe400078e001e */
[----:B------:R-:W-:Y:S02]  /*1380*/  @!P5 IMAD.MOV.U32 R29, RZ, RZ, R31 ;  /* 0x000000ffff1dd224 */ /* 0x000fe400078e001f */
[----:B------:R-:W-:Y:S02]  /*1390*/  @!P4 IMAD.IADD R0, R25, 0x1, R0 ;  /* 0x000000011900c824 */ /* 0x000fe400078e0200 */
[----:B------:R-:W-:-:S04]  /*13a0*/  @!P5 IMAD.WIDE.U32 R26, R26, c[0x0][0x1b8], R28 ;  /* 0x00006e001a1ada25 */ /* 0x000fc800078e001c */
[----:B------:R-:W-:Y:S01]  /*13b0*/  IMAD.IADD R11, R15, 0x1, R6 ;  /* 0x000000010f0b7824 */ /* 0x000fe200078e0206 */
[----:B------:R-:W-:Y:S01]  /*13c0*/  @!P5 IADD3 R3, R27, R3, RZ ;  /* 0x000000031b03d210 */ /* 0x000fe20007ffe0ff */
[----:B------:R-:W-:Y:S01]  /*13d0*/  @!P2 IMAD.MOV.U32 R33, RZ, RZ, R31 ;  /* 0x000000ffff21a224 */ /* 0x000fe200078e001f */
[----:B------:R-:W-:Y:S01]  /*13e0*/  @!P5 LEA R28, P1, R26, c[0x0][0x1a0], 0x2 ;  /* 0x000068001a1cda11 */ /* 0x000fe200078210ff */
[----:B------:R-:W-:Y:S01]  /*13f0*/  @!P3 IMAD.IADD R4, R35, 0x1, R4 ;  /* 0x000000012304b824 */ /* 0x000fe200078e0204 */
[----:B------:R-:W-:Y:S01]  /*1400*/  SHF.L.U32 R9, R11, 0x2, RZ ;  /* 0x000000020b097819 */ /* 0x000fe200000006ff */
[----:B------:R-:W-:Y:S01]  /*1410*/  @!P2 IMAD.WIDE.U32 R32, R10, c[0x0][0x1b8], R32 ;  /* 0x00006e000a20aa25 */ /* 0x000fe200078e0020 */
[----:B------:R-:W-:Y:S02]  /*1420*/  @!P5 LEA.HI.X R29, R26, c[0x0][0x1a4], R3, 0x2, P1 ;  /* 0x000069001a1dda11 */ /* 0x000fe400008f1403 */
[----:B------:R-:W-:Y:S02]  /*1430*/  @!P2 SHF.R.S32.HI R3, RZ, 0x1f, R10 ;  /* 0x0000001fff03a819 */ /* 0x000fe4000001140a */
[----:B------:R-:W-:-:S03]  /*1440*/  @!P4 LEA R26, P1, R24, c[0x0][0x1a0], 0x2 ;  /* 0x00006800181aca11 */ /* 0x000fc600078210ff */
[----:B------:R-:W-:Y:S01]  /*1450*/  @!P2 IMAD R3, R3, c[0x0][0x1b8], RZ ;  /* 0x00006e000303aa24 */ /* 0x000fe200078e02ff */
[----:B------:R-:W-:Y:S01]  /*1460*/  @!P4 LEA.HI.X R27, R24, c[0x0][0x1a4], R0, 0x2, P1 ;  /* 0x00006900181bca11 */ /* 0x000fe200008f1400 */
[----:B------:R-:W-:Y:S01]  /*1470*/  @P6 IMAD.MOV.U32 R0, RZ, RZ, -0x800000 ;  /* 0xff800000ff006424 */ /* 0x000fe200078e00ff */
[----:B------:R-:W-:Y:S01]  /*1480*/  @!P3 LEA R24, P1, R34, c[0x0][0x1a0], 0x2 ;  /* 0x000068002218ba11 */ /* 0x000fe200078210ff */
[----:B------:R-:W-:Y:S01]  /*1490*/  @!P2 IMAD R3, R10, c[0x0][0x1bc], R3 ;  /* 0x00006f000a03aa24 */ /* 0x000fe200078e0203 */
[----:B------:R-:W-:Y:S02]  /*14a0*/  @!P5 IADD3 R10, R6, R15, R7 ;  /* 0x0000000f060ad210 */ /* 0x000fe40007ffe007 */
[----:B------:R1:W-:Y:S01]  /*14b0*/  @P6 STS [R11.X4], R0 ;  /* 0x000000000b006388 */ /* 0x0003e20000004800 */
[----:B------:R-:W-:Y:S01]  /*14c0*/  @!P3 LEA.HI.X R25, R34, c[0x0][0x1a4], R4, 0x2, P1 ;  /* 0x000069002219ba11 */ /* 0x000fe200008f1404 */
[----:B------:R-:W-:Y:S01]  /*14d0*/  @!P2 IMAD.IADD R3, R33, 0x1, R3 ;  /* 0x000000012103a824 */ /* 0x000fe200078e0203 */
[----:B------:R-:W-:Y:S01]  /*14e0*/  @!P2 LEA R34, P1, R32, c[0x0][0x1a0], 0x2 ;  /* 0x000068002022aa11 */ /* 0x000fe200078210ff */
[----:B------:R-:W-:Y:S01]  /*14f0*/  @!PT LDS RZ, [RZ] ;  /* 0x00000000fffff984 */ /* 0x000fe20000000800 */
[----:B------:R-:W-:Y:S01]  /*1500*/  @!PT LDS RZ, [RZ] ;  /* 0x00000000fffff984 */ /* 0x000fe20000000800 */
[----:B------:R-:W-:Y:S01]  /*1510*/  @!PT LDS RZ, [RZ] ;  /* 0x00000000fffff984 */ /* 0x000fe20000000800 */
[----:B------:R2:W-:Y:S01]  /*1520*/  @!P6 LDGSTS.E.LTC128B [R9], [R36.64] ;  /* 0x000000002409efae */ /* 0x0005e2000b921966 */
[----:B------:R-:W-:-:S02]  /*1530*/  ISETP.GE.AND P6, PT, R20, R17, PT ;  /* 0x000000111400720c */ /* 0x000fc40003fc6270 */
[----:B------:R-:W-:Y:S02]  /*1540*/  @P5 MOV R4, 0xff800000 ;  /* 0xff80000000045802 */ /* 0x000fe40000000f00 */
[----:B------:R-:W-:Y:S02]  /*1550*/  IADD3 R33, R15, R7, R6 ;  /* 0x000000070f217210 */ /* 0x000fe40007ffe006 */
[----:B------:R-:W-:Y:S01]  /*1560*/  @!P2 LEA.HI.X R35, R32, c[0x0][0x1a4], R3, 0x2, P1 ;  /* 0x000069002023aa11 */ /* 0x000fe200008f1403 */
[----:B------:R-:W-:Y:S01]  /*1570*/  @!P5 IMAD.SHL.U32 R3, R10, 0x4, RZ ;  /* 0x000000040a03d824 */ /* 0x000fe200078e00ff */
[----:B------:R-:W-:Y:S01]  /*1580*/  @P3 MOV R10, 0xff800000 ;  /* 0xff800000000a3802 */ /* 0x000fe20000000f00 */
[----:B------:R3:W-:Y:S04]  /*1590*/  @P5 STS [R33.X4], R4 ;  /* 0x0000000421005388 */ /* 0x0007e80000004800 */
[----:B------:R-:W-:Y:S01]  /*15a0*/  @!PT LDS RZ, [RZ] ;  /* 0x00000000fffff984 */ /* 0x000fe20000000800 */
[----:B------:R-:W-:Y:S01]  /*15b0*/  @!PT LDS RZ, [RZ] ;  /* 0x00000000fffff984 */ /* 0x000fe20000000800 */
[----:B------:R-:W-:Y:S01]  /*15c0*/  @!PT LDS RZ, [RZ] ;  /* 0x00000000fffff984 */ /* 0x000fe20000000800 */
[----:B------:R3:W-:Y:S01]  /*15d0*/  @!P5 LDGSTS.E.LTC128B [R3], [R28.64] ;  /* 0x000000001c03dfae */ /* 0x0007e2000b921966 */
[----:B------:R-:W-:-:S02]  /*15e0*/  @P6 IMAD.MOV.U32 R32, RZ, RZ, -0x800000 ;  /* 0xff800000ff206424 */ /* 0x000fc400078e00ff */
[----:B-1----:R-:W-:-:S05]  /*15f0*/  @P4 IMAD.MOV.U32 R0, RZ, RZ, -0x800000 ;  /* 0xff800000ff004424 */ /* 0x002fca00078e00ff */
[----:B------:R3:W-:Y:S01]  /*1600*/  @P4 STS [R15.X4+0x1000], R0 ;  /* 0x001000000f004388 */ /* 0x0007e20000004800 */
[----:B--2---:R-:W-:-:S03]  /*1610*/  @P2 IMAD.MOV.U32 R36, RZ, RZ, -0x800000 ;  /* 0xff800000ff242424 */ /* 0x004fc600078e00ff */
        /* <DEDUP_REMOVED lines=16> */
[----:B---3--:R-:W-:Y:S01]  /*1720*/  SHF.R.S32.HI R3, RZ, 0x1f, R20 ;  /* 0x0000001fff037819 */ /* 0x008fe20000011414 */
[----:B------:R-:W-:Y:S01]  /*1730*/  IMAD.MOV.U32 R10, RZ, RZ, R30 ;  /* 0x000000ffff0a7224 */ /* 0x000fe200078e001e */
[----:B------:R-:W-:Y:S01]  /*1740*/  IADD3 R6, R15, R6, R7 ;  /* 0x000000060f067210 */ /* 0x000fe20007ffe007 */
[----:B------:R-:W-:-:S02]  /*1750*/  IMAD.MOV.U32 R11, RZ, RZ, R31 ;  /* 0x000000ffff0b7224 */ /* 0x000fc400078e001f */
[----:B------:R-:W-:Y:S02]  /*1760*/  IMAD R3, R3, c[0x0][0x1b8], RZ ;  /* 0x00006e0003037a24 */ /* 0x000fe400078e02ff */
[----:B------:R-:W-:-:S04]  /*1770*/  IMAD.WIDE.U32 R10, R20, c[0x0][0x1b8], R10 ;  /* 0x00006e00140a7a25 */ /* 0x000fc800078e000a */
[----:B------:R-:W-:Y:S01]  /*1780*/  IMAD R3, R20, c[0x0][0x1bc], R3 ;  /* 0x00006f0014037a24 */ /* 0x000fe200078e0203 */
[----:B------:R-:W-:-:S04]  /*1790*/  LEA R12, P1, R10, c[0x0][0x1a0], 0x2 ;  /* 0x000068000a0c7a11 */ /* 0x000fc800078210ff */
[----:B------:R-:W-:-:S04]  /*17a0*/  IADD3 R3, R11, R3, RZ ;  /* 0x000000030b037210 */ /* 0x000fc80007ffe0ff */
[----:B------:R-:W-:Y:S02]  /*17b0*/  LEA.HI.X R13, R10, c[0x0][0x1a4], R3, 0x2, P1 ;  /* 0x000069000a0d7a11 */ /* 0x000fe400008f1403 */
[----:B------:R-:W-:-:S05]  /*17c0*/  SHF.L.U32 R3, R6, 0x2, RZ ;  /* 0x0000000206037819 */ /* 0x000fca00000006ff */
[----:B------:R-:W-:Y:S01]  /*17d0*/  @!PT LDS RZ, [RZ] ;  /* 0x00000000fffff984 */ /* 0x000fe20000000800 */
[----:B------:R-:W-:Y:S01]  /*17e0*/  @!PT LDS RZ, [RZ] ;  /* 0x00000000fffff984 */ /* 0x000fe20000000800 */
[----:B------:R-:W-:Y:S01]  /*17f0*/  @!PT LDS RZ, [RZ] ;  /* 0x00000000fffff984 */ /* 0x000fe20000000800 */
[----:B------:R1:W-:Y:S02]  /*1800*/  LDGSTS.E.LTC128B [R3+0x1000], [R12.64] ;  /* 0x010000000c037fae */ /* 0x0003e4000b921966 */
.L_x_63:
[----:B------:R-:W-:Y:S05]  /*1810*/  BSYNC B0 ;  /* 0x0000000000007941 */ /* 0x000fea0003800000 */
.L_x_62:
[----:B------:R-:W-:Y:S01]  /*1820*/  LEA.HI R7, R21, R2, RZ, 0x5 ;  /* 0x0000000215077211 */ /* 0x000fe200078f28ff */
[----:B------:R-:W-:Y:S01]  /*1830*/  IMAD.SHL.U32 R6, R23, 0x80, RZ ;  /* 0x0000008017067824 */ /* 0x000fe200078e00ff */
[----:B------:R-:W0:Y:S02]  /*1840*/  LDGDEPBAR ;  /* 0x00000000000079af */ /* 0x000e240000000000 */
[----:B-1-3--:R-:W-:Y:S02]  /*1850*/  SHF.R.S32.HI R3, RZ, 0x5, R7 ;  /* 0x00000005ff037819 */ /* 0x00afe40000011407 */
[----:B------:R-:W-:Y:S02]  /*1860*/  LOP3.LUT R7, R7, 0xffffffe0, RZ, 0xc0, !PT ;  /* 0xffffffe007077812 */ /* 0x000fe400078ec0ff */
[----:B------:R-:W-:Y:S02]  /*1870*/  IADD3 R9, R3, UR36, RZ ;  /* 0x0000002403097c10 */ /* 0x000fe4000fffe0ff */
[----:B------:R-:W-:Y:S01]  /*1880*/  IADD3 R13, -R6, c[0x0][0x16c], RZ ;  /* 0x00005b00060d7a10 */ /* 0x000fe20007ffe1ff */
[----:B------:R-:W-:Y:S01]  /*1890*/  IMAD.IADD R2, R2, 0x1, -R7 ;  /* 0x0000000102027824 */ /* 0x000fe200078e0a07 */
[----:B------:R-:W-:Y:S01]  /*18a0*/  SHF.R.S32.HI R7, RZ, 0x1f, R6 ;  /* 0x0000001fff077819 */ /* 0x000fe20000011406 */
[----:B------:R-:W-:-:S03]  /*18b0*/  @P0 IMAD.HI.U32 R4, R9, R8, RZ ;  /* 0x0000000809040227 */ /* 0x000fc600078e00ff */
[----:B------:R-:W-:Y:S01]  /*18c0*/  SHF.R.U32.HI R36, RZ, 0x2, R2 ;  /* 0x00000002ff247819 */ /* 0x000fe20000011602 */
[----:B------:R-:W-:Y:S01]  /*18d0*/  IMAD.MOV.U32 R0, RZ, RZ, R9 ;  /* 0x000000ffff007224 */ /* 0x000fe200078e0009 */
[----:B------:R-:W-:Y:S01]  /*18e0*/  @P0 SHF.R.U32.HI R0, RZ, R5, R4 ;  /* 0x00000005ff000219 */ /* 0x000fe20000011604 */
[----:B------:R-:W-:Y:S01]  /*18f0*/  IMAD.SHL.U32 R14, R2, 0x4, RZ ;  /* 0x00000004020e7824 */ /* 0x000fe200078e00ff */
[----:B------:R-:W-:Y:S02]  /*1900*/  ISETP.GE.AND P0, PT, R9, R22, PT ;  /* 0x000000160900720c */ /* 0x000fe40003f06270 */
[--C-:B------:R-:W-:Y:S01]  /*1910*/  SHF.R.S32.HI R10, RZ, 0x1f, R0.reuse ;  /* 0x0000001fff0a7819 */ /* 0x100fe20000011400 */
[----:B------:R-:W-:Y:S01]  /*1920*/  IMAD.MOV R4, RZ, RZ, -R0 ;  /* 0x000000ffff047224 */ /* 0x000fe200078e0a00 */
[----:B------:R-:W-:Y:S01]  /*1930*/  ISETP.GE.AND P4, PT, R14, R13, PT ;  /* 0x0000000d0e00720c */ /* 0x000fe20003f86270 */
[----:B------:R-:W-:Y:S01]  /*1940*/  IMAD.WIDE.U32 R6, R0, c[0x0][0x190], R6 ;  /* 0x0000640000067a25 */ /* 0x000fe200078e0006 */
[----:B------:R-:W-:-:S03]  /*1950*/  SHF.R.S32.HI R35, RZ, 0x1f, R14 ;  /* 0x0000001fff237819 */ /* 0x000fc6000001140e */
[----:B------:R-:W-:Y:S01]  /*1960*/  IMAD R33, R16, R4, R9 ;  /* 0x0000000410217224 */ /* 0x000fe200078e0209 */
[----:B------:R-:W-:Y:S01]  /*1970*/  SEL R4, R0, 0xffffffff, !P0 ;  /* 0xffffffff00047807 */ /* 0x000fe20004000000 */
[----:B------:R-:W-:Y:S02]  /*1980*/  IMAD R9, R10, c[0x0][0x190], RZ ;  /* 0x000064000a097a24 */ /* 0x000fe400078e02ff */
[----:B------:R-:W-:Y:S01]  /*1990*/  IMAD R32, R3, 0x80, R14 ;  /* 0x0000008003207824 */ /* 0x000fe200078e020e */
[----:B------:R-:W-:Y:S01]  /*19a0*/  ISETP.LT.OR P4, PT, R4, RZ, P4 ;  /* 0x000000ff0400720c */ /* 0x000fe20002781670 */
[----:B------:R-:W-:Y:S01]  /*19b0*/  IMAD R9, R0, c[0x0][0x194], R9 ;  /* 0x0000650000097a24 */ /* 0x000fe200078e0209 */
[----:B------:R-:W-:Y:S02]  /*19c0*/  IADD3 R34, P0, R33, R18, RZ ;  /* 0x0000001221227210 */ /* 0x000fe40007f1e0ff */
[----:B------:R-:W-:Y:S01]  /*19d0*/  ISETP.LT.OR P3, PT, R17, 0x3, P4 ;  /* 0x000000031100780c */ /* 0x000fe20002761670 */
[----:B------:R-:W-:Y:S01]  /*19e0*/  IMAD.IADD R7, R7, 0x1, R9 ;  /* 0x0000000107077824 */ /* 0x000fe200078e0209 */
[----:B------:R-:W-:-:S03]  /*19f0*/  LEA.HI.X.SX32 R33, R33, R19, 0x1, P0 ;  /* 0x0000001321217211 */ /* 0x000fc600000f0eff */
[----:B------:R-:W-:-:S04]  /*1a00*/  IMAD.WIDE.U32 R6, R34, c[0x0][0x180], R6 ;  /* 0x0000600022067a25 */ /* 0x000fc800078e0006 */
[----:B------:R-:W-:Y:S01]  /*1a10*/  IMAD R9, R33, c[0x0][0x180], RZ ;  /* 0x0000600021097a24 */ /* 0x000fe200078e02ff */
[----:B------:R-:W-:Y:S01]  /*1a20*/  IADD3 R38, P0, R14, R6, RZ ;  /* 0x000000060e267210 */ /* 0x000fe20007f1e0ff */
[----:B------:R-:W-:Y:S02]  /*1a30*/  @!P4 IMAD.SHL.U32 R10, R32, 0x4, RZ ;  /* 0x00000004200ac824 */ /* 0x000fe400078e00ff */
[----:B------:R-:W-:Y:S01]  /*1a40*/  IMAD R0, R34, c[0x0][0x184], R9 ;  /* 0x0000610022007a24 */ /* 0x000fe200078e0209 */
[C---:B------:R-:W-:Y:S01]  /*1a50*/  @!P4 LEA R24, P2, R38.reuse, c[0x0][0x160], 0x2 ;  /* 0x000058002618ca11 */ /* 0x040fe200078410ff */
[----:B------:R-:W-:Y:S02]  /*1a60*/  @!P3 IMAD.MOV.U32 R15, RZ, RZ, c[0x0][0x188] ;  /* 0x00006200ff0fb624 */ /* 0x000fe400078e00ff */
[----:B------:R-:W-:Y:S01]  /*1a70*/  @!P3 IMAD.MOV.U32 R11, RZ, RZ, c[0x0][0x18c] ;  /* 0x00006300ff0bb624 */ /* 0x000fe200078e00ff */
[----:B------:R-:W-:Y:S02]  /*1a80*/  IADD3.X R39, R35, R7, R0, P0, !PT ;  /* 0x0000000723277210 */ /* 0x000fe400007fe400 */
[----:B------:R-:W-:-:S02]  /*1a90*/  @!P4 IADD3 R7, P0, R38, c[0x0][0x188], RZ ;  /* 0x000062002607ca10 */ /* 0x000fc40007f1e0ff */
[----:B------:R-:W-:Y:S02]  /*1aa0*/  @!P3 LEA R9, P1, R15, R38, 0x1 ;  /* 0x000000260f09b211 */ /* 0x000fe400078208ff */
[----:B------:R-:W-:Y:S02]  /*1ab0*/  @!P4 IADD3.X R0, R39, c[0x0][0x18c], RZ, P0, !PT ;  /* 0x000063002700ca10 */ /* 0x000fe400007fe4ff */
[----:B------:R-:W-:Y:S02]  /*1ac0*/  @!P3 LEA.HI.X R6, R15, R39, R11, 0x1, P1 ;  /* 0x000000270f06b211 */ /* 0x000fe400008f0c0b */
[----:B------:R-:W-:Y:S02]  /*1ad0*/  @!P3 LEA R20, P0, R9, c[0x0][0x160], 0x2 ;  /* 0x000058000914ba11 */ /* 0x000fe400078010ff */
[----:B------:R-:W-:Y:S02]  /*1ae0*/  @!P4 LEA R22, P1, R7, c[0x0][0x160], 0x2 ;  /* 0x000058000716ca11 */ /* 0x000fe400078210ff */
[----:B------:R-:W-:-:S02]  /*1af0*/  @!P4 LEA.HI.X R25, R38, c[0x0][0x164], R39, 0x2, P2 ;  /* 0x000059002619ca11 */ /* 0x000fc400010f1427 */
        /* <DEDUP_REMOVED lines=9> */
[C---:B------:R-:W-:Y:S02]  /*1b90*/  LOP3.LUT R6, R2.reuse, 0x1, RZ, 0xc0, !PT ;  /* 0x0000000102067812 */ /* 0x040fe400078ec0ff */
[----:B------:R-:W0:Y:S01]  /*1ba0*/  LDGDEPBAR ;  /* 0x00000000000079af */ /* 0x000e220000000000 */
[----:B------:R-:W-:Y:S02]  /*1bb0*/  LOP3.LUT P0, RZ, R2, 0x2, RZ, 0xc0, !PT ;  /* 0x0000000202ff7812 */ /* 0x000fe4000780c0ff */
[----:B------:R-:W-:Y:S01]  /*1bc0*/  LOP3.LUT R0, R0, 0xf8, RZ, 0xc0, !PT ;  /* 0x000000f800007812 */ /* 0x000fe200078ec0ff */
[----:B------:R2:W-:Y:S01]  /*1bd0*/  @!P4 LDGSTS.E.BYPASS.LTC128B.128 [R9+0x3020], [R22.64] ;  /* 0x030200001609cfae */ /* 0x0005e2000b901d66 */
[----:B------:R-:W-:-:S02]  /*1be0*/  ISETP.NE.U32.AND P1, PT, R6, 0x1, PT ;  /* 0x000000010600780c */ /* 0x000fc40003f25070 */
[----:B------:R-:W-:Y:S01]  /*1bf0*/  LOP3.LUT R11, R0, 0x7, R3, 0xf8, !PT ;  /* 0x00000007000b7812 */ /* 0x000fe200078ef803 */
[----:B------:R-:W0:Y:S01]  /*1c00*/  LDGDEPBAR ;  /* 0x00000000000079af */ /* 0x000e220000000000 */
[----:B------:R-:W-:Y:S02]  /*1c10*/  IMAD.MOV.U32 R0, RZ, RZ, 0x840 ;  /* 0x00000840ff007424 */ /* 0x000fe400078e00ff */
[----:B------:R-:W-:Y:S01]  /*1c20*/  LOP3.LUT R36, R11, 0x7, R36, 0x78, !PT ;  /* 0x000000070b247812 */ /* 0x000fe200078e7824 */
[----:B------:R3:W-:Y:S02]  /*1c30*/  @!P3 LDGSTS.E.BYPASS.LTC128B.128 [R7+0x4020], [R20.64] ;  /* 0x040200001407bfae */ /* 0x0007e4000b901d66 */
[----:B------:R-:W-:Y:S02]  /*1c40*/  SEL R0, R0, 0x7c0, !P0 ;  /* 0x000007c000007807 */ /* 0x000fe40004000000 */
[----:B------:R-:W0:Y:S01]  /*1c50*/  LDGDEPBAR ;  /* 0x00000000000079af */ /* 0x000e220000000000 */
[----:B--2---:R-:W-:-:S04]  /*1c60*/  IMAD.SHL.U32 R9, R36, 0x4, RZ ;  /* 0x0000000424097824 */ /* 0x004fc800078e00ff */
[C---:B------:R-:W-:Y:S01]  /*1c70*/  IMAD.IADD R30, R9.reuse, 0x1, R0 ;  /* 0x00000001091e7824 */ /* 0x040fe200078e0200 */
[C---:B------:R-:W-:Y:S02]  /*1c80*/  IADD3 R31, R9.reuse, 0x3e0, RZ ;  /* 0x000003e0091f7810 */ /* 0x040fe40007ffe0ff */
[----:B------:R-:W-:Y:S01]  /*1c90*/  @P1 IADD3 R31, R9, 0x420, RZ ;  /* 0x00000420091f1810 */ /* 0x000fe20007ffe0ff */
[----:B------:R-:W-:-:S04]  /*1ca0*/  DEPBAR.LE SB0, 0x3 ;  /* 0x000080c00000791a */ /* 0x000fc80000000000 */
[----:B------:R-:W-:Y:S01]  /*1cb0*/  WARPSYNC 0xffffffff ;  /* 0xffffffff00007948 */ /* 0x000fe20003800000 */
[----:B------:R-:W-:Y:S01]  /*1cc0*/  BAR.SYNC.DEFER_BLOCKING 0x0 ;  /* 0x0000000000007b1d */ /* 0x000fe20000010000 */
[----:B------:R-:W-:-:S05]  /*1cd0*/  IMAD.IADD R23, R0, 0x1, R31 ;  /* 0x0000000100177824 */ /* 0x000fca00078e021f */
[----:B------:R-:W-:Y:S04]  /*1ce0*/  LDS R22, [R31] ;  /* 0x000000001f167984 */ /* 0x000fe80000000800 */
[----:B------:R-:W2:Y:S04]  /*1cf0*/  LDS R29, [R36.X4] ;  /* 0x00000000241d7984 */ /* 0x000ea80000004800 */
[----:B------:R-:W4:Y:S04]  /*1d00*/  LDS R28, [R30] ;  /* 0x000000001e1c7984 */ /* 0x000f280000000800 */
[----:B---3--:R-:W3:Y:S04]  /*1d10*/  LDS R21, [R23] ;  /* 0x0000000017157984 */ /* 0x008ee80000000800 */
[----:B------:R-:W5:Y:S04]  /*1d20*/  LDS R27, [R36.X4+0x1000] ;  /* 0x00100000241b7984 */ /* 0x000f680000004800 */
[----:B------:R-:W1:Y:S04]  /*1d30*/  LDS R20, [R31+0x1000] ;  /* 0x001000001f147984 */ /* 0x000e680000000800 */
[----:B------:R-:W1:Y:S04]  /*1d40*/  LDS R26, [R30+0x1000] ;  /* 0x001000001e1a7984 */ /* 0x000e680000000800 */
[----:B------:R-:W1:Y:S01]  /*1d50*/  LDS R17, [R23+0x1000] ;  /* 0x0010000017117984 */ /* 0x000e620000000800 */
[----:B--2---:R-:W-:-:S04]  /*1d60*/  FMNMX.FTZ R7, R22, R29, !PT ;  /* 0x0000001d16077209 */ /* 0x004fc80007810000 */
[----:B----4-:R-:W-:-:S04]  /*1d70*/  FMNMX.FTZ R0, R7, R28, !PT ;  /* 0x0000001c07007209 */ /* 0x010fc80007810000 */
[----:B---3--:R-:W-:-:S04]  /*1d80*/  FMNMX.FTZ R0, R0, R21, !PT ;  /* 0x0000001500007209 */ /* 0x008fc80007810000 */
[----:B-----5:R-:W-:-:S04]  /*1d90*/  FMNMX.FTZ R7, R0, R27, !PT ;  /* 0x0000001b00077209 */ /* 0x020fc80007810000 */
[----:B-1----:R-:W-:-:S04]  /*1da0*/  FMNMX.FTZ R7, R7, R20, !PT ;  /* 0x0000001407077209 */ /* 0x002fc80007810000 */
[----:B------:R-:W-:-:S04]  /*1db0*/  FMNMX.FTZ R0, R7, R26, !PT ;  /* 0x0000001a07007209 */ /* 0x000fc80007810000 */
[----:B------:R-:W-:Y:S01]  /*1dc0*/  FMNMX.FTZ R0, R0, R17, !PT ;  /* 0x0000001100007209 */ /* 0x000fe20007810000 */
[----:B------:R-:W-:Y:S05]  /*1dd0*/  BRA.DIV ~URZ, `(.L_x_64) ;  /* 0x000016327f007947 */ /* 0x000fea000b800000 */
[----:B------:R1:W2:Y:S02]  /*1de0*/  SHFL.BFLY PT, R7, R0, 0x10, 0x1f ;  /* 0x0e001f0000077f89 */ /* 0x0002a400000e0000 */
.L_x_73:
        /* <DEDUP_REMOVED lines=22> */
[--C-:B------:R-:W-:Y:S01]  /*1f50*/  FADD.FTZ R10, R21, -R0.reuse ;  /* 0x80000000150a7221 */ /* 0x100fe20000010000 */
[----:B------:R-:W-:Y:S01]  /*1f60*/  SEL R21, R2, 0xffffffff, P3 ;  /* 0xffffffff02157807 */ /* 0x000fe20001800000 */
[----:B------:R-:W-:Y:S01]  /*1f70*/  FMUL.FTZ R11, R11, 1.4426950216293334961 ;  /* 0x3fb8aa3b0b0b7820 */ /* 0x000fe20000410000 */
[C---:B------:R-:W-:Y:S01]  /*1f80*/  FSETP.NEU.FTZ.AND P3, PT, R27.reuse, -INF , PT ;  /* 0xff8000001b00780b */ /* 0x040fe20003f7d000 */
[----:B------:R-:W-:Y:S01]  /*1f90*/  FMUL.FTZ R10, R10, 1.4426950216293334961 ;  /* 0x3fb8aa3b0a0a7820 */ /* 0x000fe20000410000 */
[----:B------:R-:W-:Y:S01]  /*1fa0*/  @P2 IADD3 R21, R2, 0x20, RZ ;  /* 0x0000002002152810 */ /* 0x000fe20007ffe0ff */
[--C-:B------:R-:W-:Y:S01]  /*1fb0*/  FADD.FTZ R9, R27, -R0.reuse ;  /* 0x800000001b097221 */ /* 0x100fe20000010000 */
[----:B------:R-:W3:Y:S01]  /*1fc0*/  MUFU.EX2 R12, R12 ;  /* 0x0000000c000c7308 */ /* 0x000ee20000000800 */
[C-C-:B------:R-:W-:Y:S01]  /*1fd0*/  FADD.FTZ R7, R20.reuse, -R0.reuse ;  /* 0x8000000014077221 */ /* 0x140fe20000010000 */
[----:B------:R-:W-:Y:S01]  /*1fe0*/  FSETP.NEU.FTZ.AND P2, PT, R20, -INF , PT ;  /* 0xff8000001400780b */ /* 0x000fe20003f5d000 */
[----:B------:R-:W-:Y:S01]  /*1ff0*/  FMUL.FTZ R9, R9, 1.4426950216293334961 ;  /* 0x3fb8aa3b09097820 */ /* 0x000fe20000410000 */
[----:B------:R-:W-:Y:S01]  /*2000*/  @P1 IADD3 R21, R2, 0x40, RZ ;  /* 0x0000004002151810 */ /* 0x000fe20007ffe0ff */
[----:B------:R-:W-:Y:S01]  /*2010*/  FMUL.FTZ R7, R7, 1.4426950216293334961 ;  /* 0x3fb8aa3b07077820 */ /* 0x000fe20000410000 */
[C---:B------:R-:W-:Y:S01]  /*2020*/  FSETP.NEU.FTZ.AND P1, PT, R26.reuse, -INF , PT ;  /* 0xff8000001a00780b */ /* 0x040fe20003f3d000 */
[--C-:B------:R-:W-:Y:S01]  /*2030*/  FADD.FTZ R6, R26, -R0.reuse ;  /* 0x800000001a067221 */ /* 0x100fe20000010000 */
[----:B------:R-:W4:Y:S01]  /*2040*/  MUFU.EX2 R11, R11 ;  /* 0x0000000b000b7308 */ /* 0x000f220000000800 */
[----:B-1----:R-:W-:Y:S01]  /*2050*/  FADD.FTZ R25, RZ, R15 ;  /* 0x0000000fff197221 */ /* 0x002fe20000010000 */
[----:B------:R-:W-:Y:S01]  /*2060*/  @P0 IADD3 R21, R2, 0x60, RZ ;  /* 0x0000006002150810 */ /* 0x000fe20007ffe0ff */
[----:B------:R-:W-:Y:S01]  /*2070*/  FMUL.FTZ R6, R6, 1.4426950216293334961 ;  /* 0x3fb8aa3b06067820 */ /* 0x000fe20000410000 */
[C---:B------:R-:W-:Y:S01]  /*2080*/  FSETP.NEU.FTZ.AND P0, PT, R17.reuse, -INF , PT ;  /* 0xff8000001100780b */ /* 0x040fe20003f1d000 */
[----:B------:R-:W-:Y:S01]  /*2090*/  FADD.FTZ R0, R17, -R0 ;  /* 0x8000000011007221 */ /* 0x000fe20000010000 */
[----:B------:R-:W-:-:S02]  /*20a0*/  @P3 IADD3 R21, R2, 0x80, RZ ;  /* 0x0000008002153810 */ /* 0x000fc40007ffe0ff */
[----:B------:R-:W1:Y:S01]  /*20b0*/  MUFU.EX2 R10, R10 ;  /* 0x0000000a000a7308 */ /* 0x000e620000000800 */
[----:B---3--:R-:W-:Y:S01]  /*20c0*/  FADD.FTZ R40, R25, R12 ;  /* 0x0000000c19287221 */ /* 0x008fe20000010000 */
[----:B------:R-:W-:Y:S01]  /*20d0*/  @P2 IADD3 R21, R2, 0xa0, RZ ;  /* 0x000000a002152810 */ /* 0x000fe20007ffe0ff */
[----:B------:R-:W-:Y:S01]  /*20e0*/  FMUL.FTZ R0, R0, 1.4426950216293334961 ;  /* 0x3fb8aa3b00007820 */ /* 0x000fe20000410000 */
[C---:B------:R-:W-:Y:S02]  /*20f0*/  @P1 IADD3 R21, R2.reuse, 0xc0, RZ ;  /* 0x000000c002151810 */ /* 0x040fe40007ffe0ff */
[----:B------:R-:W-:Y:S02]  /*2100*/  ISETP.NE.AND P1, PT, R2, RZ, PT ;  /* 0x000000ff0200720c */ /* 0x000fe40003f25270 */
[----:B------:R-:W3:Y:S01]  /*2110*/  MUFU.EX2 R9, R9 ;  /* 0x0000000900097308 */ /* 0x000ee20000000800 */
[----:B----4-:R-:W-:Y:S01]  /*2120*/  FADD.FTZ R25, R40, R11 ;  /* 0x0000000b28197221 */ /* 0x010fe20000010000 */
[----:B------:R-:W-:-:S06]  /*2130*/  @P0 IADD3 R21, R2, 0xe0, RZ ;  /* 0x000000e002150810 */ /* 0x000fcc0007ffe0ff */
[----:B------:R-:W4:Y:S01]  /*2140*/  MUFU.EX2 R7, R7 ;  /* 0x0000000700077308 */ /* 0x000f220000000800 */
[----:B-1----:R-:W-:-:S07]  /*2150*/  FADD.FTZ R40, R25, R10 ;  /* 0x0000000a19287221 */ /* 0x002fce0000010000 */
[----:B------:R-:W1:Y:S01]  /*2160*/  MUFU.EX2 R6, R6 ;  /* 0x0000000600067308 */ /* 0x000e620000000800 */
[----:B---3--:R-:W-:-:S07]  /*2170*/  FADD.FTZ R40, R40, R9 ;  /* 0x0000000928287221 */ /* 0x008fce0000010000 */
[----:B------:R-:W3:Y:S01]  /*2180*/  MUFU.EX2 R0, R0 ;  /* 0x0000000000007308 */ /* 0x000ee20000000800 */
[----:B----4-:R-:W-:-:S04]  /*2190*/  FADD.FTZ R25, R40, R7 ;  /* 0x0000000728197221 */ /* 0x010fc80000010000 */
[----:B-1----:R-:W-:-:S04]  /*21a0*/  FADD.FTZ R25, R25, R6 ;  /* 0x0000000619197221 */ /* 0x002fc80000010000 */
[----:B---3--:R-:W-:-:S05]  /*21b0*/  FADD.FTZ R25, R25, R0 ;  /* 0x0000000019197221 */ /* 0x008fca0000010000 */
[----:B------:R-:W1:Y:S02]  /*21c0*/  SHFL.BFLY PT, R22, R25, 0x10, 0x1f ;  /* 0x0e001f0019167f89 */ /* 0x000e6400000e0000 */
[----:B-1----:R-:W-:Y:S02]  /*21d0*/  FADD.FTZ R20, R25, R22 ;  /* 0x0000001619147221 */ /* 0x002fe40000010000 */
        /* <DEDUP_REMOVED lines=45> */
[----:B------:R-:W-:Y:S01]  /*24b0*/  IMAD R2, R16, c[0x0][0x1b0], RZ ;  /* 0x00006c0010027a24 */ /* 0x000fe200078e02ff */
[----:B------:R-:W-:Y:S01]  /*24c0*/  BSSY B0, `(.L_x_65) ;  /* 0x0000014000007945 */ /* 0x000fe20003800000 */
[----:B-1----:R-:W-:-:S04]  /*24d0*/  LEA R7, R0, R3, 0x3 ;  /* 0x0000000300077211 */ /* 0x002fc800078e18ff */
[----:B------:R-:W-:-:S13]  /*24e0*/  ISETP.GE.OR P1, PT, R7, R2, P1 ;  /* 0x000000020700720c */ /* 0x000fda0000f26670 */
[----:B------:R-:W-:Y:S05]  /*24f0*/  @P1 BRA `(.L_x_66) ;  /* 0x0000010000001947 */ /* 0x000fea0003800000 */
[----:B------:R-:W-:Y:S01]  /*2500*/  ISETP.NE.AND P0, PT, R16, 0x1, PT ;  /* 0x000000011000780c */ /* 0x000fe20003f05270 */
[----:B------:R-:W-:-:S12]  /*2510*/  IMAD.MOV.U32 R0, RZ, RZ, R7 ;  /* 0x000000ffff007224 */ /* 0x000fd800078e0007 */
[----:B------:R-:W-:-:S05]  /*2520*/  @P0 IMAD.HI.U32 R8, R7, R8, RZ ;  /* 0x0000000807080227 */ /* 0x000fca00078e00ff */
[----:B------:R-:W-:-:S04]  /*2530*/  @P0 SHF.R.U32.HI R0, RZ, R5, R8 ;  /* 0x00000005ff000219 */ /* 0x000fc80000011608 */
[--C-:B------:R-:W-:Y:S01]  /*2540*/  SHF.R.S32.HI R5, RZ, 0x1f, R0.reuse ;  /* 0x0000001fff057819 */ /* 0x100fe20000011400 */
[----:B------:R-:W-:Y:S02]  /*2550*/  IMAD.MOV R2, RZ, RZ, -R0 ;  /* 0x000000ffff027224 */ /* 0x000fe400078e0a00 */
[----:B------:R-:W-:-:S04]  /*2560*/  IMAD.WIDE.U32 R18, R0, c[0x0][0x1f8], R18 ;  /* 0x00007e0000127a25 */ /* 0x000fc800078e0012 */
[----:B------:R-:W-:Y:S02]  /*2570*/  IMAD R2, R16, R2, R7 ;  /* 0x0000000210027224 */ /* 0x000fe400078e0207 */
[----:B------:R-:W-:-:S04]  /*2580*/  IMAD R5, R5, c[0x0][0x1f8], RZ ;  /* 0x00007e0005057a24 */ /* 0x000fc800078e02ff */
[----:B------:R-:W-:Y:S01]  /*2590*/  IMAD R5, R0, c[0x0][0x1fc], R5 ;  /* 0x00007f0000057a24 */ /* 0x000fe200078e0205 */
[----:B------:R-:W-:Y:S02]  /*25a0*/  SHF.R.S32.HI R0, RZ, 0x1f, R2 ;  /* 0x0000001fff007819 */ /* 0x000fe40000011402 */
[----:B------:R-:W-:-:S04]  /*25b0*/  IADD3 R2, P0, R2, R18, RZ ;  /* 0x0000001202027210 */ /* 0x000fc80007f1e0ff */
[----:B------:R-:W-:Y:S02]  /*25c0*/  IADD3.X R5, R0, R19, R5, P0, !PT ;  /* 0x0000001300057210 */ /* 0x000fe400007fe405 */
[----:B------:R-:W-:-:S04]  /*25d0*/  LEA R6, P0, R2, c[0x0][0x1f0], 0x2 ;  /* 0x00007c0002067a11 */ /* 0x000fc800078010ff */
[----:B------:R-:W-:-:S05]  /*25e0*/  LEA.HI.X R7, R2, c[0x0][0x1f4], R5, 0x2, P0 ;  /* 0x00007d0002077a11 */ /* 0x000fca00000f1405 */
[----:B------:R1:W-:Y:S04]  /*25f0*/  STG.E [R6.64], R24 ;  /* 0x0000001806007986 */ /* 0x0003e8000c101926 */
.L_x_66:
[----:B------:R-:W-:Y:S05]  /*2600*/  BSYNC B0 ;  /* 0x0000000000007941 */ /* 0x000fea0003800000 */
.L_x_65:
        /* <DEDUP_REMOVED lines=8> */
[C---:B------:R-:W-:Y:S01]  /*2690*/  ISETP.GE.U32.AND P0, PT, R37.reuse, 0x3, PT ;  /* 0x000000032500780c */ /* 0x040fe20003f06070 */
[----:B------:R-:W-:Y:S01]  /*26a0*/  BSSY B0, `(.L_x_69) ;  /* 0x0000090000007945 */ /* 0x000fe20003800000 */
[----:B------:R-:W-:Y:S01]  /*26b0*/  SHF.R.S32.HI R8, RZ, 0x1f, R3 ;  /* 0x0000001fff087819 */ /* 0x000fe20000011403 */
[----:B------:R-:W-:Y:S01]  /*26c0*/  IMAD.MOV.U32 R42, RZ, RZ, RZ ;  /* 0x000000ffff2a7224 */ /* 0x000fe200078e00ff */
[----:B------:R-:W-:Y:S01]  /*26d0*/  IADD3 R5, R37, 0x1, RZ ;  /* 0x0000000125057810 */ /* 0x000fe20007ffe0ff */
[----:B------:R-:W-:Y:S01]  /*26e0*/  IMAD.MOV.U32 R12, RZ, RZ, RZ ;  /* 0x000000ffff0c7224 */ /* 0x000fe200078e00ff */
[----:B------:R-:W-:Y:S02]  /*26f0*/  LEA.HI R8, R8, R3, RZ, 0x3 ;  /* 0x0000000308087211 */ /* 0x000fe400078f18ff */
[----:B------:R-:W-:Y:S02]  /*2700*/  LOP3.LUT R36, R5, 0x3, RZ, 0xc0, !PT ;  /* 0x0000000305247812 */ /* 0x000fe400078ec0ff */
[----:B------:R-:W-:-:S05]  /*2710*/  LOP3.LUT R8, R8, 0xfffffff8, RZ, 0xc0, !PT ;  /* 0xfffffff808087812 */ /* 0x000fca00078ec0ff */
[----:B------:R-:W-:Y:S01]  /*2720*/  IMAD.IADD R8, R3, 0x1, -R8 ;  /* 0x0000000103087824 */ /* 0x000fe200078e0a08 */
[----:B------:R-:W-:Y:S05]  /*2730*/  @!P0 BRA `(.L_x_70) ;  /* 0x0000086000008947 */ /* 0x000fea0003800000 */
[----:B------:R-:W-:Y:S01]  /*2740*/  HFMA2.MMA R9, -RZ, RZ, 0, 0 ;  /* 0x00000000ff097435 */ /* 0x000fe200000001ff */
[----:B------:R-:W-:Y:S01]  /*2750*/  IMAD.IADD R40, R5, 0x1, -R36 ;  /* 0x0000000105287824 */ /* 0x000fe200078e0a24 */
[----:B------:R-:W-:Y:S01]  /*2760*/  MOV R12, RZ ;  /* 0x000000ff000c7202 */ /* 0x000fe20000000f00 */
[----:B-1----:R-:W-:Y:S01]  /*2770*/  IMAD.MOV.U32 R7, RZ, RZ, RZ ;  /* 0x000000ffff077224 */ /* 0x002fe200078e00ff */
[----:B------:R-:W-:-:S04]  /*2780*/  CS2R R10, SRZ ;  /* 0x00000000000a7805 */ /* 0x000fc8000001ff00 */
.L_x_71:
[C---:B------:R-:W-:Y:S01]  /*2790*/  IADD3 R41, R7.reuse, 0x3, RZ ;  /* 0x0000000307297810 */ /* 0x040fe20007ffe0ff */
[C---:B------:R-:W-:Y:S01]  /*27a0*/  IMAD.SHL.U32 R5, R7.reuse, 0x8, RZ ;  /* 0x0000000807057824 */ /* 0x040fe200078e00ff */
[----:B------:R-:W-:Y:S02]  /*27b0*/  IADD3 R43, R7, 0x5, RZ ;  /* 0x00000005072b7810 */ /* 0x000fe40007ffe0ff */
[-C--:B------:R-:W-:Y:S02]  /*27c0*/  ISETP.GT.OR P1, PT, R41, R37.reuse, P4 ;  /* 0x000000252900720c */ /* 0x080fe40002724670 */
[----:B------:R-:W-:Y:S02]  /*27d0*/  LOP3.LUT R0, R5, 0x20, RZ, 0xc0, !PT ;  /* 0x0000002005007812 */ /* 0x000fe400078ec0ff */
[----:B------:R-:W-:Y:S02]  /*27e0*/  ISETP.GT.OR P2, PT, R43, R37, P4 ;  /* 0x000000252b00720c */ /* 0x000fe40002744670 */
[C---:B------:R-:W-:Y:S02]  /*27f0*/  LOP3.LUT R3, R5.reuse, 0xffffffc0, RZ, 0xc0, !PT ;  /* 0xffffffc005037812 */ /* 0x040fe400078ec0ff */
[----:B------:R-:W-:Y:S02]  /*2800*/  IADD3 R15, R5, 0x8, RZ ;  /* 0x00000008050f7810 */ /* 0x000fe40007ffe0ff */
[----:B------:R-:W-:Y:S02]  /*2810*/  IADD3 R3, R0, R3, R8 ;  /* 0x0000000300037210 */ /* 0x000fe40007ffe008 */
[----:B------:R-:W-:Y:S01]  /*2820*/  IADD3 R40, R40, -0x4, RZ ;  /* 0xfffffffc28287810 */ /* 0x000fe20007ffe0ff */
[----:B------:R-:W-:Y:S01]  /*2830*/  @!P1 IMAD.WIDE.U32 R18, R41, c[0x0][0x188], R38 ;  /* 0x0000620029129a25 */ /* 0x000fe200078e0026 */
[----:B------:R-:W-:Y:S02]  /*2840*/  LOP3.LUT R0, R3, 0x3e0, RZ, 0xc0, !PT ;  /* 0x000003e003007812 */ /* 0x000fe400078ec0ff */
[----:B------:R-:W-:Y:S01]  /*2850*/  @!P1 SHF.R.S32.HI R42, RZ, 0x1f, R41 ;  /* 0x0000001fff2a9819 */ /* 0x000fe20000011429 */
[----:B------:R-:W-:Y:S01]  /*2860*/  @!P2 IMAD.WIDE.U32 R22, R43, c[0x0][0x188], R38 ;  /* 0x000062002b16aa25 */ /* 0x000fe200078e0026 */
        /* <DEDUP_REMOVED lines=30> */
[----:B--2---:R-:W-:Y:S02]  /*2a50*/  @!P1 SHF.R.S32.HI R44, RZ, 0x1f, R42 ;  /* 0x0000001fff2c9819 */ /* 0x004fe4000001142a */
[----:B------:R-:W-:Y:S01]  /*2a60*/  SHF.R.U32.HI R6, RZ, 0x5, R6 ;  /* 0x00000005ff067819 */ /* 0x000fe20000011606 */
[----:B------:R-:W-:Y:S04]  /*2a70*/  DEPBAR.LE SB0, 0x3 ;  /* 0x000080c00000791a */ /* 0x000fe80000000000 */
[----:B------:R-:W2:Y:S01]  /*2a80*/  LDS R2, [R2.X4] ;  /* 0x0000000002027984 */ /* 0x000ea20000004800 */
[----:B-1----:R-:W-:Y:S01]  /*2a90*/  FSETP.GT.FTZ.AND P0, PT, R3, RZ, PT ;  /* 0x000000ff0300720b */ /* 0x002fe20003f14000 */
[----:B------:R-:W-:Y:S01]  /*2aa0*/  @!P1 IMAD R44, R44, c[0x0][0x188], RZ ;  /* 0x000062002c2c9a24 */ /* 0x000fe200078e02ff */
[----:B------:R-:W-:Y:S02]  /*2ab0*/  LOP3.LUT R0, R6, R15, RZ, 0x3c, !PT ;  /* 0x0000000f06007212 */ /* 0x000fe400078e3cff */
[----:B------:R-:W-:Y:S01]  /*2ac0*/  ISETP.LT.OR P0, PT, R4, RZ, !P0 ;  /* 0x000000ff0400720c */ /* 0x000fe20004701670 */
[----:B------:R-:W-:Y:S01]  /*2ad0*/  @!P1 IMAD R44, R42, c[0x0][0x18c], R44 ;  /* 0x000063002a2c9a24 */ /* 0x000fe200078e022c */
[----:B------:R-:W-:Y:S02]  /*2ae0*/  LOP3.LUT R6, R5, 0x38, RZ, 0xc0, !PT ;  /* 0x0000003805067812 */ /* 0x000fe400078ec0ff */
[----:B------:R-:W-:Y:S01]  /*2af0*/  ISETP.GE.OR P0, PT, R14, R13, P0 ;  /* 0x0000000d0e00720c */ /* 0x000fe20000706670 */
[----:B------:R-:W-:Y:S01]  /*2b00*/  @!P1 IMAD.IADD R44, R19, 0x1, R44 ;  /* 0x00000001132c9824 */ /* 0x000fe200078e022c */
[----:B------:R-:W-:Y:S04]  /*2b10*/  LOP3.LUT R5, R5, 0xffffffc0, RZ, 0xc0, !PT ;  /* 0xffffffc005057812 */ /* 0x000fe800078ec0ff */
[----:B------:R-:W-:Y:S02]  /*2b20*/  @!P1 LEA.HI.X R27, R18, c[0x0][0x164], R44, 0x2, P3 ;  /* 0x00005900121b9a11 */ /* 0x000fe400018f142c */
[----:B------:R-:W-:Y:S02]  /*2b30*/  IADD3 R6, R6, R5, R8 ;  /* 0x0000000506067210 */ /* 0x000fe40007ffe008 */
[----:B------:R-:W-:Y:S02]  /*2b40*/  @!P2 SHF.R.S32.HI R44, RZ, 0x1f, R43 ;  /* 0x0000001fff2ca819 */ /* 0x000fe4000001142b */
[----:B------:R-:W-:Y:S01]  /*2b50*/  LOP3.LUT R5, R6, 0x3e0, RZ, 0xc0, !PT ;  /* 0x000003e006057812 */ /* 0x000fe200078ec0ff */
[----:B------:R-:W1:Y:S02]  /*2b60*/  @!P0 LDS.128 R16, [R32.X4+0x2020] ;  /* 0x0020200020108984 */ /* 0x000e640000004c00 */
[----:B------:R-:W-:Y:S01]  /*2b70*/  @!P2 IMAD R44, R44, c[0x0][0x188], RZ ;  /* 0x000062002c2caa24 */ /* 0x000fe200078e02ff */
[----:B------:R-:W-:Y:S02]  /*2b80*/  SHF.R.U32.HI R5, RZ, 0x5, R5 ;  /* 0x00000005ff057819 */ /* 0x000fe40000011605 */
[----:B------:R-:W-:Y:S01]  /*2b90*/  @!PT LDS RZ, [RZ] ;  /* 0x00000000fffff984 */ /* 0x000fe20000000800 */
[----:B------:R-:W-:Y:S01]  /*2ba0*/  @!PT LDS RZ, [RZ] ;  /* 0x00000000fffff984 */ /* 0x000fe20000000800 */
[----:B------:R-:W-:Y:S01]  /*2bb0*/  @!PT LDS RZ, [RZ] ;  /* 0x00000000fffff984 */ /* 0x000fe20000000800 */
[----:B------:R3:W-:Y:S01]  /*2bc0*/  @!P1 LDGSTS.E.BYPASS.LTC128B.128 [R41+0x2020], [R26.64] ;  /* 0x020200001a299fae */ /* 0x0007e2000b901d66 */
[----:B------:R-:W-:Y:S01]  /*2bd0*/  @!P2 IMAD R43, R43, c[0x0][0x18c], R44 ;  /* 0x000063002b2baa24 */ /* 0x000fe200078e022c */
[C---:B------:R-:W-:Y:S03]  /*2be0*/  @!P2 LEA R44, P3, R22.reuse, c[0x0][0x160], 0x2 ;  /* 0x00005800162caa11 */ /* 0x040fe600078610ff */
[----:B------:R-:W0:Y:S01]  /*2bf0*/  LDGDEPBAR ;  /* 0x00000000000079af */ /* 0x000e220000000000 */
[----:B------:R-:W-:Y:S05]  /*2c00*/  @!P2 IMAD.IADD R43, R23, 0x1, R43 ;  /* 0x00000001172ba824 */ /* 0x000fea00078e022b */
[----:B------:R-:W-:Y:S02]  /*2c10*/  @!P2 LEA.HI.X R45, R22, c[0x0][0x164], R43, 0x2, P3 ;  /* 0x00005900162daa11 */ /* 0x000fe400018f142b */
[----:B--2---:R-:W-:Y:S02]  /*2c20*/  FSETP.GT.FTZ.AND P1, PT, R2, RZ, PT ;  /* 0x000000ff0200720b */ /* 0x004fe40003f34000 */
[----:B------:R-:W-:Y:S02]  /*2c30*/  IADD3 R43, R7, 0x6, RZ ;  /* 0x00000006072b7810 */ /* 0x000fe40007ffe0ff */
[----:B------:R-:W-:Y:S02]  /*2c40*/  ISETP.LT.OR P1, PT, R4, RZ, !P1 ;  /* 0x000000ff0400720c */ /* 0x000fe40004f21670 */
[----:B------:R-:W-:Y:S02]  /*2c50*/  ISETP.GT.OR P3, PT, R43, R37, P4 ;  /* 0x000000252b00720c */ /* 0x000fe40002764670 */
[----:B------:R-:W-:Y:S02]  /*2c60*/  ISETP.GE.OR P1, PT, R14, R13, P1 ;  /* 0x0000000d0e00720c */ /* 0x000fe40000f26670 */
[----:B------:R-:W-:Y:S01]  /*2c70*/  LOP3.LUT R7, R5, R6, RZ, 0x3c, !PT ;  /* 0x0000000605077212 */ /* 0x000fe200078e3cff */
[----:B------:R-:W-:Y:S04]  /*2c80*/  DEPBAR.LE SB0, 0x3 ;  /* 0x000080c00000791a */ /* 0x000fe80000000000 */
[----:B------:R-:W-:Y:S04]  /*2c90*/  LDS R0, [R0.X4] ;  /* 0x0000000000007984 */ /* 0x000fe80000004800 */
[----:B---3--:R-:W-:Y:S02]  /*2ca0*/  @!P3 IMAD.WIDE.U32 R26, R43, c[0x0][0x188], R38 ;  /* 0x000062002b1aba25 */ /* 0x008fe400078e0026 */
[----:B------:R-:W2:Y:S02]  /*2cb0*/  @!P1 LDS.128 R20, [R32.X4+0x3020] ;  /* 0x0030200020149984 */ /* 0x000ea40000004c00 */
[C---:B-1----:R-:W-:Y:S01]  /*2cc0*/  @!P0 FFMA.FTZ R9, R3.reuse, R16, R9 ;  /* 0x0000001003098223 */ /* 0x042fe20000010009 */
[----:B------:R-:W-:Y:S01]  /*2cd0*/  @!P3 LEA R30, P5, R26, c[0x0][0x160], 0x2 ;  /* 0x000058001a1eba11 */ /* 0x000fe200078a10ff */
[C---:B------:R-:W-:Y:S02]  /*2ce0*/  @!P0 FFMA.FTZ R10, R3.reuse, R17, R10 ;  /* 0x00000011030a8223 */ /* 0x040fe4000001000a */
[C---:B------:R-:W-:Y:S01]  /*2cf0*/  @!P0 FFMA.FTZ R11, R3.reuse, R18, R11 ;  /* 0x00000012030b8223 */ /* 0x040fe2000001000b */
[----:B------:R-:W-:Y:S01]  /*2d00*/  @!PT LDS RZ, [RZ] ;  /* 0x00000000fffff984 */ /* 0x000fe20000000800 */
[----:B------:R-:W-:Y:S01]  /*2d10*/  @!PT LDS RZ, [RZ] ;  /* 0x00000000fffff984 */ /* 0x000fe20000000800 */
[----:B------:R-:W-:Y:S01]  /*2d20*/  @!PT LDS RZ, [RZ] ;  /* 0x00000000fffff984 */ /* 0x000fe20000000800 */
[----:B------:R1:W-:Y:S01]  /*2d30*/  @!P2 LDGSTS.E.BYPASS.LTC128B.128 [R41+0x3020], [R44.64] ;  /* 0x030200002c29afae */ /* 0x0003e2000b901d66 */
[----:B------:R-:W-:Y:S04]  /*2d40*/  @!P0 FFMA.FTZ R12, R3, R19, R12 ;  /* 0x00000013030c8223 */ /* 0x000fe8000001000c */
[----:B------:R-:W0:Y:S01]  /*2d50*/  LDGDEPBAR ;  /* 0x00000000000079af */ /* 0x000e220000000000 */
[----:B-1----:R-:W-:Y:S01]  /*2d60*/  @!P3 SHF.R.S32.HI R44, RZ, 0x1f, R43 ;  /* 0x0000001fff2cb819 */ /* 0x002fe2000001142b */
[----:B------:R-:W-:Y:S04]  /*2d70*/  DEPBAR.LE SB0, 0x3 ;  /* 0x000080c00000791a */ /* 0x000fe80000000000 */
[----:B------:R-:W-:Y:S01]  /*2d80*/  @!P3 IMAD R44, R44, c[0x0][0x188], RZ ;  /* 0x000062002c2cba24 */ /* 0x000fe200078e02ff */
[----:B------:R1:W3:Y:S01]  /*2d90*/  LDS R5, [R7.X4] ;  /* 0x0000000007057984 */ /* 0x0002e20000004800 */
[----:B--2---:R-:W-:Y:S01]  /*2da0*/  @!P1 FFMA.FTZ R9, R2, R20, R9 ;  /* 0x0000001402099223 */ /* 0x004fe20000010009 */
[----:B------:R-:W-:Y:S01]  /*2db0*/  FSETP.GT.FTZ.AND P2, PT, R0, RZ, PT ;  /* 0x000000ff0000720b */ /* 0x000fe20003f54000 */
[----:B------:R-:W-:Y:S02]  /*2dc0*/  @!P3 IMAD R44, R43, c[0x0][0x18c], R44 ;  /* 0x000063002b2cba24 */ /* 0x000fe400078e022c */
[----:B------:R-:W-:Y:S01]  /*2dd0*/  @!P1 FFMA.FTZ R10, R2, R21, R10 ;  /* 0x00000015020a9223 */ /* 0x000fe2000001000a */
[----:B------:R-:W-:Y:S01]  /*2de0*/  ISETP.LT.OR P2, PT, R4, RZ, !P2 ;  /* 0x000000ff0400720c */ /* 0x000fe20005741670 */
[----:B------:R-:W-:Y:S02]  /*2df0*/  @!P3 IMAD.IADD R44, R27, 0x1, R44 ;  /* 0x000000011b2cb824 */ /* 0x000fe400078e022c */
[----:B------:R-:W-:Y:S01]  /*2e00*/  @!P1 FFMA.FTZ R11, R2, R22, R11 ;  /* 0x00000016020b9223 */ /* 0x000fe2000001000b */
[----:B------:R-:W-:Y:S01]  /*2e10*/  ISETP.GE.OR P2, PT, R14, R13, P2 ;  /* 0x0000000d0e00720c */ /* 0x000fe20001746670 */
[----:B------:R-:W-:Y:S01]  /*2e20*/  @!P1 FFMA.FTZ R12, R2, R23, R12 ;  /* 0x00000017020c9223 */ /* 0x000fe2000001000c */
[----:B------:R-:W-:Y:S02]  /*2e30*/  @!P3 LEA.HI.X R31, R26, c[0x0][0x164], R44, 0x2, P5 ;  /* 0x000059001a1fba11 */ /* 0x000fe400028f142c */
[----:B------:R-:W-:Y:S09]  /*2e40*/  ISETP.NE.AND P5, PT, R40, RZ, PT ;  /* 0x000000ff2800720c */ /* 0x000ff20003fa5270 */
[----:B------:R-:W2:Y:S01]  /*2e50*/  @!P2 LDS.128 R24, [R32.X4+0x4020] ;  /* 0x004020002018a984 */ /* 0x000ea20000004c00 */
[----:B-1----:R-:W-:Y:S04]  /*2e60*/  IMAD.MOV.U32 R7, RZ, RZ, R42 ;  /* 0x000000ffff077224 */ /* 0x002fe800078e002a */
[----:B------:R-:W-:Y:S01]  /*2e70*/  @!PT LDS RZ, [RZ] ;  /* 0x00000000fffff984 */ /* 0x000fe20000000800 */
[----:B------:R-:W-:Y:S01]  /*2e80*/  @!PT LDS RZ, [RZ] ;  /* 0x00000000fffff984 */ /* 0x000fe20000000800 */
[----:B------:R-:W-:Y:S01]  /*2e90*/  @!PT LDS RZ, [RZ] ;  /* 0x00000000fffff984 */ /* 0x000fe20000000800 */
[----:B------:R1:W-:Y:S05]  /*2ea0*/  @!P3 LDGSTS.E.BYPASS.LTC128B.128 [R41+0x4020], [R30.64] ;  /* 0x040200001e29bfae */ /* 0x0003ea000b901d66 */
[----:B------:R-:W0:Y:S01]  /*2eb0*/  LDGDEPBAR ;  /* 0x00000000000079af */ /* 0x000e220000000000 */
[----:B---3--:R-:W-:Y:S04]  /*2ec0*/  FSETP.GT.FTZ.AND P3, PT, R5, RZ, PT ;  /* 0x000000ff0500720b */ /* 0x008fe80003f74000 */
[----:B------:R-:W-:Y:S04]  /*2ed0*/  ISETP.LT.OR P3, PT, R4, RZ, !P3 ;  /* 0x000000ff0400720c */ /* 0x000fe80005f61670 */
[----:B------:R-:W-:Y:S01]  /*2ee0*/  ISETP.GE.OR P3, PT, R14, R13, P3 ;  /* 0x0000000d0e00720c */ /* 0x000fe20001f66670 */
[----:B------:R-:W-:-:S12]  /*2ef0*/  DEPBAR.LE SB0, 0x3 ;  /* 0x000080c00000791a */ /* 0x000fd80000000000 */
[----:B-1----:R-:W1:Y:S01]  /*2f00*/  @!P3 LDS.128 R28, [R32.X4+0x5020] ;  /* 0x00502000201cb984 */ /* 0x002e620000004c00 */
[C---:B--2---:R-:W-:Y:S02]  /*2f10*/  @!P2 FFMA.FTZ R9, R0.reuse, R24, R9 ;  /* 0x000000180009a223 */ /* 0x044fe40000010009 */
[C---:B------:R-:W-:Y:S02]  /*2f20*/  @!P2 FFMA.FTZ R10, R0.reuse, R25, R10 ;  /* 0x00000019000aa223 */ /* 0x040fe4000001000a */
[C---:B------:R-:W-:Y:S02]  /*2f30*/  @!P2 FFMA.FTZ R11, R0.reuse, R26, R11 ;  /* 0x0000001a000ba223 */ /* 0x040fe4000001000b */
[----:B------:R-:W-:Y:S02]  /*2f40*/  @!P2 FFMA.FTZ R12, R0, R27, R12 ;  /* 0x0000001b000ca223 */ /* 0x000fe4000001000c */
[C---:B-1----:R-:W-:Y:S02]  /*2f50*/  @!P3 FFMA.FTZ R9, R5.reuse, R28, R9 ;  /* 0x0000001c0509b223 */ /* 0x042fe40000010009 */
[C---:B------:R-:W-:Y:S02]  /*2f60*/  @!P3 FFMA.FTZ R10, R5.reuse, R29, R10 ;  /* 0x0000001d050ab223 */ /* 0x040fe4000001000a */
[C---:B------:R-:W-:Y:S02]  /*2f70*/  @!P3 FFMA.FTZ R11, R5.reuse, R30, R11 ;  /* 0x0000001e050bb223 */ /* 0x040fe4000001000b */
[----:B------:R-:W-:Y:S01]  /*2f80*/  @!P3 FFMA.FTZ R12, R5, R31, R12 ;  /* 0x0000001f050cb223 */ /* 0x000fe2000001000c */
[----:B------:R-:W-:-:S05]  /*2f90*/  @P5 BRA `(.L_x_71) ;  /* 0xfffff7f000005947 */ /* 0x000fca000383ffff */
.L_x_70:
[----:B------:R-:W-:Y:S05]  /*2fa0*/  BSYNC B0 ;  /* 0x0000000000007941 */ /* 0x000fea0003800000 */
.L_x_69:
[----:B------:R-:W-:-:S13]  /*2fb0*/  ISETP.NE.AND P0, PT, R36, RZ, PT ;  /* 0x000000ff2400720c */ /* 0x000fda0003f05270 */
[----:B------:R-:W-:Y:S05]  /*2fc0*/  @!P0 BRA `(.L_x_68) ;  /* 0x000002f000008947 */ /* 0x000fea0003800000 */
[----:B------:R-:W-:Y:S01]  /*2fd0*/  IADD3 R0, R42, 0x3, RZ ;  /* 0x000000032a007810 */ /* 0x000fe20007ffe0ff */
[----:B------:R-:W-:Y:S02]  /*2fe0*/  IMAD.MOV.U32 R15, RZ, RZ, 0x3 ;  /* 0x00000003ff0f7424 */ /* 0x000fe400078e00ff */
[----:B-1----:R-:W-:Y:S01]  /*2ff0*/  IMAD.MOV.U32 R7, RZ, RZ, RZ ;  /* 0x000000ffff077224 */ /* 0x002fe200078e00ff */
[----:B------:R-:W-:Y:S02]  /*3000*/  SHF.R.S32.HI R6, RZ, 0x1f, R0 ;  /* 0x0000001fff067819 */ /* 0x000fe40000011400 */
.L_x_72:
        /* <DEDUP_REMOVED lines=14> */
[----:B------:R-:W-:Y:S02]  /*30f0*/  LOP3.LUT R5, R2, R3, RZ, 0x3c, !PT ;  /* 0x0000000302057212 */ /* 0x000fe400078e3cff */
[C---:B------:R-:W-:Y:S01]  /*3100*/  @!P1 LEA R22, P0, R24.reuse, c[0x0][0x160], 0x2 ;  /* 0x0000580018169a11 */ /* 0x040fe200078010ff */
[----:B------:R-:W-:Y:S02]  /*3110*/  @!P1 IMAD.IADD R20, R25, 0x1, R21 ;  /* 0x0000000119149824 */ /* 0x000fe400078e0215 */
[----:B------:R-:W1:Y:S01]  /*3120*/  LDS R2, [R5.X4] ;  /* 0x0000000005027984 */ /* 0x000e620000004800 */
[C---:B------:R-:W-:Y:S01]  /*3130*/  @!P1 IMAD R21, R15.reuse, 0x400, R32 ;  /* 0x000004000f159824 */ /* 0x040fe200078e0220 */
[----:B------:R-:W-:Y:S02]  /*3140*/  IADD3 R15, R15, 0x1, RZ ;  /* 0x000000010f0f7810 */ /* 0x000fe40007ffe0ff */
[----:B------:R-:W-:Y:S01]  /*3150*/  @!P1 LEA.HI.X R23, R24, c[0x0][0x164], R20, 0x2, P0 ;  /* 0x0000590018179a11 */ /* 0x000fe200000f1414 */
[----:B------:R-:W-:Y:S01]  /*3160*/  @!P1 IMAD.SHL.U32 R27, R21, 0x4, RZ ;  /* 0x00000004151b9824 */ /* 0x000fe200078e00ff */
[----:B------:R-:W-:Y:S02]  /*3170*/  IADD3 R20, R7, 0x1, RZ ;  /* 0x0000000107147810 */ /* 0x000fe40007ffe0ff */
[----:B------:R-:W-:Y:S02]  /*3180*/  SEL R15, R15, RZ, !P3 ;  /* 0x000000ff0f0f7207 */ /* 0x000fe40005800000 */
[----:B------:R-:W-:Y:S01]  /*3190*/  @!PT LDS RZ, [RZ] ;  /* 0x00000000fffff984 */ /* 0x000fe20000000800 */
[----:B------:R-:W-:Y:S01]  /*31a0*/  @!PT LDS RZ, [RZ] ;  /* 0x00000000fffff984 */ /* 0x000fe20000000800 */
[----:B------:R-:W-:Y:S01]  /*31b0*/  @!PT LDS RZ, [RZ] ;  /* 0x00000000fffff984 */ /* 0x000fe20000000800 */
[----:B------:R2:W-:Y:S01]  /*31c0*/  @!P1 LDGSTS.E.BYPASS.LTC128B.128 [R27+0x2020], [R22.64] ;  /* 0x02020000161b9fae */ /* 0x0005e2000b901d66 */
[----:B------:R-:W-:Y:S05]  /*31d0*/  IADD3 R0, P1, R0, 0x1, RZ ;  /* 0x0000000100007810 */ /* 0x000fea0007f3e0ff */
[----:B------:R-:W-:Y:S02]  /*31e0*/  IMAD.X R6, RZ, RZ, R6, P1 ;  /* 0x000000ffff067224 */ /* 0x000fe400008e0606 */
[----:B------:R-:W0:Y:S01]  /*31f0*/  LDGDEPBAR ;  /* 0x00000000000079af */ /* 0x000e220000000000 */
[----:B------:R-:W-:Y:S04]  /*3200*/  DEPBAR.LE SB0, 0x3 ;  /* 0x000080c00000791a */ /* 0x000fe80000000000 */
[----:B-1----:R-:W-:Y:S04]  /*3210*/  FSETP.GT.FTZ.AND P0, PT, R2, RZ, PT ;  /* 0x000000ff0200720b */ /* 0x002fe80003f14000 */
        /* <DEDUP_REMOVED lines=10> */
.L_x_68:
[----:B------:R-:W-:Y:S05]  /*32c0*/  BSYNC B1 ;  /* 0x0000000000017941 */ /* 0x000fea0003800000 */
.L_x_67:
[----:B------:R-:W-:Y:S02]  /*32d0*/  F2FP.BF16.PACK_AB R10, R10, R9 ;  /* 0x000000090a0a723e */ /* 0x000fe400000010ff */
[----:B------:R-:W-:Y:S01]  /*32e0*/  F2FP.BF16.PACK_AB R11, R12, R11 ;  /* 0x0000000b0c0b723e */ /* 0x000fe200000010ff */
[----:B------:R-:W-:Y:S06]  /*32f0*/  @P4 EXIT ;  /* 0x000000000000494d */ /* 0x000fec0003800000 */
[----:B------:R-:W2:Y:S01]  /*3300*/  S2R R0, SR_CTAID.Y ;  /* 0x0000000000007919 */ /* 0x000ea20000002600 */
[----:B------:R-:W-:-:S04]  /*3310*/  IMAD R33, R33, c[0x0][0x1d8], RZ ;  /* 0x0000760021217a24 */ /* 0x000fc800078e02ff */
        /* <DEDUP_REMOVED lines=10> */
[----:B------:R-:W-:Y:S02]  /*33c0*/  IADD3 R3, R5, R3, RZ ;  /* 0x0000000305037210 */ /* 0x000fe40007ffe0ff */
[----:B------:R-:W-:-:S04]  /*33d0*/  LEA R2, P0, R4, c[0x0][0x1d0], 0x1 ;  /* 0x0000740004027a11 */ /* 0x000fc800078008ff */
[----:B------:R-:W-:-:S05]  /*33e0*/  LEA.HI.X R3, R4, c[0x0][0x1d4], R3, 0x1, P0 ;  /* 0x0000750004037a11 */ /* 0x000fca00000f0c03 */
[----:B------:R-:W-:Y:S01]  /*33f0*/  STG.E.64 [R2.64], R10 ;  /* 0x0000000a02007986 */ /* 0x000fe2000c101b26 */
[----:B------:R-:W-:Y:S05]  /*3400*/  EXIT ;  /* 0x000000000000794d */ /* 0x000fea0003800000 */
.L_x_64:
[----:B------:R-:W-:Y:S02]  /*3410*/  MOV R6, 0x3430 ;  /* 0x0000343000067802 */ /* 0x000fe40000000f00 */
[----:B------:R-:W-:Y:S05]  /*3420*/  CALL.REL.NOINC `($__internal_5_$__cuda_sm70_shflsync_bfly_p) ;  /* 0x000003e000007944 */ /* 0x000fea0003c00000 */
[----:B-12---:R-:W-:Y:S05]  /*3430*/  BRA `(.L_x_73) ;  /* 0xffffe9b000007947 */ /* 0x006fea000383ffff */
        .weak           $__internal_4_$__cuda_sm20_div_u64
        .type           $__internal_4_$__cuda_sm20_div_u64,@function
        .size           $__internal_4_$__cuda_sm20_div_u64,($__internal_5_$__cuda_sm70_shflsync_bfly_p - $__internal_4_$__cuda_sm20_div_u64)
$__internal_4_$__cuda_sm20_div_u64:
[----:B------:R-:W-:Y:S02]  /*3440*/  IMAD.MOV.U32 R14, RZ, RZ, R16 ;  /* 0x000000ffff0e7224 */ /* 0x000fe400078e0010 */
[----:B------:R-:W-:-:S04]  /*3450*/  IMAD.MOV.U32 R15, RZ, RZ, RZ ;  /* 0x000000ffff0f7224 */ /* 0x000fc800078e00ff */
[----:B------:R-:W1:Y:S08]  /*3460*/  I2F.U64.RP R9, R14 ;  /* 0x0000000e00097312 */ /* 0x000e700000309000 */
[----:B-1----:R-:W1:Y:S02]  /*3470*/  MUFU.RCP R10, R9 ;  /* 0x00000009000a7308 */ /* 0x002e640000001000 */
[----:B-1----:R-:W-:-:S06]  /*3480*/  IADD3 R10, R10, 0x1ffffffe, RZ ;  /* 0x1ffffffe0a0a7810 */ /* 0x002fcc0007ffe0ff */
[----:B------:R-:W1:Y:S02]  /*3490*/  F2I.U64.TRUNC R10, R10 ;  /* 0x0000000a000a7311 */ /* 0x000e64000020d800 */
[----:B-1----:R-:W-:-:S04]  /*34a0*/  IMAD.WIDE.U32 R12, R10, R16, RZ ;  /* 0x000000100a0c7225 */ /* 0x002fc800078e00ff */
[----:B------:R-:W-:Y:S01]  /*34b0*/  IMAD R3, R11, R16, R13 ;  /* 0x000000100b037224 */ /* 0x000fe200078e020d */
[----:B------:R-:W-:Y:S01]  /*34c0*/  IADD3 R7, P1, RZ, -R12, RZ ;  /* 0x8000000cff077210 */ /* 0x000fe20007f3e0ff */
[----:B------:R-:W-:-:S03]  /*34d0*/  IMAD.MOV.U32 R13, RZ, RZ, R10 ;  /* 0x000000ffff0d7224 */ /* 0x000fc600078e000a */
[----:B------:R-:W-:Y:S01]  /*34e0*/  IADD3.X R3, RZ, ~R3, RZ, P1, !PT ;  /* 0x80000003ff037210 */ /* 0x000fe20000ffe4ff */
[----:B------:R-:W-:-:S04]  /*34f0*/  IMAD.HI.U32 R12, R10, R7, RZ ;  /* 0x000000070a0c7227 */ /* 0x000fc800078e00ff */
[-C--:B------:R-:W-:Y:S02]  /*3500*/  IMAD R0, R11, R3.reuse, RZ ;  /* 0x000000030b007224 */ /* 0x080fe400078e02ff */
[----:B------:R-:W-:-:S04]  /*3510*/  IMAD.WIDE.U32 R12, P3, R10, R3, R12 ;  /* 0x000000030a0c7225 */ /* 0x000fc8000786000c */
[----:B------:R-:W-:-:S04]  /*3520*/  IMAD.HI.U32 R3, R11, R3, RZ ;  /* 0x000000030b037227 */ /* 0x000fc800078e00ff */
[----:B------:R-:W-:Y:S01]  /*3530*/  IMAD.HI.U32 R7, P2, R11, R7, R12 ;  /* 0x000000070b077227 */ /* 0x000fe2000784000c */
[----:B------:R-:W-:-:S04]  /*3540*/  IADD3.X R3, R3, R11, RZ, P3, !PT ;  /* 0x0000000b03037210 */ /* 0x000fc80001ffe4ff */
[----:B------:R-:W-:-:S04]  /*3550*/  IADD3 R13, P1, R0, R7, RZ ;  /* 0x00000007000d7210 */ /* 0x000fc80007f3e0ff */
[----:B------:R-:W-:Y:S01]  /*3560*/  IADD3.X R7, RZ, RZ, R3, P1, P2 ;  /* 0x000000ffff077210 */ /* 0x000fe20000fe4403 */
[----:B------:R-:W-:-:S04]  /*3570*/  IMAD.WIDE.U32 R10, R13, R16, RZ ;  /* 0x000000100d0a7225 */ /* 0x000fc800078e00ff */
[----:B------:R-:W-:Y:S01]  /*3580*/  IMAD R0, R7, R16, R11 ;  /* 0x0000001007007224 */ /* 0x000fe200078e020b */
[----:B------:R-:W-:-:S05]  /*3590*/  IADD3 R3, P1, RZ, -R10, RZ ;  /* 0x8000000aff037210 */ /* 0x000fca0007f3e0ff */
[----:B------:R-:W-:-:S04]  /*35a0*/  IMAD.HI.U32 R12, R13, R3, RZ ;  /* 0x000000030d0c7227 */ /* 0x000fc800078e00ff */
[----:B------:R-:W-:-:S04]  /*35b0*/  IMAD.X R0, RZ, RZ, ~R0, P1 ;  /* 0x000000ffff007224 */ /* 0x000fc800008e0e00 */
[----:B------:R-:W-:-:S04]  /*35c0*/  IMAD.WIDE.U32 R10, P3, R13, R0, R12 ;  /* 0x000000000d0a7225 */ /* 0x000fc8000786000c */
[C---:B------:R-:W-:Y:S02]  /*35d0*/  IMAD R9, R7.reuse, R0, RZ ;  /* 0x0000000007097224 */ /* 0x040fe400078e02ff */
[----:B------:R-:W-:-:S04]  /*35e0*/  IMAD.HI.U32 R10, P2, R7, R3, R10 ;  /* 0x00000003070a7227 */ /* 0x000fc8000784000a */
[----:B------:R-:W-:Y:S01]  /*35f0*/  IMAD.HI.U32 R0, R7, R0, RZ ;  /* 0x0000000007007227 */ /* 0x000fe200078e00ff */
[----:B------:R-:W-:-:S03]  /*3600*/  IADD3 R9, P1, R9, R10, RZ ;  /* 0x0000000a09097210 */ /* 0x000fc60007f3e0ff */
[----:B------:R-:W-:Y:S01]  /*3610*/  IMAD.MOV.U32 R11, RZ, RZ, RZ ;  /* 0x000000ffff0b7224 */ /* 0x000fe200078e00ff */
[----:B------:R-:W-:Y:S01]  /*3620*/  IADD3.X R7, R0, R7, RZ, P3, !PT ;  /* 0x0000000700077210 */ /* 0x000fe20001ffe4ff */
[----:B------:R-:W-:-:S03]  /*3630*/  IMAD.HI.U32 R10, R9, R5, RZ ;  /* 0x00000005090a7227 */ /* 0x000fc600078e00ff */
[----:B------:R-:W-:-:S03]  /*3640*/  IADD3.X R7, RZ, RZ, R7, P1, P2 ;  /* 0x000000ffff077210 */ /* 0x000fc60000fe4407 */
[----:B------:R-:W-:-:S04]  /*3650*/  IMAD.WIDE.U32 R10, R9, R4, R10 ;  /* 0x00000004090a7225 */ /* 0x000fc800078e000a */
[C---:B------:R-:W-:Y:S02]  /*3660*/  IMAD R3, R7.reuse, R4, RZ ;  /* 0x0000000407037224 */ /* 0x040fe400078e02ff */
[----:B------:R-:W-:-:S04]  /*3670*/  IMAD.HI.U32 R10, P2, R7, R5, R10 ;  /* 0x00000005070a7227 */ /* 0x000fc8000784000a */
[----:B------:R-:W-:Y:S01]  /*3680*/  IMAD.HI.U32 R0, R7, R4, RZ ;  /* 0x0000000407007227 */ /* 0x000fe200078e00ff */
[----:B------:R-:W-:-:S04]  /*3690*/  IADD3 R3, P1, R3, R10, RZ ;  /* 0x0000000a03037210 */ /* 0x000fc80007f3e0ff */
[----:B------:R-:W-:Y:S01]  /*36a0*/  IADD3.X R0, R0, RZ, RZ, P2, !PT ;  /* 0x000000ff00007210 */ /* 0x000fe200017fe4ff */
[----:B------:R-:W-:-:S04]  /*36b0*/  IMAD.WIDE.U32 R10, R3, R16, RZ ;  /* 0x00000010030a7225 */ /* 0x000fc800078e00ff */
[----:B------:R-:W-:Y:S01]  /*36c0*/  IMAD.X R7, RZ, RZ, R0, P1 ;  /* 0x000000ffff077224 */ /* 0x000fe200008e0600 */
[----:B------:R-:W-:Y:S02]  /*36d0*/  IADD3 R5, P1, -R10, R5, RZ ;  /* 0x000000050a057210 */ /* 0x000fe40007f3e1ff */
[----:B------:R-:W-:Y:S01]  /*36e0*/  IADD3 R10, R3, 0x1, RZ ;  /* 0x00000001030a7810 */ /* 0x000fe20007ffe0ff */
[-C--:B------:R-:W-:Y:S01]  /*36f0*/  IMAD R7, R7, R16.reuse, R11 ;  /* 0x0000001007077224 */ /* 0x080fe200078e020b */
[----:B------:R-:W-:-:S04]  /*3700*/  ISETP.GE.U32.AND P2, PT, R5, R16, PT ;  /* 0x000000100500720c */ /* 0x000fc80003f46070 */
[----:B------:R-:W-:Y:S02]  /*3710*/  IADD3.X R4, ~R7, R4, RZ, P1, !PT ;  /* 0x0000000407047210 */ /* 0x000fe40000ffe5ff */
[-C--:B------:R-:W-:Y:S02]  /*3720*/  IADD3 R0, P1, -R16, R5.reuse, RZ ;  /* 0x0000000510007210 */ /* 0x080fe40007f3e1ff */
[C---:B------:R-:W-:Y:S02]  /*3730*/  ISETP.GE.U32.AND.EX P2, PT, R4.reuse, RZ, PT, P2 ;  /* 0x000000ff0400720c */ /* 0x040fe40003f46120 */
[----:B------:R-:W-:Y:S02]  /*3740*/  IADD3.X R7, R4, -0x1, RZ, P1, !PT ;  /* 0xffffffff04077810 */ /* 0x000fe40000ffe4ff */
[----:B------:R-:W-:Y:S02]  /*3750*/  SEL R5, R0, R5, P2 ;  /* 0x0000000500057207 */ /* 0x000fe40001000000 */
[----:B------:R-:W-:-:S02]  /*3760*/  SEL R7, R7, R4, P2 ;  /* 0x0000000407077207 */ /* 0x000fc40001000000 */
[----:B------:R-:W-:Y:S02]  /*3770*/  SEL R10, R10, R3, P2 ;  /* 0x000000030a0a7207 */ /* 0x000fe40001000000 */
[----:B------:R-:W-:Y:S02]  /*3780*/  ISETP.GE.U32.AND P2, PT, R5, R16, PT ;  /* 0x000000100500720c */ /* 0x000fe40003f46070 */
[----:B------:R-:W-:Y:S02]  /*3790*/  ISETP.NE.U32.AND P1, PT, R16, RZ, PT ;  /* 0x000000ff1000720c */ /* 0x000fe40003f25070 */
[----:B------:R-:W-:Y:S02]  /*37a0*/  IADD3 R3, R10, 0x1, RZ ;  /* 0x000000010a037810 */ /* 0x000fe40007ffe0ff */
[----:B------:R-:W-:Y:S01]  /*37b0*/  ISETP.GE.U32.AND.EX P2, PT, R7, RZ, PT, P2 ;  /* 0x000000ff0700720c */ /* 0x000fe20003f46120 */
[----:B------:R-:W-:Y:S01]  /*37c0*/  IMAD.MOV.U32 R7, RZ, RZ, 0x0 ;  /* 0x00000000ff077424 */ /* 0x000fe200078e00ff */
[----:B------:R-:W-:-:S02]  /*37d0*/  ISETP.NE.AND.EX P1, PT, RZ, RZ, PT, P1 ;  /* 0x000000ffff00720c */ /* 0x000fc40003f25310 */
[----:B------:R-:W-:-:S04]  /*37e0*/  SEL R3, R3, R10, P2 ;  /* 0x0000000a03037207 */ /* 0x000fc80001000000 */
[----:B------:R-:W-:Y:S01]  /*37f0*/  SEL R3, R3, 0xffffffff, P1 ;  /* 0xffffffff03037807 */ /* 0x000fe20000800000 */
[----:B------:R-:W-:Y:S06]  /*3800*/  RET.REL.NODEC R6 `(_ZN7cutlass13device_kernelIN5flash19FlashAttnFwdCombineIN4cute5tupleIJNS3_1CILi8EEENS5_ILi128EEEEEELi8ELi256ELi1ELb0ELb1ENS_10bfloat16_tEfNS_4arch4Sm90EEEEEvNT_6ParamsE) ;  /* 0xffffc7f006007950 */ /* 0x000fec0003c3ffff */
        .weak           $__internal_5_$__cuda_sm70_shflsync_bfly_p
        .type           $__internal_5_$__cuda_sm70_shflsync_bfly_p,@function
        .size           $__internal_5_$__cuda_sm70_shflsync_bfly_p,(.L_x_1790 - $__internal_5_$__cuda_sm70_shflsync_bfly_p)
$__internal_5_$__cuda_sm70_shflsync_bfly_p:
[----:B------:R-:W-:Y:S01]  /*3810*/  HFMA2.MMA R11, -RZ, RZ, 0, 0 ;  /* 0x00000000ff0b7435 */ /* 0x000fe200000001ff */
[----:B------:R-:W-:Y:S01]  /*3820*/  MOV R10, R6 ;  /* 0x00000006000a7202 */ /* 0x000fe20000000f00 */
[----:B------:R1:W2:Y:S04]  /*3830*/  SHFL.BFLY PT, R7, R0, 0x10, 0x1f ;  /* 0x0e001f0000077f89 */ /* 0x0002a800000e0000 */
[----:B------:R-:W-:Y:S05]  /*3840*/  RET.REL.NODEC R10 `(_ZN7cutlass13device_kernelIN5flash19FlashAttnFwdCombineIN4cute5tupleIJNS3_1CILi8EEENS5_ILi128EEEEEELi8ELi256ELi1ELb0ELb1ENS_10bfloat16_tEfNS_4arch4Sm90EEEEEvNT_6ParamsE) ;  /* 0xffffc7b00a007950 */ /* 0x000fea0003c3ffff */
.L_x_74:
        /* <DEDUP_REMOVED lines=11> */
.L_x_1790:


//--------------------- .text._ZN7cutlass13device_kernelIN5flash19FlashAttnFwdCombineIN4cute5tupleIJNS3_1CILi8EEENS5_ILi128EEEEEELi7ELi256ELi1ELb0ELb1ENS_10bfloat16_tEfNS_4arch4Sm90EEEEEvNT_6ParamsE --------------------------
	.section	.text._ZN7cutlass13device_kernelIN5flash19FlashAttnFwdCombineIN4cute5tupleIJNS3_1CILi8EEENS5_ILi128EEEEEELi7ELi256ELi1ELb0ELb1ENS_10bfloat16_tEfNS_4arch4Sm90EEEEEvNT_6ParamsE,"ax",@progbits
	.sectioninfo	@"SHI_REGISTERS=42"
	.align	128
.text._ZN7cutlass13device_kernelIN5flash19FlashAttnFwdCombineIN4cute5tupleIJNS3_1CILi8EEENS5_ILi128EEEEEELi7ELi256ELi1ELb0ELb1ENS_10bfloat16_tEfNS_4arch4Sm90EEEEEvNT_6ParamsE:
        .type           _ZN7cutlass13device_kernelIN5flash19FlashAttnFwdCombineIN4cute5tupleIJNS3_1CILi8EEENS5_ILi128EEEEEELi7ELi256ELi1ELb0ELb1ENS_10bfloat16_tEfNS_4arch4Sm90EEEEEvNT_6ParamsE,@function
        .size           _ZN7cutlass13device_kernelIN5flash19FlashAttnFwdCombineIN4cute5tupleIJNS3_1CILi8EEENS5_ILi128EEEEEELi7ELi256ELi1ELb0ELb1ENS_10bfloat16_tEfNS_4arch4Sm90EEEEEvNT_6ParamsE,(.L_x_1793 - _ZN7cutlass13device_kernelIN5flash19FlashAttnFwdCombineIN4cute5tupleIJNS3_1CILi8EEENS5_ILi128EEEEEELi7ELi256ELi1ELb0ELb1ENS_10bfloat16_tEfNS_4arch4Sm90EEEEEvNT_6ParamsE)
        .other          _ZN7cutlass13device_kernelIN5flash19FlashAttnFwdCombineIN4cute5tupleIJNS3_1CILi8EEENS5_ILi128EEEEEELi7ELi256ELi1ELb0ELb1ENS_10bfloat16_tEfNS_4arch4Sm90EEEEEvNT_6ParamsE,@"STO_CUDA_ENTRY STV_DEFAULT"
_ZN7cutlass13device_kernelIN5flash19FlashAttnFwdCombineIN4cute5tupleIJNS3_1CILi8EEENS5_ILi128EEEEEELi7ELi256ELi1ELb0ELb1ENS_10bfloat16_tEfNS_4arch4Sm90EEEEEvNT_6ParamsE:
        /* <DEDUP_REMOVED lines=14> */
[----:B------:R-:W3:Y:S01]  /*00e0*/  S2R R23, SR_CTAID.Y ;  /* 0x0000000000177919 */ /* 0x000ee20000002600 */
[----:B-1----:R-:W-:-:S05]  /*00f0*/  @P0 IMAD.WIDE R4, R3, R0, c[0x0][0x238] ;  /* 0x00008e0003040625 */ /* 0x002fca00078e0200 */
[----:B------:R1:W5:Y:S01]  /*0100*/  @P0 LDG.E R6, [R4.64] ;  /* 0x0000002604060981 */ /* 0x000362000c1e1900 */
[----:B------:R-:W-:Y:S01]  /*0110*/  ISETP.NE.U32.AND P0, PT, RZ, c[0x0][0x240], PT ;  /* 0x00009000ff007a0c */ /* 0x000fe20003f05070 */
[----:B------:R-:W-:-:S03]  /*0120*/  IMAD.MOV.U32 R0, RZ, RZ, 0x1 ;  /* 0x00000001ff007424 */ /* 0x000fc600078e00ff */
[----:B------:R-:W-:-:S04]  /*0130*/  ISETP.NE.AND.EX P0, PT, RZ, c[0x0][0x244], PT, P0 ;  /* 0x00009100ff007a0c */ /* 0x000fc80003f05300 */
[----:B---3--:R-:W-:Y:S02]  /*0140*/  ISETP.NE.OR P0, PT, R2, RZ, !P0 ;  /* 0x000000ff0200720c */ /* 0x008fe40004705670 */
[----:B-1----:R-:W-:-:S04]  /*0150*/  IADD3 R4, -R0, c[0x0][0xc], RZ ;  /* 0x0000030000047a10 */ /* 0x002fc80007ffe1ff */
        /* <DEDUP_REMOVED lines=26> */
[----:B-----5:R1:W2:Y:S04]  /*0300*/  LDG.E R16, [R4.64] ;  /* 0x0000002604107981 */ /* 0x0202a8000c1e1900 */
[----:B-1----:R-:W2:Y:S02]  /*0310*/  LDG.E R4, [R4.64+0x4] ;  /* 0x0000042604047981 */ /* 0x002ea4000c1e1900 */
[----:B--2---:R-:W-:-:S04]  /*0320*/  IADD3 R16, -R16, R4, RZ ;  /* 0x0000000410107210 */ /* 0x004fc80007ffe1ff */
.L_x_75:
        /* <DEDUP_REMOVED lines=25> */
.L_x_76:
        /* <DEDUP_REMOVED lines=101> */
.L_x_78:
        /* <DEDUP_REMOVED lines=12> */
[----:B------:R-:W-:Y:S02]  /*0bd0*/  MOV R9, R16 ;  /* 0x0000001000097202 */ /* 0x000fe40000000f00 */
[----:B------:R-:W-:Y:S02]  /*0be0*/  MOV R6, 0xc00 ;  /* 0x00000c0000067802 */ /* 0x000fe40000000f00 */
[----:B------:R-:W-:Y:S05]  /*0bf0*/  CALL.REL.NOINC `($__internal_6_$__cuda_sm20_div_u64) ;  /* 0x0000220000007944 */ /* 0x000fea0003c00000 */
[----:B------:R-:W-:Y:S05]  /*0c00*/  BRA `(.L_x_80) ;  /* 0x0000013000007947 */ /* 0x000fea0003800000 */
.L_x_79:
[----:B------:R-:W1:Y:S01]  /*0c10*/  I2F.U32.RP R6, R16 ;  /* 0x0000001000067306 */ /* 0x000e620000209000 */
[----:B------:R-:W-:-:S07]  /*0c20*/  ISETP.NE.U32.AND P1, PT, R16, RZ, PT ;  /* 0x000000ff1000720c */ /* 0x000fce0003f25070 */
[----:B-1----:R-:W1:Y:S02]  /*0c30*/  MUFU.RCP R6, R6 ;  /* 0x0000000600067308 */ /* 0x002e640000001000 */
[----:B-1----:R-:W-:-:S06]  /*0c40*/  IADD3 R6, R6, 0xffffffe, RZ ;  /* 0x0ffffffe06067810 */ /* 0x002fcc0007ffe0ff */
[----:B------:R-:W1:Y:S02]  /*0c50*/  F2I.FTZ.U32.TRUNC.NTZ R7, R6 ;  /* 0x0000000600077305 */ /* 0x000e64000021f000 */
[----:B-1----:R-:W-:Y:S02]  /*0c60*/  IMAD.MOV R0, RZ, RZ, -R7 ;  /* 0x000000ffff007224 */ /* 0x002fe400078e0a07 */
[----:B------:R-:W-:Y:S02]  /*0c70*/  IMAD.MOV.U32 R6, RZ, RZ, RZ ;  /* 0x000000ffff067224 */ /* 0x000fe400078e00ff */
        /* <DEDUP_REMOVED lines=10> */
[----:B------:R-:W-:-:S04]  /*0d20*/  @!P1 LOP3.LUT R3, RZ, R16, RZ, 0x33, !PT ;  /* 0x00000010ff039212 */ /* 0x000fc800078e33ff */
[----:B------:R-:W-:Y:S02]  /*0d30*/  MOV R0, R3 ;  /* 0x0000000300007202 */ /* 0x000fe40000000f00 */
.L_x_80:
[----:B------:R-:W-:Y:S02]  /*0d40*/  IADD3 R3, R8, -0x1, RZ ;  /* 0xffffffff08037810 */ /* 0x000fe40007ffe0ff */
[----:B------:R-:W-:-:S03]  /*0d50*/  MOV R5, R0 ;  /* 0x0000000000057202 */ /* 0x000fc60000000f00 */
.L_x_77:
        /* <DEDUP_REMOVED lines=14> */
[----:B------:R-:W-:Y:S01]  /*0e40*/  ISETP.GE.AND P6, PT, R11, R17, PT ;  /* 0x000000110b00720c */ /* 0x000fe20003fc6270 */
[----:B------:R-:W-:Y:S01]  /*0e50*/  IMAD.MOV.U32 R0, RZ, RZ, R4 ;  /* 0x000000ffff007224 */ /* 0x000fe200078e0004 */
[----:B------:R-:W-:Y:S01]  /*0e60*/  @P0 SHF.R.U32.HI R0, RZ, R3, R6 ;  /* 0x00000003ff000219 */ /* 0x000fe20000011606 */
[----:B------:R-:W-:Y:S01]  /*0e70*/  IMAD.MOV.U32 R20, RZ, RZ, R18 ;  /* 0x000000ffff147224 */ /* 0x000fe200078e0012 */
[----:B------:R-:W-:Y:S02]  /*0e80*/  ISETP.GE.AND P5, PT, R8, R17, PT ;  /* 0x000000110800720c */ /* 0x000fe40003fa6270 */
[--C-:B------:R-:W-:Y:S01]  /*0e90*/  SHF.R.S32.HI R7, RZ, 0x1f, R0.reuse ;  /* 0x0000001fff077819 */ /* 0x100fe20000011400 */
[----:B------:R-:W-:Y:S01]  /*0ea0*/  IMAD.MOV R26, RZ, RZ, -R0 ;  /* 0x000000ffff1a7224 */ /* 0x000fe200078e0a00 */
[----:B------:R-:W-:-:S02]  /*0eb0*/  MOV R21, R19 ;  /* 0x0000001300157202 */ /* 0x000fc40000000f00 */
[----:B------:R-:W-:Y:S01]  /*0ec0*/  IADD3 R30, R11, 0x40, RZ ;  /* 0x000000400b1e7810 */ /* 0x000fe20007ffe0ff */
[----:B------:R-:W-:Y:S01]  /*0ed0*/  IMAD R7, R7, c[0x0][0x1c0], RZ ;  /* 0x0000700007077a24 */ /* 0x000fe200078e02ff */
[C---:B------:R-:W-:Y:S01]  /*0ee0*/  LOP3.LUT P4, RZ, R11.reuse, 0x2, RZ, 0xc0, !PT ;  /* 0x000000020bff7812 */ /* 0x040fe2000788c0ff */
[----:B------:R-:W-:Y:S01]  /*0ef0*/  IMAD R26, R16, R26, R4 ;  /* 0x0000001a101a7224 */ /* 0x000fe200078e0204 */
[----:B------:R-:W-:Y:S01]  /*0f00*/  ISETP.GE.AND P3, PT, R30, R17, PT ;  /* 0x000000111e00720c */ /* 0x000fe20003f66270 */
[C---:B------:R-:W-:Y:S01]  /*0f10*/  IMAD.WIDE.U32 R20, R0.reuse, c[0x0][0x1c0], R20 ;  /* 0x0000700000147a25 */ /* 0x040fe200078e0014 */
[----:B------:R-:W-:Y:S02]  /*0f20*/  @!P6 SHF.R.S32.HI R4, RZ, 0x1f, R11 ;  /* 0x0000001fff04e819 */ /* 0x000fe4000001140b */
[----:B------:R-:W-:Y:S01]  /*0f30*/  SHF.R.S32.HI R9, RZ, 0x1f, R26 ;  /* 0x0000001fff097819 */ /* 0x000fe2000001141a */
[----:B------:R-:W-:Y:S01]  /*0f40*/  IMAD R7, R0, c[0x0][0x1c4], R7 ;  /* 0x0000710000077a24 */ /* 0x000fe200078e0207 */
[----:B------:R-:W-:Y:S01]  /*0f50*/  LOP3.LUT R0, R11, 0x1, RZ, 0xc0, !PT ;  /* 0x000000010b007812 */ /* 0x000fe200078ec0ff */
[----:B------:R-:W-:Y:S01]  /*0f60*/  @P6 IMAD.MOV.U32 R6, RZ, RZ, -0x800000 ;  /* 0xff800000ff066424 */ /* 0x000fe200078e00ff */
[----:B------:R-:W-:Y:S01]  /*0f70*/  IADD3 R26, P2, R26, R20, RZ ;  /* 0x000000141a1a7210 */ /* 0x000fe20007f5e0ff */
[----:B------:R-:W-:Y:S01]  /*0f80*/  @!P6 IMAD R4, R4, c[0x0][0x1b8], RZ ;  /* 0x00006e000404ea24 */ /* 0x000fe200078e02ff */
[----:B------:R-:W-:-:S02]  /*0f90*/  ISETP.NE.U32.AND P1, PT, R0, 0x1, PT ;  /* 0x000000010000780c */ /* 0x000fc40003f25070 */
[----:B------:R-:W-:Y:S01]  /*0fa0*/  @!P5 SHF.R.S32.HI R0, RZ, 0x1f, R8 ;  /* 0x0000001fff00d819 */ /* 0x000fe20000011408 */
[----:B------:R-:W-:Y:S01]  /*0fb0*/  @!P5 IMAD.MOV.U32 R24, RZ, RZ, R26 ;  /* 0x000000ffff18d224 */ /* 0x000fe200078e001a */
[----:B------:R-:W-:Y:S01]  /*0fc0*/  IADD3.X R27, R9, R21, R7, P2, !PT ;  /* 0x00000015091b7210 */ /* 0x000fe200017fe407 */
[----:B------:R1:W-:Y:S01]  /*0fd0*/  @P6 STS [R13.X4], R6 ;  /* 0x000000060d006388 */ /* 0x0003e20000004800 */
[C---:B------:R-:W-:Y:S02]  /*0fe0*/  @!P6 IMAD R4, R11.reuse, c[0x0][0x1bc], R4 ;  /* 0x00006f000b04ea24 */ /* 0x040fe400078e0204 */
[----:B------:R-:W-:Y:S02]  /*0ff0*/  @!P5 IMAD R0, R0, c[0x0][0x1b8], RZ ;  /* 0x00006e000000da24 */ /* 0x000fe400078e02ff */
[--C-:B------:R-:W-:Y:S02]  /*1000*/  @!P5 IMAD.MOV.U32 R25, RZ, RZ, R27.reuse ;  /* 0x000000ffff19d224 */ /* 0x100fe400078e001b */
[C---:B------:R-:W-:Y:S01]  /*1010*/  @!P6 IMAD.WIDE.U32 R20, R11.reuse, c[0x0][0x1b8], R26 ;  /* 0x00006e000b14ea25 */ /* 0x040fe200078e001a */
[----:B------:R-:W-:-:S03]  /*1020*/  IADD3 R11, R11, 0x60, RZ ;  /* 0x000000600b0b7810 */ /* 0x000fc60007ffe0ff */
[C---:B------:R-:W-:Y:S01]  /*1030*/  @!P5 IMAD R0, R8.reuse, c[0x0][0x1bc], R0 ;  /* 0x00006f000800da24 */ /* 0x040fe200078e0200 */
[----:B------:R-:W-:Y:S01]  /*1040*/  @!P6 IADD3 R4, R21, R4, RZ ;  /* 0x000000041504e210 */ /* 0x000fe20007ffe0ff */
[----:B------:R-:W-:Y:S01]  /*1050*/  @!P5 IMAD.WIDE.U32 R8, R8, c[0x0][0x1b8], R24 ;  /* 0x00006e000808da25 */ /* 0x000fe200078e0018 */
[----:B------:R-:W-:-:S03]  /*1060*/  @!P6 LEA R28, P2, R20, c[0x0][0x1a0], 0x2 ;  /* 0x00006800141cea11 */ /* 0x000fc600078410ff */
[----:B------:R-:W-:Y:S01]  /*1070*/  @!P3 IMAD.MOV.U32 R24, RZ, RZ, R26 ;  /* 0x000000ffff18b224 */ /* 0x000fe200078e001a */
[----:B------:R-:W-:Y:S01]  /*1080*/  @!P6 LEA.HI.X R29, R20, c[0x0][0x1a4], R4, 0x2, P2 ;  /* 0x00006900141dea11 */ /* 0x000fe200010f1404 */
[----:B------:R-:W-:Y:S01]  /*1090*/  @!P3 IMAD.MOV.U32 R25, RZ, RZ, R27 ;  /* 0x000000ffff19b224 */ /* 0x000fe200078e001b */
[----:B------:R-:W-:Y:S01]  /*10a0*/  @!P6 SHF.L.U32 R4, R13, 0x2, RZ ;  /* 0x000000020d04e819 */ /* 0x000fe200000006ff */
[----:B------:R-:W-:Y:S01]  /*10b0*/  @!P5 IMAD.IADD R0, R9, 0x1, R0 ;  /* 0x000000010900d824 */ /* 0x000fe200078e0200 */
[----:B------:R-:W-:Y:S01]  /*10c0*/  HFMA2.MMA R9, -RZ, RZ, 0, 1.4781951904296875e-05 ;  /* 0x000000f8ff097435 */ /* 0x000fe200000001ff */
[----:B-1----:R-:W-:Y:S02]  /*10d0*/  @!P3 SHF.R.S32.HI R6, RZ, 0x1f, R30 ;  /* 0x0000001fff06b819 */ /* 0x002fe4000001141e */
[----:B------:R-:W-:Y:S01]  /*10e0*/  @!PT LDS RZ, [RZ] ;  /* 0x00000000fffff984 */ /* 0x000fe20000000800 */
[----:B------:R-:W-:Y:S01]  /*10f0*/  @!PT LDS RZ, [RZ] ;  /* 0x00000000fffff984 */ /* 0x000fe20000000800 */
[----:B------:R-:W-:Y:S01]  /*1100*/  @!PT LDS RZ, [RZ] ;  /* 0x00000000fffff984 */ /* 0x000fe20000000800 */
[----:B------:R1:W-:Y:S03]  /*1110*/  @!P6 LDGSTS.E.LTC128B [R4], [R28.64] ;  /* 0x000000001c04efae */ /* 0x0003e6000b921966 */
[----:B------:R-:W-:-:S04]  /*1120*/  @!P3 IMAD R6, R6, c[0x0][0x1b8], RZ ;  /* 0x00006e000606ba24 */ /* 0x000fc800078e02ff */
[----:B------:R-:W-:Y:S01]  /*1130*/  SEL R9, R9, 0x108, !P1 ;  /* 0x0000010809097807 */ /* 0x000fe20004800000 */
[C---:B------:R-:W-:Y:S02]  /*1140*/  @!P3 IMAD R6, R30.reuse, c[0x0][0x1bc], R6 ;  /* 0x00006f001e06ba24 */ /* 0x040fe400078e0206 */
[----:B------:R-:W-:Y:S01]  /*1150*/  @!P3 IMAD.WIDE.U32 R30, R30, c[0x0][0x1b8], R24 ;  /* 0x00006e001e1eba25 */ /* 0x000fe200078e0018 */
[----:B------:R-:W-:-:S03]  /*1160*/  @!P5 LEA R24, P2, R8, c[0x0][0x1a0], 0x2 ;  /* 0x000068000818da11 */ /* 0x000fc600078410ff */
[----:B------:R-:W-:Y:S01]  /*1170*/  IMAD.IADD R7, R13, 0x1, R9 ;  /* 0x000000010d077824 */ /* 0x000fe200078e0209 */
[----:B------:R-:W-:Y:S01]  /*1180*/  @!P5 LEA.HI.X R25, R8, c[0x0][0x1a4], R0, 0x2, P2 ;  /* 0x000069000819da11 */ /* 0x000fe200010f1400 */
[----:B------:R-:W-:Y:S01]  /*1190*/  IMAD.MOV.U32 R8, RZ, RZ, 0x210 ;  /* 0x00000210ff087424 */ /* 0x000fe200078e00ff */
[----:B------:R-:W-:Y:S01]  /*11a0*/  ISETP.GE.AND P2, PT, R11, R17, PT ;  /* 0x000000110b00720c */ /* 0x000fe20003f46270 */
[----:B------:R-:W-:Y:S01]  /*11b0*/  @P5 IMAD.MOV.U32 R0, RZ, RZ, -0x800000 ;  /* 0xff800000ff005424 */ /* 0x000fe200078e00ff */
[----:B------:R-:W-:Y:S01]  /*11c0*/  @!P3 LEA R20, P1, R30, c[0x0][0x1a0], 0x2 ;  /* 0x000068001e14ba11 */ /* 0x000fe200078210ff */
[----:B------:R-:W-:Y:S01]  /*11d0*/  @!P3 IMAD.IADD R6, R31, 0x1, R6 ;  /* 0x000000011f06b824 */ /* 0x000fe200078e0206 */
[----:B------:R-:W-:Y:S02]  /*11e0*/  SEL R8, R8, 0x1f0, !P4 ;  /* 0x000001f008087807 */ /* 0x000fe40006000000 */
[----:B------:R2:W-:Y:S02]  /*11f0*/  @P5 STS [R7.X4], R0 ;  /* 0x0000000007005388 */ /* 0x0005e40000004800 */
[----:B------:R-:W-:-:S02]  /*1200*/  IADD3 R12, R13, R8, RZ ;  /* 0x000000080d0c7210 */ /* 0x000fc40007ffe0ff */
[----:B------:R-:W-:Y:S01]  /*1210*/  @!P3 LEA.HI.X R21, R30, c[0x0][0x1a4], R6, 0x2, P1 ;  /* 0x000069001e15ba11 */ /* 0x000fe200008f1406 */
[----:B------:R-:W-:Y:S02]  /*1220*/  @P3 IMAD.MOV.U32 R6, RZ, RZ, -0x800000 ;  /* 0xff800000ff063424 */ /* 0x000fe400078e00ff */
[----:B-1----:R-:W-:Y:S01]  /*1230*/  @!P3 IMAD.SHL.U32 R4, R12, 0x4, RZ ;  /* 0x000000040c04b824 */ /* 0x002fe200078e00ff */
[----:B------:R-:W-:Y:S01]  /*1240*/  @P2 IADD3 R10, R13, R9, R8 ;  /* 0x000000090d0a2210 */ /* 0x000fe20007ffe008 */
[----:B------:R-:W-:Y:S01]  /*1250*/  @!P5 IMAD.SHL.U32 R7, R7, 0x4, RZ ;  /* 0x000000040707d824 */ /* 0x000fe200078e00ff */
[----:B--2---:R-:W-:-:S04]  /*1260*/  @P2 MOV R0, 0xff800000 ;  /* 0xff80000000002802 */ /* 0x004fc80000000f00 */
        /* <DEDUP_REMOVED lines=26> */
.L_x_82:
[----:B------:R-:W-:Y:S05]  /*1410*/  BSYNC B0 ;  /* 0x0000000000007941 */ /* 0x000fea0003800000 */
.L_x_81:
[----:B------:R-:W-:Y:S01]  /*1420*/  LEA.HI R9, R14, R2, RZ, 0x5 ;  /* 0x000000020e097211 */ /* 0x000fe200078f28ff */
[----:B-1----:R-:W-:Y:S01]  /*1430*/  IMAD.SHL.U32 R6, R23, 0x80, RZ ;  /* 0x0000008017067824 */ /* 0x002fe200078e00ff */
[----:B------:R-:W0:Y:S01]  /*1440*/  LDGDEPBAR ;  /* 0x00000000000079af */ /* 0x000e220000000000 */
[----:B------:R-:W-:Y:S01]  /*1450*/  IMAD.MOV.U32 R12, RZ, RZ, 0x3e0 ;  /* 0x000003e0ff0c7424 */ /* 0x000fe200078e00ff */
[----:B------:R-:W-:Y:S02]  /*1460*/  SHF.R.S32.HI R8, RZ, 0x5, R9 ;  /* 0x00000005ff087819 */ /* 0x000fe40000011409 */
[----:B------:R-:W-:Y:S02]  /*1470*/  LOP3.LUT R9, R9, 0xffffffe0, RZ, 0xc0, !PT ;  /* 0xffffffe009097812 */ /* 0x000fe400078ec0ff */
[----:B------:R-:W-:Y:S02]  /*1480*/  IADD3 R4, R8, UR36, RZ ;  /* 0x0000002408047c10 */ /* 0x000fe4000fffe0ff */
[----:B------:R-:W-:Y:S01]  /*1490*/  IADD3 R13, -R6, c[0x0][0x16c], RZ ;  /* 0x00005b00060d7a10 */ /* 0x000fe20007ffe1ff */
[----:B------:R-:W-:-:S02]  /*14a0*/  IMAD.IADD R2, R2, 0x1, -R9 ;  /* 0x0000000102027824 */ /* 0x000fc400078e0a09 */
        /* <DEDUP_REMOVED lines=9> */
[----:B------:R-:W-:Y:S01]  /*1540*/  IMAD R15, R8, 0x80, R14 ;  /* 0x00000080080f7824 */ /* 0x000fe200078e020e */
[----:B------:R-:W-:Y:S01]  /*1550*/  SHF.R.S32.HI R7, RZ, 0x1f, R6 ;  /* 0x0000001fff077819 */ /* 0x000fe20000011406 */
[----:B------:R-:W-:Y:S01]  /*1560*/  IMAD R9, R16, R9, R4 ;  /* 0x0000000910097224 */ /* 0x000fe200078e0204 */
[----:B------:R-:W-:Y:S01]  /*1570*/  SEL R4, R0, 0xffffffff, !P0 ;  /* 0xffffffff00047807 */ /* 0x000fe20004000000 */
[----:B------:R-:W-:Y:S01]  /*1580*/  IMAD R10, R10, c[0x0][0x190], RZ ;  /* 0x000064000a0a7a24 */ /* 0x000fe200078e02ff */
[----:B------:R-:W-:Y:S01]  /*1590*/  SHF.R.S32.HI R34, RZ, 0x1f, R14 ;  /* 0x0000001fff227819 */ /* 0x000fe2000001140e */
[----:B------:R-:W-:Y:S01]  /*15a0*/  IMAD.WIDE.U32 R6, R0, c[0x0][0x190], R6 ;  /* 0x0000640000067a25 */ /* 0x000fe200078e0006 */
[----:B------:R-:W-:-:S02]  /*15b0*/  ISETP.LT.OR P4, PT, R4, RZ, P4 ;  /* 0x000000ff0400720c */ /* 0x000fc40002781670 */
[----:B------:R-:W-:Y:S01]  /*15c0*/  IADD3 R33, P0, R9, R18, RZ ;  /* 0x0000001209217210 */ /* 0x000fe20007f1e0ff */
[----:B------:R-:W-:Y:S01]  /*15d0*/  IMAD R10, R0, c[0x0][0x194], R10 ;  /* 0x00006500000a7a24 */ /* 0x000fe200078e020a */
[----:B------:R-:W-:Y:S02]  /*15e0*/  ISETP.LT.OR P3, PT, R17, 0x3, P4 ;  /* 0x000000031100780c */ /* 0x000fe40002761670 */
[----:B------:R-:W-:Y:S01]  /*15f0*/  LEA.HI.X.SX32 R32, R9, R19, 0x1, P0 ;  /* 0x0000001309207211 */ /* 0x000fe200000f0eff */
[----:B------:R-:W-:Y:S02]  /*1600*/  IMAD.IADD R11, R7, 0x1, R10 ;  /* 0x00000001070b7824 */ /* 0x000fe400078e020a */
[----:B------:R-:W-:Y:S02]  /*1610*/  IMAD.MOV.U32 R10, RZ, RZ, R6 ;  /* 0x000000ffff0a7224 */ /* 0x000fe400078e0006 */
        /* <DEDUP_REMOVED lines=8> */
[----:B------:R-:W-:Y:S02]  /*16a0*/  @!P3 LEA R9, P1, R0, R36, 0x1 ;  /* 0x000000240009b211 */ /* 0x000fe400078208ff */
[----:B------:R-:W-:Y:S02]  /*16b0*/  @!P4 IADD3 R6, P0, R36, c[0x0][0x188], RZ ;  /* 0x000062002406ca10 */ /* 0x000fe40007f1e0ff */
[----:B------:R-:W-:-:S02]  /*16c0*/  @!P3 LEA.HI.X R7, R0, R37, R7, 0x1, P1 ;  /* 0x000000250007b211 */ /* 0x000fc400008f0c07 */
[----:B------:R-:W-:Y:S02]  /*16d0*/  @!P4 LEA R24, P2, R36, c[0x0][0x160], 0x2 ;  /* 0x000058002418ca11 */ /* 0x000fe400078410ff */
[----:B------:R-:W-:Y:S02]  /*16e0*/  @!P4 IADD3.X R0, R37, c[0x0][0x18c], RZ, P0, !PT ;  /* 0x000063002500ca10 */ /* 0x000fe400007fe4ff */
[----:B------:R-:W-:Y:S02]  /*16f0*/  @!P4 LEA R22, P1, R6, c[0x0][0x160], 0x2 ;  /* 0x000058000616ca11 */ /* 0x000fe400078210ff */
[----:B------:R-:W-:Y:S02]  /*1700*/  @!P3 LEA R20, P0, R9, c[0x0][0x160], 0x2 ;  /* 0x000058000914ba11 */ /* 0x000fe400078010ff */
[----:B------:R-:W-:Y:S02]  /*1710*/  @!P4 LEA.HI.X R25, R36, c[0x0][0x164], R37, 0x2, P2 ;  /* 0x000059002419ca11 */ /* 0x000fe400010f1425 */
[----:B------:R-:W-:Y:S01]  /*1720*/  @!P4 LEA.HI.X R23, R6, c[0x0][0x164], R0, 0x2, P1 ;  /* 0x000059000617ca11 */ /* 0x000fe200008f1400 */
[----:B------:R-:W-:Y:S01]  /*1730*/  @!P4 IMAD.SHL.U32 R6, R15, 0x4, RZ ;  /* 0x000000040f06c824 */ /* 0x000fe200078e00ff */
        /* <DEDUP_REMOVED lines=12> */
[----:B------:R-:W0:Y:S02]  /*1800*/  LDGDEPBAR ;  /* 0x00000000000079af */ /* 0x000e240000000000 */
[----:B------:R-:W-:-:S02]  /*1810*/  LOP3.LUT R26, R7, 0x7, R26, 0x78, !PT ;  /* 0x00000007071a7812 */ /* 0x000fc400078e781a */
[----:B------:R3:W-:Y:S04]  /*1820*/  @!P3 LDGSTS.E.BYPASS.LTC128B.128 [R0+0x3020], [R20.64] ;  /* 0x030200001400bfae */ /* 0x0007e8000b901d66 */
[----:B------:R-:W0:Y:S01]  /*1830*/  LDGDEPBAR ;  /* 0x00000000000079af */ /* 0x000e220000000000 */
[----:B---3--:R-:W-:Y:S01]  /*1840*/  LOP3.LUT R0, R2, 0x1, RZ, 0xc0, !PT ;  /* 0x0000000102007812 */ /* 0x008fe200078ec0ff */
[----:B------:R-:W-:-:S04]  /*1850*/  DEPBAR.LE SB0, 0x3 ;  /* 0x000080c00000791a */ /* 0x000fc80000000000 */
[----:B------:R-:W-:Y:S01]  /*1860*/  WARPSYNC 0xffffffff ;  /* 0xffffffff00007948 */ /* 0x000fe20003800000 */
[----:B------:R-:W-:Y:S01]  /*1870*/  BAR.SYNC.DEFER_BLOCKING 0x0 ;  /* 0x0000000000007b1d */ /* 0x000fe20000010000 */
[----:B------:R-:W-:Y:S01]  /*1880*/  ISETP.NE.U32.AND P1, PT, R0, 0x1, PT ;  /* 0x000000010000780c */ /* 0x000fe20003f25070 */
[----:B------:R-:W-:-:S03]  /*1890*/  IMAD.SHL.U32 R0, R26, 0x4, RZ ;  /* 0x000000041a007824 */ /* 0x000fc600078e00ff */
[----:B------:R-:W-:Y:S02]  /*18a0*/  SEL R12, R12, 0x420, !P1 ;  /* 0x000004200c0c7807 */ /* 0x000fe40004800000 */
[C---:B-1----:R-:W-:Y:S02]  /*18b0*/  IADD3 R24, R0.reuse, 0x840, RZ ;  /* 0x0000084000187810 */ /* 0x042fe40007ffe0ff */
[C---:B------:R-:W-:Y:S01]  /*18c0*/  @P0 IADD3 R24, R0.reuse, 0x7c0, RZ ;  /* 0x000007c000180810 */ /* 0x040fe20007ffe0ff */
[----:B------:R-:W-:-:S04]  /*18d0*/  IMAD.IADD R25, R0, 0x1, R12 ;  /* 0x0000000100197824 */ /* 0x000fc800078e020c */
[----:B------:R-:W-:Y:S01]  /*18e0*/  IMAD.IADD R12, R12, 0x1, R24 ;  /* 0x000000010c0c7824 */ /* 0x000fe200078e0218 */
[----:B--2---:R-:W-:Y:S04]  /*18f0*/  LDS R23, [R25] ;  /* 0x0000000019177984 */ /* 0x004fe80000000800 */
        /* <DEDUP_REMOVED lines=8> */
.L_x_92:
[----:B--2---:R-:W-:Y:S01]  /*1980*/  FMNMX.FTZ R6, R0, R6, !PT ;  /* 0x0000000600067209 */ /* 0x004fe20007810000 */
[----:B------:R-:W2:Y:S01]  /*1990*/  S2UR UR4, SR_CTAID.Y ;  /* 0x00000000000479c3 */ /* 0x000ea20000002600 */
[----:B------:R-:W-:Y:S02]  /*19a0*/  FSETP.NEU.FTZ.AND P2, PT, R23, -INF , PT ;  /* 0xff8000001700780b */ /* 0x000fe40003f5d000 */
[----:B------:R-:W-:Y:S01]  /*19b0*/  FSETP.NEU.FTZ.AND P1, PT, R11, -INF , PT ;  /* 0xff8000000b00780b */ /* 0x000fe20003f3d000 */
[----:B-1----:R-:W1:Y:S01]  /*19c0*/  SHFL.BFLY PT, R0, R6, 0x8, 0x1f ;  /* 0x0d001f0006007f89 */ /* 0x002e6200000e0000 */
[----:B------:R-:W-:Y:S02]  /*19d0*/  FSETP.NEU.FTZ.AND P3, PT, R22, -INF , PT ;  /* 0xff8000001600780b */ /* 0x000fe40003f7d000 */
[----:B-1----:R-:W-:-:S05]  /*19e0*/  FMNMX.FTZ R0, R6, R0, !PT ;  /* 0x0000000006007209 */ /* 0x002fca0007810000 */
[----:B------:R-:W1:Y:S02]  /*19f0*/  SHFL.BFLY PT, R6, R0, 0x4, 0x1f ;  /* 0x0c801f0000067f89 */ /* 0x000e6400000e0000 */
[----:B-1----:R-:W-:-:S05]  /*1a00*/  FMNMX.FTZ R6, R0, R6, !PT ;  /* 0x0000000600067209 */ /* 0x002fca0007810000 */
[----:B------:R-:W1:Y:S02]  /*1a10*/  SHFL.BFLY PT, R0, R6, 0x2, 0x1f ;  /* 0x0c401f0006007f89 */ /* 0x000e6400000e0000 */
[----:B-1----:R-:W-:-:S05]  /*1a20*/  FMNMX.FTZ R0, R6, R0, !PT ;  /* 0x0000000006007209 */ /* 0x002fca0007810000 */
[----:B------:R-:W1:Y:S02]  /*1a30*/  SHFL.BFLY PT, R21, R0, 0x1, 0x1f ;  /* 0x0c201f0000157f89 */ /* 0x000e6400000e0000 */
[----:B-1----:R-:W-:-:S04]  /*1a40*/  FMNMX.FTZ R21, R0, R21, !PT ;  /* 0x0000001500157209 */ /* 0x002fc80007810000 */
[----:B------:R-:W-:-:S04]  /*1a50*/  FSETP.NEU.FTZ.AND P0, PT, R21, -INF , PT ;  /* 0xff8000001500780b */ /* 0x000fc80003f1d000 */
[----:B------:R-:W-:Y:S02]  /*1a60*/  FSEL R0, R21, RZ, P0 ;  /* 0x000000ff15007208 */ /* 0x000fe40000000000 */
[----:B------:R-:W-:-:S03]  /*1a70*/  FSETP.NEU.FTZ.AND P0, PT, R10, -INF , PT ;  /* 0xff8000000a00780b */ /* 0x000fc60003f1d000 */
[--C-:B------:R-:W-:Y:S01]  /*1a80*/  FADD.FTZ R9, R22, -R0.reuse ;  /* 0x8000000016097221 */ /* 0x100fe20000010000 */
[C---:B------:R-:W-:Y:S01]  /*1a90*/  SEL R22, R2.reuse, 0xffffffff, P3 ;  /* 0xffffffff02167807 */ /* 0x040fe20001800000 */
[--C-:B------:R-:W-:Y:S01]  /*1aa0*/  FADD.FTZ R7, R23, -R0.reuse ;  /* 0x8000000017077221 */ /* 0x100fe20000010000 */
[C---:B------:R-:W-:Y:S01]  /*1ab0*/  @P2 IADD3 R22, R2.reuse, 0x20, RZ ;  /* 0x0000002002162810 */ /* 0x040fe20007ffe0ff */
[----:B------:R-:W-:Y:S01]  /*1ac0*/  FMUL.FTZ R9, R9, 1.4426950216293334961 ;  /* 0x3fb8aa3b09097820 */ /* 0x000fe20000410000 */
[C---:B------:R-:W-:Y:S01]  /*1ad0*/  @P1 IADD3 R22, R2.reuse, 0x40, RZ ;  /* 0x0000004002161810 */ /* 0x040fe20007ffe0ff */
[----:B------:R-:W-:Y:S01]  /*1ae0*/  FMUL.FTZ R7, R7, 1.4426950216293334961 ;  /* 0x3fb8aa3b07077820 */ /* 0x000fe20000410000 */
[----:B------:R-:W-:Y:S01]  /*1af0*/  ISETP.NE.AND P1, PT, R2, RZ, PT ;  /* 0x000000ff0200720c */ /* 0x000fe20003f25270 */
[--C-:B------:R-:W-:Y:S02]  /*1b00*/  FADD.FTZ R6, R11, -R0.reuse ;  /* 0x800000000b067221 */ /* 0x100fe40000010000 */
        /* <DEDUP_REMOVED lines=29> */
[----:B------:R-:W-:Y:S02]  /*1ce0*/  IMAD.MOV.U32 R17, RZ, RZ, RZ ;  /* 0x000000ffff117224 */ /* 0x000fe400078e00ff */
[----:B---3--:R-:W-:Y:S02]  /*1cf0*/  FADD.FTZ R11, R10, R11 ;  /* 0x0000000b0a0b7221 */ /* 0x008fe40000010000 */
[----:B------:R-:W1:Y:S03]  /*1d00*/  SHFL.BFLY PT, R20, R22, 0x1, 0x1f ;  /* 0x0c201f0016147f89 */ /* 0x000e6600000e0000 */
[----:B------:R-:W-:Y:S01]  /*1d10*/  FSETP.NE.FTZ.AND P0, PT, R11, RZ, PT ;  /* 0x000000ff0b00720b */ /* 0x000fe20003f15000 */
[----:B------:R-:W3:-:S12]  /*1d20*/  S2R R10, SR_TID.X ;  /* 0x00000000000a7919 */ /* 0x000ed80000002100 */
[----:B------:R-:W4:Y:S01]  /*1d30*/  @P0 MUFU.RCP R17, R11 ;  /* 0x0000000b00110308 */ /* 0x000f220000001000 */
[----:B-1----:R-:W-:-:S07]  /*1d40*/  IMNMX R20, R22, R20, !PT ;  /* 0x0000001416147217 */ /* 0x002fce0007800200 */
[----:B------:R-:W1:Y:S01]  /*1d50*/  MUFU.LG2 R11, R11 ;  /* 0x0000000b000b7308 */ /* 0x000e620000000c00 */
[----:B---3--:R-:W-:Y:S01]  /*1d60*/  ISETP.GT.OR P0, PT, R10, 0xff, P1 ;  /* 0x000000ff0a00780c */ /* 0x008fe20000f04670 */
[-C--:B----4-:R-:W-:Y:S02]  /*1d70*/  FMUL.FTZ R9, R9, R17.reuse ;  /* 0x0000001109097220 */ /* 0x090fe40000410000 */
[-C--:B------:R-:W-:Y:S02]  /*1d80*/  FMUL.FTZ R7, R7, R17.reuse ;  /* 0x0000001107077220 */ /* 0x080fe40000410000 */
[-C--:B------:R-:W-:Y:S01]  /*1d90*/  FMUL.FTZ R6, R6, R17.reuse ;  /* 0x0000001106067220 */ /* 0x080fe20000410000 */
[----:B------:R3:W-:Y:S01]  /*1da0*/  STS [R26.X4], R9 ;  /* 0x000000091a007388 */ /* 0x0007e20000004800 */
[----:B------:R-:W-:Y:S02]  /*1db0*/  FMUL.FTZ R0, R0, R17 ;  /* 0x0000001100007220 */ /* 0x000fe40000410000 */
[----:B-1----:R-:W-:Y:S01]  /*1dc0*/  FFMA.FTZ R21, R11, 0.69314718246459960938, R21 ;  /* 0x3f3172180b157823 */ /* 0x002fe20000010015 */
[----:B------:R3:W-:Y:S04]  /*1dd0*/  STS [R25], R7 ;  /* 0x0000000719007388 */ /* 0x0007e80000000800 */
[----:B------:R3:W-:Y:S04]  /*1de0*/  STS [R24], R6 ;  /* 0x0000000618007388 */ /* 0x0007e80000000800 */
[----:B------:R3:W-:Y:S04]  /*1df0*/  STS [R12], R0 ;  /* 0x000000000c007388 */ /* 0x0007e80000000800 */
        /* <DEDUP_REMOVED lines=25> */
.L_x_85:
[----:B------:R-:W-:Y:S05]  /*1f90*/  BSYNC B0 ;  /* 0x0000000000007941 */ /* 0x000fea0003800000 */
.L_x_84:
[----:B------:R-:W-:Y:S01]  /*1fa0*/  BAR.SYNC.DEFER_BLOCKING 0x0 ;  /* 0x0000000000007b1d */ /* 0x000fe20000010000 */
[----:B---3--:R-:W-:Y:S01]  /*1fb0*/  HFMA2.MMA R9, -RZ, RZ, 0, 0 ;  /* 0x00000000ff097435 */ /* 0x008fe200000001ff */
[----:B------:R-:W-:Y:S01]  /*1fc0*/  IMAD.MOV.U32 R12, RZ, RZ, RZ ;  /* 0x000000ffff0c7224 */ /* 0x000fe200078e00ff */
[----:B------:R-:W-:-:S03]  /*1fd0*/  CS2R R10, SRZ ;  /* 0x00000000000a7805 */ /* 0x000fc6000001ff00 */
        /* <DEDUP_REMOVED lines=20> */
.L_x_90:
[----:B------:R-:W-:Y:S01]  /*2120*/  IADD3 R5, R7, 0x3, RZ ;  /* 0x0000000307057810 */ /* 0x000fe20007ffe0ff */
[----:B------:R-:W-:Y:S01]  /*2130*/  IMAD.SHL.U32 R28, R15, 0x4, RZ ;  /* 0x000000040f1c7824 */ /* 0x000fe200078e00ff */
[C---:B------:R-:W-:Y:S01]  /*2140*/  IADD3 R39, R7.reuse, 0x4, RZ ;  /* 0x0000000407277810 */ /* 0x040fe20007ffe0ff */
[----:B------:R-:W-:Y:S01]  /*2150*/  IMAD.SHL.U32 R6, R7, 0x8, RZ ;  /* 0x0000000807067824 */ /* 0x000fe200078e00ff */
[-C--:B------:R-:W-:Y:S02]  /*2160*/  ISETP.GT.OR P1, PT, R5, R35.reuse, P4 ;  /* 0x000000230500720c */ /* 0x080fe40002724670 */
[C---:B------:R-:W-:Y:S02]  /*2170*/  IADD3 R20, R7.reuse, 0x5, RZ ;  /* 0x0000000507147810 */ /* 0x040fe40007ffe0ff */
[C---:B------:R-:W-:Y:S02]  /*2180*/  LOP3.LUT R0, R6.reuse, 0xffffffc0, RZ, 0xc0, !PT ;  /* 0xffffffc006007812 */ /* 0x040fe400078ec0ff */
[----:B-1----:R-:W-:Y:S02]  /*2190*/  LOP3.LUT R2, R6, 0x20, RZ, 0xc0, !PT ;  /* 0x0000002006027812 */ /* 0x002fe400078ec0ff */
[-C--:B------:R-:W-:Y:S02]  /*21a0*/  ISETP.GT.OR P2, PT, R20, R35.reuse, P4 ;  /* 0x000000231400720c */ /* 0x080fe40002744670 */
[----:B------:R-:W-:Y:S02]  /*21b0*/  IADD3 R0, R2, R0, R8 ;  /* 0x0000000002007210 */ /* 0x000fe40007ffe008 */
[----:B------:R-:W-:Y:S01]  /*21c0*/  IADD3 R7, R7, 0x6, RZ ;  /* 0x0000000607077810 */ /* 0x000fe20007ffe0ff */
[----:B------:R-:W-:Y:S01]  /*21d0*/  @!P1 IMAD.WIDE.U32 R18, R5, c[0x0][0x188], R36 ;  /* 0x0000620005129a25 */ /* 0x000fe200078e0024 */
[----:B------:R-:W-:Y:S02]  /*21e0*/  @!P1 SHF.R.S32.HI R3, RZ, 0x1f, R5 ;  /* 0x0000001fff039819 */ /* 0x000fe40000011405 */
[----:B------:R-:W-:Y:S02]  /*21f0*/  IADD3 R38, R38, -0x4, RZ ;  /* 0xfffffffc26267810 */ /* 0x000fe40007ffe0ff */
[----:B------:R-:W-:Y:S01]  /*2200*/  @!P1 LEA R16, P0, R18, c[0x0][0x160], 0x2 ;  /* 0x0000580012109a11 */ /* 0x000fe200078010ff */
[----:B------:R-:W-:Y:S01]  /*2210*/  @!P1 IMAD R2, R3, c[0x0][0x188], RZ ;  /* 0x0000620003029a24 */ /* 0x000fe200078e02ff */
[----:B------:R-:W-:Y:S02]  /*2220*/  LOP3.LUT R3, R0, 0x3e0, RZ, 0xc0, !PT ;  /* 0x000003e000037812 */ /* 0x000fe400078ec0ff */
[----:B------:R-:W-:Y:S01]  /*2230*/  @!P2 SHF.R.S32.HI R21, RZ, 0x1f, R20 ;  /* 0x0000001fff15a819 */ /* 0x000fe20000011414 */
[----:B------:R-:W-:Y:S01]  /*2240*/  @!P1 IMAD R2, R5, c[0x0][0x18c], R2 ;  /* 0x0000630005029a24 */ /* 0x000fe200078e0202 */
[----:B------:R-:W-:Y:S03]  /*2250*/  SHF.R.U32.HI R3, RZ, 0x5, R3 ;  /* 0x00000005ff037819 */ /* 0x000fe60000011603 */
[----:B------:R-:W-:Y:S01]  /*2260*/  @!P1 IMAD.IADD R2, R19, 0x1, R2 ;  /* 0x0000000113029824 */ /* 0x000fe200078e0202 */
[----:B------:R-:W-:Y:S04]  /*2270*/  LOP3.LUT R3, R3, R0, RZ, 0x3c, !PT ;  /* 0x0000000003037212 */ /* 0x000fe800078e3cff */
[----:B------:R-:W-:Y:S02]  /*2280*/  @!P1 LEA.HI.X R17, R18, c[0x0][0x164], R2, 0x2, P0 ;  /* 0x0000590012119a11 */ /* 0x000fe400000f1402 */
[----:B------:R-:W-:Y:S01]  /*2290*/  IADD3 R2, R6, 0x8, RZ ;  /* 0x0000000806027810 */ /* 0x000fe20007ffe0ff */
[----:B------:R-:W1:Y:S03]  /*22a0*/  LDS R3, [R3.X4] ;  /* 0x0000000003037984 */ /* 0x000e660000004800 */
[C---:B------:R-:W-:Y:S02]  /*22b0*/  LOP3.LUT R0, R2.reuse, 0x28, RZ, 0xc0, !PT ;  /* 0x0000002802007812 */ /* 0x040fe400078ec0ff */
[----:B------:R-:W-:Y:S01]  /*22c0*/  LOP3.LUT R2, R2, 0xffffffc0, RZ, 0xc0, !PT ;  /* 0xffffffc002027812 */ /* 0x000fe200078ec0ff */
[----:B------:R-:W-:Y:S01]  /*22d0*/  @!PT LDS RZ, [RZ] ;  /* 0x00000000fffff984 */ /* 0x000fe20000000800 */
[----:B------:R-:W-:Y:S01]  /*22e0*/  @!PT LDS RZ, [RZ] ;  /* 0x00000000fffff984 */ /* 0x000fe20000000800 */
[----:B------:R-:W-:Y:S01]  /*22f0*/  @!PT LDS RZ, [RZ] ;  /* 0x00000000fffff984 */ /* 0x000fe20000000800 */
[----:B------:R2:W-:Y:S01]  /*2300*/  @!P1 LDGSTS.E.BYPASS.LTC128B.128 [R28+0x4020], [R16.64] ;  /* 0x04020000101c9fae */ /* 0x0005e2000b901d66 */
[----:B------:R-:W-:Y:S02]  /*2310*/  ISETP.GT.OR P1, PT, R39, R35, P4 ;  /* 0x000000232700720c */ /* 0x000fe40002724670 */
[----:B------:R-:W-:Y:S02]  /*2320*/  IADD3 R2, R0, R2, R8 ;  /* 0x0000000200027210 */ /* 0x000fe40007ffe008 */
[----:B------:R-:W0:Y:S02]  /*2330*/  LDGDEPBAR ;  /* 0x00000000000079af */ /* 0x000e240000000000 */
[----:B------:R-:W-:Y:S04]  /*2340*/  LOP3.LUT R0, R2, 0x3e0, RZ, 0xc0, !PT ;  /* 0x000003e002007812 */ /* 0x000fe800078ec0ff */
[----:B------:R-:W-:Y:S03]  /*2350*/  SHF.R.U32.HI R0, RZ, 0x5, R0 ;  /* 0x00000005ff007819 */ /* 0x000fe60000011600 */
[----:B------:R-:W-:Y:S02]  /*2360*/  @!P1 SHF.R.S32.HI R5, RZ, 0x1f, R39 ;  /* 0x0000001fff059819 */ /* 0x000fe40000011427 */
[----:B------:R-:W-:Y:S02]  /*2370*/  LOP3.LUT R2, R0, R2, RZ, 0x3c, !PT ;  /* 0x0000000200027212 */ /* 0x000fe400078e3cff */
[C---:B------:R-:W-:Y:S01]  /*2380*/  IADD3 R0, R6.reuse, 0x10, RZ ;  /* 0x0000001006007810 */ /* 0x040fe20007ffe0ff */
[----:B------:R-:W-:Y:S01]  /*2390*/  @!P1 IMAD R5, R5, c[0x0][0x188], RZ ;  /* 0x0000620005059a24 */ /* 0x000fe200078e02ff */
[----:B------:R-:W-:Y:S03]  /*23a0*/  IADD3 R6, R6, 0x18, RZ ;  /* 0x0000001806067810 */ /* 0x000fe60007ffe0ff */
[C---:B------:R-:W-:Y:S02]  /*23b0*/  @!P1 IMAD R5, R39.reuse, c[0x0][0x18c], R5 ;  /* 0x0000630027059a24 */ /* 0x040fe400078e0205 */
[----:B--2---:R-:W-:Y:S04]  /*23c0*/  @!P1 IMAD.WIDE.U32 R16, R39, c[0x0][0x188], R36 ;  /* 0x0000620027109a25 */ /* 0x004fe800078e0024 */
[----:B------:R-:W-:Y:S01]  /*23d0*/  @!P1 IMAD.IADD R5, R17, 0x1, R5 ;  /* 0x0000000111059824 */ /* 0x000fe200078e0205 */
[C---:B------:R-:W-:Y:S02]  /*23e0*/  @!P1 LEA R22, P3, R16.reuse, c[0x0][0x160], 0x2 ;  /* 0x0000580010169a11 */ /* 0x040fe400078610ff */
[----:B-1----:R-:W-:Y:S01]  /*23f0*/  FSETP.GT.FTZ.AND P0, PT, R3, RZ, PT ;  /* 0x000000ff0300720b */ /* 0x002fe20003f14000 */
[----:B------:R-:W-:Y:S04]  /*2400*/  DEPBAR.LE SB0, 0x3 ;  /* 0x000080c00000791a */ /* 0x000fe80000000000 */
[----:B------:R-:W1:Y:S01]  /*2410*/  LDS R2, [R2.X4] ;  /* 0x0000000002027984 */ /* 0x000e620000004800 */
[----:B------:R-:W-:Y:S02]  /*2420*/  @!P1 LEA.HI.X R23, R16, c[0x0][0x164], R5, 0x2, P3 ;  /* 0x0000590010179a11 */ /* 0x000fe400018f1405 */
[----:B------:R-:W-:Y:S02]  /*2430*/  ISETP.LT.OR P0, PT, R4, RZ, !P0 ;  /* 0x000000ff0400720c */ /* 0x000fe40004701670 */
[----:B------:R-:W-:Y:S02]  /*2440*/  LOP3.LUT R5, R0, 0x30, RZ, 0xc0, !PT ;  /* 0x0000003000057812 */ /* 0x000fe400078ec0ff */
[-C--:B------:R-:W-:Y:S02]  /*2450*/  ISETP.GE.OR P0, PT, R14, R13.reuse, P0 ;  /* 0x0000000d0e00720c */ /* 0x080fe40000706670 */
[----:B------:R-:W-:Y:S04]  /*2460*/  LOP3.LUT R0, R0, 0xffffffc0, RZ, 0xc0, !PT ;  /* 0xffffffc000007812 */ /* 0x000fe800078ec0ff */
[----:B------:R-:W-:Y:S01]  /*2470*/  IADD3 R5, R5, R0, R8 ;  /* 0x0000000005057210 */ /* 0x000fe20007ffe008 */
[----:B------:R-:W-:Y:S06]  /*2480*/  @!P2 IMAD R0, R21, c[0x0][0x188], RZ ;  /* 0x000062001500aa24 */ /* 0x000fec00078e02ff */
[----:B------:R-:W2:Y:S05]  /*2490*/  @!P0 LDS.128 R16, [R15.X4+0x1020] ;  /* 0x001020000f108984 */ /* 0x000eaa0000004c00 */
[----:B------:R-:W-:Y:S01]  /*24a0*/  @!PT LDS RZ, [RZ] ;  /* 0x00000000fffff984 */ /* 0x000fe20000000800 */
[----:B------:R-:W-:Y:S01]  /*24b0*/  @!PT LDS RZ, [RZ] ;  /* 0x00000000fffff984 */ /* 0x000fe20000000800 */
[----:B------:R-:W-:Y:S01]  /*24c0*/  @!PT LDS RZ, [RZ] ;  /* 0x00000000fffff984 */ /* 0x000fe20000000800 */
[----:B------:R3:W-:Y:S05]  /*24d0*/  @!P1 LDGSTS.E.BYPASS.LTC128B.128 [R28+0x1020], [R22.64] ;  /* 0x01020000161c9fae */ /* 0x0007ea000b901d66 */
[----:B------:R-:W0:Y:S01]  /*24e0*/  LDGDEPBAR ;  /* 0x00000000000079af */ /* 0x000e220000000000 */
[----:B-1----:R-:W-:Y:S04]  /*24f0*/  FSETP.GT.FTZ.AND P1, PT, R2, RZ, PT ;  /* 0x000000ff0200720b */ /* 0x002fe80003f34000 */
[----:B------:R-:W-:Y:S04]  /*2500*/  ISETP.LT.OR P1, PT, R4, RZ, !P1 ;  /* 0x000000ff0400720c */ /* 0x000fe80004f21670 */
[----:B------:R-:W-:Y:S01]  /*2510*/  ISETP.GE.OR P1, PT, R14, R13, P1 ;  /* 0x0000000d0e00720c */ /* 0x000fe20000f26670 */
[C---:B---3--:R-:W-:Y:S01]  /*2520*/  @!P2 IMAD.WIDE.U32 R22, R20.reuse, c[0x0][0x188], R36 ;  /* 0x000062001416aa25 */ /* 0x048fe200078e0024 */
[----:B------:R-:W-:Y:S04]  /*2530*/  DEPBAR.LE SB0, 0x3 ;  /* 0x000080c00000791a */ /* 0x000fe80000000000 */
[----:B------:R-:W-:Y:S01]  /*2540*/  @!P2 IMAD R20, R20, c[0x0][0x18c], R0 ;  /* 0x000063001414aa24 */ /* 0x000fe200078e0200 */
[----:B------:R-:W-:Y:S01]  /*2550*/  LOP3.LUT R0, R5, 0x3e0, RZ, 0xc0, !PT ;  /* 0x000003e005007812 */ /* 0x000fe200078ec0ff */
[----:B--2---:R-:W-:Y:S01]  /*2560*/  @!P0 FFMA.FTZ R9, R3, R16, R9 ;  /* 0x0000001003098223 */ /* 0x004fe20000010009 */
[----:B------:R-:W-:Y:S01]  /*2570*/  @!P2 LEA R24, P3, R22, c[0x0][0x160], 0x2 ;  /* 0x000058001618aa11 */ /* 0x000fe200078610ff */
[----:B------:R-:W-:Y:S01]  /*2580*/  @!P2 IMAD.IADD R20, R23, 0x1, R20 ;  /* 0x000000011714a824 */ /* 0x000fe200078e0214 */
[----:B------:R-:W-:Y:S01]  /*2590*/  SHF.R.U32.HI R0, RZ, 0x5, R0 ;  /* 0x00000005ff007819 */ /* 0x000fe20000011600 */
[C---:B------:R-:W-:Y:S02]  /*25a0*/  @!P0 FFMA.FTZ R10, R3.reuse, R17, R10 ;  /* 0x00000011030a8223 */ /* 0x040fe4000001000a */
[C---:B------:R-:W-:Y:S01]  /*25b0*/  @!P0 FFMA.FTZ R11, R3.reuse, R18, R11 ;  /* 0x00000012030b8223 */ /* 0x040fe2000001000b */
[----:B------:R-:W-:Y:S01]  /*25c0*/  LOP3.LUT R0, R0, R5, RZ, 0x3c, !PT ;  /* 0x0000000500007212 */ /* 0x000fe200078e3cff */
[----:B------:R-:W-:Y:S01]  /*25d0*/  @!P0 FFMA.FTZ R12, R3, R19, R12 ;  /* 0x00000013030c8223 */ /* 0x000fe2000001000c */
[----:B------:R-:W-:Y:S02]  /*25e0*/  @!P2 LEA.HI.X R25, R22, c[0x0][0x164], R20, 0x2, P3 ;  /* 0x000059001619aa11 */ /* 0x000fe400018f1414 */
[----:B------:R-:W1:Y:S01]  /*25f0*/  @!P1 LDS.128 R20, [R15.X4+0x2020] ;  /* 0x002020000f149984 */ /* 0x000e620000004c00 */
[----:B------:R-:W-:Y:S02]  /*2600*/  ISETP.GT.OR P3, PT, R7, R35, P4 ;  /* 0x000000230700720c */ /* 0x000fe40002764670 */
[C---:B------:R-:W-:Y:S02]  /*2610*/  LOP3.LUT R5, R6.reuse, 0x38, RZ, 0xc0, !PT ;  /* 0x0000003806057812 */ /* 0x040fe400078ec0ff */
[----:B------:R-:W2:Y:S01]  /*2620*/  LDS R0, [R0.X4] ;  /* 0x0000000000007984 */ /* 0x000ea20000004800 */
[----:B------:R-:W-:Y:S04]  /*2630*/  LOP3.LUT R6, R6, 0xffffffc0, RZ, 0xc0, !PT ;  /* 0xffffffc006067812 */ /* 0x000fe800078ec0ff */
[----:B------:R-:W-:Y:S01]  /*2640*/  @!PT LDS RZ, [RZ] ;  /* 0x00000000fffff984 */ /* 0x000fe20000000800 */
[----:B------:R-:W-:Y:S01]  /*2650*/  @!PT LDS RZ, [RZ] ;  /* 0x00000000fffff984 */ /* 0x000fe20000000800 */
[----:B------:R-:W-:Y:S01]  /*2660*/  @!PT LDS RZ, [RZ] ;  /* 0x00000000fffff984 */ /* 0x000fe20000000800 */
[----:B------:R3:W-:Y:S01]  /*2670*/  @!P2 LDGSTS.E.BYPASS.LTC128B.128 [R28+0x2020], [R24.64] ;  /* 0x02020000181cafae */ /* 0x0007e2000b901d66 */
[----:B------:R-:W-:Y:S04]  /*2680*/  IADD3 R6, R5, R6, R8 ;  /* 0x0000000605067210 */ /* 0x000fe80007ffe008 */
[----:B------:R-:W0:Y:S01]  /*2690*/  LDGDEPBAR ;  /* 0x00000000000079af */ /* 0x000e220000000000 */
[----:B------:R-:W-:Y:S04]  /*26a0*/  LOP3.LUT R5, R6, 0x3e0, RZ, 0xc0, !PT ;  /* 0x000003e006057812 */ /* 0x000fe800078ec0ff */
[----:B------:R-:W-:Y:S04]  /*26b0*/  SHF.R.U32.HI R5, RZ, 0x5, R5 ;  /* 0x00000005ff057819 */ /* 0x000fe80000011605 */
[----:B------:R-:W-:Y:S02]  /*26c0*/  LOP3.LUT R5, R5, R6, RZ, 0x3c, !PT ;  /* 0x0000000605057212 */ /* 0x000fe400078e3cff */
[----:B------:R-:W-:Y:S05]  /*26d0*/  @!P3 SHF.R.S32.HI R6, RZ, 0x1f, R7 ;  /* 0x0000001fff06b819 */ /* 0x000fea0000011407 */
[----:B------:R-:W-:Y:S04]  /*26e0*/  @!P3 IMAD R6, R6, c[0x0][0x188], RZ ;  /* 0x000062000606ba24 */ /* 0x000fe800078e02ff */
[C---:B------:R-:W-:Y:S02]  /*26f0*/  @!P3 IMAD R6, R7.reuse, c[0x0][0x18c], R6 ;  /* 0x000063000706ba24 */ /* 0x040fe400078e0206 */
[----:B---3--:R-:W-:Y:S01]  /*2700*/  @!P3 IMAD.WIDE.U32 R24, R7, c[0x0][0x188], R36 ;  /* 0x000062000718ba25 */ /* 0x008fe200078e0024 */
[----:B------:R-:W-:Y:S04]  /*2710*/  DEPBAR.LE SB0, 0x3 ;  /* 0x000080c00000791a */ /* 0x000fe80000000000 */
[----:B------:R-:W-:Y:S01]  /*2720*/  @!P3 IMAD.IADD R6, R25, 0x1, R6 ;  /* 0x000000011906b824 */ /* 0x000fe200078e0206 */
[----:B------:R-:W3:Y:S01]  /*2730*/  LDS R5, [R5.X4] ;  /* 0x0000000005057984 */ /* 0x000ee20000004800 */
[----:B-1----:R-:W-:Y:S01]  /*2740*/  @!P1 FFMA.FTZ R9, R2, R20, R9 ;  /* 0x0000001402099223 */ /* 0x002fe20000010009 */
[----:B--2---:R-:W-:Y:S01]  /*2750*/  FSETP.GT.FTZ.AND P2, PT, R0, RZ, PT ;  /* 0x000000ff0000720b */ /* 0x004fe20003f54000 */
[----:B------:R-:W-:Y:S01]  /*2760*/  @!P1 FFMA.FTZ R10, R2, R21, R10 ;  /* 0x00000015020a9223 */ /* 0x000fe2000001000a */
[----:B------:R-:W-:Y:S01]  /*2770*/  @!P3 LEA R30, P5, R24, c[0x0][0x160], 0x2 ;  /* 0x00005800181eba11 */ /* 0x000fe200078a10ff */
[----:B------:R-:W-:Y:S01]  /*2780*/  @!P1 FFMA.FTZ R11, R2, R22, R11 ;  /* 0x00000016020b9223 */ /* 0x000fe2000001000b */
[----:B------:R-:W-:Y:S01]  /*2790*/  ISETP.LT.OR P2, PT, R4, RZ, !P2 ;  /* 0x000000ff0400720c */ /* 0x000fe20005741670 */
[----:B------:R-:W-:Y:S01]  /*27a0*/  @!P1 FFMA.FTZ R12, R2, R23, R12 ;  /* 0x00000017020c9223 */ /* 0x000fe2000001000c */
[----:B------:R-:W-:Y:S01]  /*27b0*/  @!P3 LEA.HI.X R31, R24, c[0x0][0x164], R6, 0x2, P5 ;  /* 0x00005900181fba11 */ /* 0x000fe200028f1406 */
[----:B------:R-:W-:Y:S01]  /*27c0*/  IMAD.MOV.U32 R7, RZ, RZ, R39 ;  /* 0x000000ffff077224 */ /* 0x000fe200078e0027 */
[-C--:B------:R-:W-:Y:S02]  /*27d0*/  ISETP.GE.OR P2, PT, R14, R13.reuse, P2 ;  /* 0x0000000d0e00720c */ /* 0x080fe40001746670 */
[----:B------:R-:W-:Y:S11]  /*27e0*/  ISETP.NE.AND P5, PT, R38, RZ, PT ;  /* 0x000000ff2600720c */ /* 0x000ff60003fa5270 */
[----:B------:R-:W1:Y:S05]  /*27f0*/  @!P2 LDS.128 R24, [R15.X4+0x3020] ;  /* 0x003020000f18a984 */ /* 0x000e6a0000004c00 */
        /* <DEDUP_REMOVED lines=9> */
[----:B--2---:R-:W2:Y:S01]  /*2890*/  @!P3 LDS.128 R28, [R15.X4+0x4020] ;  /* 0x004020000f1cb984 */ /* 0x004ea20000004c00 */
        /* <DEDUP_REMOVED lines=8> */
[----:B------:R-:W-:-:S05]  /*2920*/  @P5 BRA `(.L_x_90) ;  /* 0xfffff7f000005947 */ /* 0x000fca000383ffff */
.L_x_89:
[----:B------:R-:W-:Y:S05]  /*2930*/  BSYNC B0 ;  /* 0x0000000000007941 */ /* 0x000fea0003800000 */
.L_x_88:
        /* <DEDUP_REMOVED lines=8> */
.L_x_91:
[C---:B-1----:R-:W-:Y:S02]  /*29c0*/  LEA R3, R0.reuse, 0xffffffe8, 0x3 ;  /* 0xffffffe800037811 */ /* 0x042fe400078e18ff */
[----:B------:R-:W-:Y:S02]  /*29d0*/  ISETP.GT.OR P1, PT, R0, R35, P4 ;  /* 0x000000230000720c */ /* 0x000fe40002724670 */
[C---:B------:R-:W-:Y:S02]  /*29e0*/  LOP3.LUT R2, R3.reuse, 0x38, RZ, 0xc0, !PT ;  /* 0x0000003803027812 */ /* 0x040fe400078ec0ff */
[----:B------:R-:W-:Y:S02]  /*29f0*/  LOP3.LUT R3, R3, 0xffffffc0, RZ, 0xc0, !PT ;  /* 0xffffffc003037812 */ /* 0x000fe400078ec0ff */
[----:B------:R-:W-:Y:S02]  /*2a00*/  IADD3 R20, R20, -0x1, RZ ;  /* 0xffffffff14147810 */ /* 0x000fe40007ffe0ff */
[----:B------:R-:W-:Y:S02]  /*2a10*/  IADD3 R3, R2, R3, R8 ;  /* 0x0000000302037210 */ /* 0x000fe40007ffe008 */
[----:B------:R-:W-:Y:S02]  /*2a20*/  ISETP.NE.AND P2, PT, R20, RZ, PT ;  /* 0x000000ff1400720c */ /* 0x000fe40003f45270 */
[----:B------:R-:W-:Y:S01]  /*2a30*/  LOP3.LUT R2, R3, 0x3e0, RZ, 0xc0, !PT ;  /* 0x000003e003027812 */ /* 0x000fe200078ec0ff */
[----:B------:R-:W-:Y:S01]  /*2a40*/  @!P1 IMAD.WIDE.U32 R22, R0, c[0x0][0x188], R36 ;  /* 0x0000620000169a25 */ /* 0x000fe200078e0024 */
[C---:B------:R-:W-:Y:S02]  /*2a50*/  ISETP.GE.AND P3, PT, R7.reuse, 0x3, PT ;  /* 0x000000030700780c */ /* 0x040fe40003f66270 */
[----:B------:R-:W-:Y:S01]  /*2a60*/  SHF.R.U32.HI R2, RZ, 0x5, R2 ;  /* 0x00000005ff027819 */ /* 0x000fe20000011602 */
[C---:B------:R-:W-:Y:S01]  /*2a70*/  @!P1 IMAD R16, R7.reuse, 0x400, R15 ;  /* 0x0000040007109824 */ /* 0x040fe200078e020f */
[----:B------:R-:W-:Y:S02]  /*2a80*/  @!P1 LEA R18, P0, R22, c[0x0][0x160], 0x2 ;  /* 0x0000580016129a11 */ /* 0x000fe400078010ff */
[----:B------:R-:W-:Y:S01]  /*2a90*/  LOP3.LUT R2, R2, R3, RZ, 0x3c, !PT ;  /* 0x0000000302027212 */ /* 0x000fe200078e3cff */
[----:B------:R-:W-:Y:S01]  /*2aa0*/  @!P1 IMAD.SHL.U32 R16, R16, 0x4, RZ ;  /* 0x0000000410109824 */ /* 0x000fe200078e00ff */
[----:B------:R-:W-:Y:S01]  /*2ab0*/  IADD3 R7, R7, 0x1, RZ ;  /* 0x0000000107077810 */ /* 0x000fe20007ffe0ff */
[----:B------:R-:W-:Y:S01]  /*2ac0*/  @!P1 IMAD R3, R6, c[0x0][0x188], RZ ;  /* 0x0000620006039a24 */ /* 0x000fe200078e02ff */
[----:B------:R-:W-:Y:S02]  /*2ad0*/  ISETP.GE.AND P5, PT, R5, 0x3, PT ;  /* 0x000000030500780c */ /* 0x000fe40003fa6270 */
[----:B------:R-:W1:Y:S01]  /*2ae0*/  LDS R2, [R2.X4] ;  /* 0x0000000002027984 */ /* 0x000e620000004800 */
[----:B------:R-:W-:Y:S01]  /*2af0*/  @!P1 IMAD R3, R0, c[0x0][0x18c], R3 ;  /* 0x0000630000039a24 */ /* 0x000fe200078e0203 */
[----:B------:R-:W-:Y:S03]  /*2b00*/  SEL R7, R7, RZ, !P3 ;  /* 0x000000ff07077207 */ /* 0x000fe60005800000 */
[----:B------:R-:W-:Y:S05]  /*2b10*/  @!P1 IMAD.IADD R3, R23, 0x1, R3 ;  /* 0x0000000117039824 */ /* 0x000fea00078e0203 */
[----:B------:R-:W-:Y:S05]  /*2b20*/  @!P1 LEA.HI.X R19, R22, c[0x0][0x164], R3, 0x2, P0 ;  /* 0x0000590016139a11 */ /* 0x000fea00000f1403 */
[----:B------:R-:W-:Y:S01]  /*2b30*/  @!PT LDS RZ, [RZ] ;  /* 0x00000000fffff984 */ /* 0x000fe20000000800 */
[----:B------:R-:W-:Y:S01]  /*2b40*/  @!PT LDS RZ, [RZ] ;  /* 0x00000000fffff984 */ /* 0x000fe20000000800 */
[----:B------:R-:W-:Y:S01]  /*2b50*/  @!PT LDS RZ, [RZ] ;  /* 0x00000000fffff984 */ /* 0x000fe20000000800 */
[----:B------:R2:W-:Y:S01]  /*2b60*/  @!P1 LDGSTS.E.BYPASS.LTC128B.128 [R16+0x1020], [R18.64] ;  /* 0x0102000012109fae */ /* 0x0005e2000b901d66 */
[----:B------:R-:W-:Y:S05]  /*2b70*/  IADD3 R0, P1, R0, 0x1, RZ ;  /* 0x0000000100007810 */ /* 0x000fea0007f3e0ff */
[----:B------:R-:W-:Y:S02]  /*2b80*/  IMAD.X R6, RZ, RZ, R6, P1 ;  /* 0x000000ffff067224 */ /* 0x000fe400008e0606 */
[----:B------:R-:W0:Y:S01]  /*2b90*/  LDGDEPBAR ;  /* 0x00000000000079af */ /* 0x000e220000000000 */
[----:B-1----:R-:W-:Y:S04]  /*2ba0*/  FSETP.GT.FTZ.AND P0, PT, R2, RZ, PT ;  /* 0x000000ff0200720b */ /* 0x002fe80003f14000 */
[----:B------:R-:W-:Y:S01]  /*2bb0*/  ISETP.LT.OR P0, PT, R4, RZ, !P0 ;  /* 0x000000ff0400720c */ /* 0x000fe20004701670 */
[----:B------:R-:W-:Y:S04]  /*2bc0*/  DEPBAR.LE SB0, 0x3 ;  /* 0x000080c00000791a */ /* 0x000fe80000000000 */
[----:B------:R-:W-:-:S13]  /*2bd0*/  ISETP.GE.OR P0, PT, R14, R13, P0 ;  /* 0x0000000d0e00720c */ /* 0x000fda0000706670 */
[C---:B--2---:R-:W-:Y:S01]  /*2be0*/  @!P0 IMAD R16, R5.reuse, 0x400, R15 ;  /* 0x0000040005108824 */ /* 0x044fe200078e020f */
[----:B------:R-:W-:Y:S04]  /*2bf0*/  IADD3 R5, R5, 0x1, RZ ;  /* 0x0000000105057810 */ /* 0x000fe80007ffe0ff */
[----:B------:R-:W-:Y:S01]  /*2c00*/  SEL R5, R5, RZ, !P5 ;  /* 0x000000ff05057207 */ /* 0x000fe20006800000 */
[----:B------:R-:W1:Y:S02]  /*2c10*/  @!P0 LDS.128 R16, [R16.X4+0x1020] ;  /* 0x0010200010108984 */ /* 0x000e640000004c00 */
[C---:B-1----:R-:W-:Y:S02]  /*2c20*/  @!P0 FFMA.FTZ R9, R2.reuse, R16, R9 ;  /* 0x0000001002098223 */ /* 0x042fe40000010009 */
[C---:B------:R-:W-:Y:S02]  /*2c30*/  @!P0 FFMA.FTZ R10, R2.reuse, R17, R10 ;  /* 0x00000011020a8223 */ /* 0x040fe4000001000a */
[C---:B------:R-:W-:Y:S02]  /*2c40*/  @!P0 FFMA.FTZ R11, R2.reuse, R18, R11 ;  /* 0x00000012020b8223 */ /* 0x040fe4000001000b */
[----:B------:R-:W-:Y:S01]  /*2c50*/  @!P0 FFMA.FTZ R12, R2, R19, R12 ;  /* 0x00000013020c8223 */ /* 0x000fe2000001000c */
[----:B------:R-:W-:-:S05]  /*2c60*/  @P2 BRA `(.L_x_91) ;  /* 0xfffffd5000002947 */ /* 0x000fca000383ffff */
.L_x_87:
[----:B------:R-:W-:Y:S05]  /*2c70*/  BSYNC B1 ;  /* 0x0000000000017941 */ /* 0x000fea0003800000 */
.L_x_86:
        /* <DEDUP_REMOVED lines=16> */
[----:B-1----:R-:W-:-:S04]  /*2d80*/  LEA R2, P0, R4, c[0x0][0x1d0], 0x1 ;  /* 0x0000740004027a11 */ /* 0x002fc800078008ff */
[----:B------:R-:W-:-:S05]  /*2d90*/  LEA.HI.X R3, R4, c[0x0][0x1d4], R0, 0x1, P0 ;  /* 0x0000750004037a11 */ /* 0x000fca00000f0c00 */
[----:B------:R-:W-:Y:S01]  /*2da0*/  STG.E.64 [R2.64], R10 ;  /* 0x0000000a02007986 */ /* 0x000fe2000c101b26 */
[----:B------:R-:W-:Y:S05]  /*2db0*/  EXIT ;  /* 0x000000000000794d */ /* 0x000fea0003800000 */
.L_x_83:
[----:B------:R-:W-:Y:S02]  /*2dc0*/  MOV R6, 0x2de0 ;  /* 0x00002de000067802 */ /* 0x000fe40000000f00 */
[----:B------:R-:W-:Y:S05]  /*2dd0*/  CALL.REL.NOINC `($__internal_7_$__cuda_sm70_shflsync_bfly_p) ;  /* 0x000003f000007944 */ /* 0x000fea0003c00000 */
[----:B--2---:R-:W-:Y:S01]  /*2de0*/  MOV R6, R7 ;  /* 0x0000000700067202 */ /* 0x004fe20000000f00 */
[----:B-1----:R-:W-:Y:S05]  /*2df0*/  BRA `(.L_x_92) ;  /* 0xffffeb8000007947 */ /* 0x002fea000383ffff */
        .weak           $__internal_6_$__cuda_sm20_div_u64
        .type           $__internal_6_$__cuda_sm20_div_u64,@function
        .size           $__internal_6_$__cuda_sm20_div_u64,($__internal_7_$__cuda_sm70_shflsync_bfly_p - $__internal_6_$__cuda_sm20_div_u64)
$__internal_6_$__cuda_sm20_div_u64:
        /* <DEDUP_REMOVED lines=52> */
[----:B------:R-:W-:Y:S01]  /*3140*/  ISETP.GE.U32.AND P2, PT, R7, R9, PT ;  /* 0x000000090700720c */ /* 0x000fe20003f46070 */
[----:B------:R-:W-:Y:S01]  /*3150*/  IMAD.MOV.U32 R7, RZ, RZ, 0x0 ;  /* 0x00000000ff077424 */ /* 0x000fe200078e00ff */
[----:B------:R-:W-:Y:S02]  /*3160*/  ISETP.NE.U32.AND P1, PT, R9, RZ, PT ;  /* 0x000000ff0900720c */ /* 0x000fe40003f25070 */
[----:B------:R-:W-:Y:S02]  /*3170*/  IADD3 R0, R10, 0x1, RZ ;  /* 0x000000010a007810 */ /* 0x000fe40007ffe0ff */
[----:B------:R-:W-:Y:S02]  /*3180*/  ISETP.GE.U32.AND.EX P2, PT, R3, RZ, PT, P2 ;  /* 0x000000ff0300720c */ /* 0x000fe40003f46120 */
[----:B------:R-:W-:-:S02]  /*3190*/  ISETP.NE.AND.EX P1, PT, RZ, RZ, PT, P1 ;  /* 0x000000ffff00720c */ /* 0x000fc40003f25310 */
[----:B------:R-:W-:-:S04]  /*31a0*/  SEL R0, R0, R10, P2 ;  /* 0x0000000a00007207 */ /* 0x000fc80001000000 */
[----:B------:R-:W-:Y:S01]  /*31b0*/  SEL R0, R0, 0xffffffff, P1 ;  /* 0xffffffff00007807 */ /* 0x000fe20000800000 */
[----:B------:R-:W-:Y:S06]  /*31c0*/  RET.REL.NODEC R6 `(_ZN7cutlass13device_kernelIN5flash19FlashAttnFwdCombineIN4cute5tupleIJNS3_1CILi8EEENS5_ILi128EEEEEELi7ELi256ELi1ELb0ELb1ENS_10bfloat16_tEfNS_4arch4Sm90EEEEEvNT_6ParamsE) ;  /* 0xffffce3006007950 */ /* 0x000fec0003c3ffff */
        .weak           $__internal_7_$__cuda_sm70_shflsync_bfly_p
        .type           $__internal_7_$__cuda_sm70_shflsync_bfly_p,@function
        .size           $__internal_7_$__cuda_sm70_shflsync_bfly_p,(.L_x_1793 - $__internal_7_$__cuda_sm70_shflsync_bfly_p)
$__internal_7_$__cuda_sm70_shflsync_bfly_p:
[----:B------:R-:W-:Y:S01]  /*31d0*/  HFMA2.MMA R21, -RZ, RZ, 0, 0 ;  /* 0x00000000ff157435 */ /* 0x000fe200000001ff */
[----:B------:R-:W-:Y:S01]  /*31e0*/  MOV R20, R6 ;  /* 0x0000000600147202 */ /* 0x000fe20000000f00 */
[----:B------:R1:W2:Y:S04]  /*31f0*/  SHFL.BFLY PT, R7, R0, 0x10, 0x1f ;  /* 0x0e001f0000077f89 */ /* 0x0002a800000e0000 */
[----:B------:R-:W-:Y:S05]  /*3200*/  RET.REL.NODEC R20 `(_ZN7cutlass13device_kernelIN5flash19FlashAttnFwdCombineIN4cute5tupleIJNS3_1CILi8EEENS5_ILi128EEEEEELi7ELi256ELi1ELb0ELb1ENS_10bfloat16_tEfNS_4arch4Sm90EEEEEvNT_6ParamsE) ;  /* 0xffffcdf014007950 */ /* 0x000fea0003c3ffff */
.L_x_93:
        /* <DEDUP_REMOVED lines=15> */
.L_x_1793:


//--------------------- .text._ZN7cutlass13device_kernelIN5flash19FlashAttnFwdCombineIN4cute5tupleIJNS3_1CILi8EEENS5_ILi128EEEEEELi6ELi256ELi1ELb0ELb1ENS_10bfloat16_tEfNS_4arch4Sm90EEEEEvNT_6ParamsE --------------------------
	.section	.text._ZN7cutlass13device_kernelIN5flash19FlashAttnFwdCombineIN4cute5tupleIJNS3_1CILi8EEENS5_ILi128EEEEEELi6ELi256ELi1ELb0ELb1ENS_10bfloat16_tEfNS_4arch4Sm90EEEEEvNT_6ParamsE,"ax",@progbits
	.sectioninfo	@"SHI_REGISTERS=42"
	.align	128
.text._ZN7cutlass13device_kernelIN5flash19FlashAttnFwdCombineIN4cute5tupleIJNS3_1CILi8EEENS5_ILi128EEEEEELi6ELi256ELi1ELb0ELb1ENS_10bfloat16_tEfNS_4arch4Sm90EEEEEvNT_6ParamsE:
        .type           _ZN7cutlass13device_kernelIN5flash19FlashAttnFwdCombineIN4cute5tupleIJNS3_1CILi8EEENS5_ILi128EEEEEELi6ELi256ELi1ELb0ELb1ENS_10bfloat16_tEfNS_4arch4Sm90EEEEEvNT_6ParamsE,@function
        .size           _ZN7cutlass13device_kernelIN5flash19FlashAttnFwdCombineIN4cute5tupleIJNS3_1CILi8EEENS5_ILi128EEEEEELi6ELi256ELi1ELb0ELb1ENS_10bfloat16_tEfNS_4arch4Sm90EEEEEvNT_6ParamsE,(.L_x_1796 - _ZN7cutlass13device_kernelIN5flash19FlashAttnFwdCombineIN4cute5tupleIJNS3_1CILi8EEENS5_ILi128EEEEEELi6ELi256ELi1ELb0ELb1ENS_10bfloat16_tEfNS_4arch4Sm90EEEEEvNT_6ParamsE)
        .other          _ZN7cutlass13device_kernelIN5flash19FlashAttnFwdCombineIN4cute5tupleIJNS3_1CILi8EEENS5_ILi128EEEEEELi6ELi256ELi1ELb0ELb1ENS_10bfloat16_tEfNS_4arch4Sm90EEEEEvNT_6ParamsE,@"STO_CUDA_ENTRY STV_DEFAULT"
_ZN7cutlass13device_kernelIN5flash19FlashAttnFwdCombineIN4cute5tupleIJNS3_1CILi8EEENS5_ILi128EEEEEELi6ELi256ELi1ELb0ELb1ENS_10bfloat16_tEfNS_4arch4Sm90EEEEEvNT_6ParamsE:
        /* <DEDUP_REMOVED lines=51> */
.L_x_94:
        /* <DEDUP_REMOVED lines=25> */
.L_x_95:
        /* <DEDUP_REMOVED lines=101> */
.L_x_97:
        /* <DEDUP_REMOVED lines=14> */
[----:B------:R-:W-:Y:S05]  /*0bf0*/  CALL.REL.NOINC `($__internal_8_$__cuda_sm20_div_u64) ;  /* 0x00001de000007944 */ /* 0x000fea0003c00000 */
[----:B------:R-:W-:Y:S05]  /*0c00*/  BRA `(.L_x_99) ;  /* 0x0000013000007947 */ /* 0x000fea0003800000 */
.L_x_98:
        /* <DEDUP_REMOVED lines=19> */
.L_x_99:
[----:B------:R-:W-:Y:S02]  /*0d40*/  IADD3 R3, R8, -0x1, RZ ;  /* 0xffffffff08037810 */ /* 0x000fe40007ffe0ff */
[----:B------:R-:W-:-:S03]  /*0d50*/  MOV R5, R0 ;  /* 0x0000000000057202 */ /* 0x000fc60000000f00 */
.L_x_96:
        /* <DEDUP_REMOVED lines=13> */
[----:B------:R-:W-:Y:S02]  /*0e30*/  ISETP.GE.AND P4, PT, R4, R17, PT ;  /* 0x000000110400720c */ /* 0x000fe40003f86270 */
[----:B------:R-:W-:Y:S01]  /*0e40*/  MOV R9, R19 ;  /* 0x0000001300097202 */ /* 0x000fe20000000f00 */
[----:B------:R-:W-:Y:S01]  /*0e50*/  IMAD.MOV.U32 R0, RZ, RZ, R7 ;  /* 0x000000ffff007224 */ /* 0x000fe200078e0007 */
[----:B------:R-:W-:Y:S01]  /*0e60*/  @P0 SHF.R.U32.HI R0, RZ, R3, R6 ;  /* 0x00000003ff000219 */ /* 0x000fe20000011606 */
[----:B------:R-:W-:-:S03]  /*0e70*/  IMAD.MOV.U32 R8, RZ, RZ, R18 ;  /* 0x000000ffff087224 */ /* 0x000fc600078e0012 */
[--C-:B------:R-:W-:Y:S01]  /*0e80*/  SHF.R.S32.HI R6, RZ, 0x1f, R0.reuse ;  /* 0x0000001fff067819 */ /* 0x100fe20000011400 */
[----:B------:R-:W-:Y:S02]  /*0e90*/  IMAD.MOV R14, RZ, RZ, -R0 ;  /* 0x000000ffff0e7224 */ /* 0x000fe400078e0a00 */
[----:B------:R-:W-:-:S04]  /*0ea0*/  IMAD.WIDE.U32 R8, R0, c[0x0][0x1c0], R8 ;  /* 0x0000700000087a25 */ /* 0x000fc800078e0008 */
[----:B------:R-:W-:Y:S02]  /*0eb0*/  IMAD R14, R16, R14, R7 ;  /* 0x0000000e100e7224 */ /* 0x000fe400078e0207 */
[----:B------:R-:W-:-:S03]  /*0ec0*/  IMAD R6, R6, c[0x0][0x1c0], RZ ;  /* 0x0000700006067a24 */ /* 0x000fc600078e02ff */
[----:B------:R-:W-:Y:S01]  /*0ed0*/  SHF.R.S32.HI R7, RZ, 0x1f, R14 ;  /* 0x0000001fff077819 */ /* 0x000fe2000001140e */
[----:B------:R-:W-:Y:S01]  /*0ee0*/  IMAD R6, R0, c[0x0][0x1c4], R6 ;  /* 0x0000710000067a24 */ /* 0x000fe200078e0206 */
[----:B------:R-:W-:Y:S02]  /*0ef0*/  @!P4 SHF.R.S32.HI R0, RZ, 0x1f, R4 ;  /* 0x0000001fff00c819 */ /* 0x000fe40000011404 */
[----:B------:R-:W-:-:S03]  /*0f00*/  IADD3 R14, P1, R14, R8, RZ ;  /* 0x000000080e0e7210 */ /* 0x000fc60007f3e0ff */
[----:B------:R-:W-:Y:S01]  /*0f10*/  @!P4 IMAD R0, R0, c[0x0][0x1b8], RZ ;  /* 0x00006e000000ca24 */ /* 0x000fe200078e02ff */
[----:B------:R-:W-:Y:S01]  /*0f20*/  IADD3.X R15, R7, R9, R6, P1, !PT ;  /* 0x00000009070f7210 */ /* 0x000fe20000ffe406 */
[----:B------:R-:W-:Y:S01]  /*0f30*/  IMAD.MOV.U32 R7, RZ, RZ, 0xf8 ;  /* 0x000000f8ff077424 */ /* 0x000fe200078e00ff */
[C---:B------:R-:W-:Y:S01]  /*0f40*/  IADD3 R9, R4.reuse, 0x20, RZ ;  /* 0x0000002004097810 */ /* 0x040fe20007ffe0ff */
[C---:B------:R-:W-:Y:S01]  /*0f50*/  @!P4 IMAD R0, R4.reuse, c[0x0][0x1bc], R0 ;  /* 0x00006f000400ca24 */ /* 0x040fe200078e0200 */
[----:B------:R-:W-:Y:S01]  /*0f60*/  @P4 MOV R6, 0xff800000 ;  /* 0xff80000000064802 */ /* 0x000fe20000000f00 */
[C---:B------:R-:W-:Y:S01]  /*0f70*/  @!P4 IMAD.WIDE.U32 R20, R4.reuse, c[0x0][0x1b8], R14 ;  /* 0x00006e000414ca25 */ /* 0x040fe200078e000e */
[----:B------:R-:W-:Y:S02]  /*0f80*/  ISETP.GE.AND P2, PT, R9, R17, PT ;  /* 0x000000110900720c */ /* 0x000fe40003f46270 */
[----:B------:R-:W-:Y:S01]  /*0f90*/  LOP3.LUT R4, R4, 0x1, RZ, 0xc0, !PT ;  /* 0x0000000104047812 */ /* 0x000fe200078ec0ff */
[----:B------:R-:W-:Y:S01]  /*0fa0*/  @!P4 IMAD.IADD R0, R21, 0x1, R0 ;  /* 0x000000011500c824 */ /* 0x000fe200078e0200 */
[----:B------:R-:W-:Y:S01]  /*0fb0*/  @!P4 LEA R12, P1, R20, c[0x0][0x1a0], 0x2 ;  /* 0x00006800140cca11 */ /* 0x000fe200078210ff */
[----:B------:R1:W-:Y:S01]  /*0fc0*/  @P4 STS [R10.X4], R6 ;  /* 0x000000060a004388 */ /* 0x0003e20000004800 */
[----:B------:R-:W-:Y:S01]  /*0fd0*/  ISETP.NE.U32.AND P3, PT, R4, 0x1, PT ;  /* 0x000000010400780c */ /* 0x000fe20003f65070 */
[----:B------:R-:W-:Y:S01]  /*0fe0*/  @!P4 IMAD.SHL.U32 R4, R10, 0x4, RZ ;  /* 0x000000040a04c824 */ /* 0x000fe200078e00ff */
[----:B------:R-:W-:-:S02]  /*0ff0*/  @!P4 LEA.HI.X R13, R20, c[0x0][0x1a4], R0, 0x2, P1 ;  /* 0x00006900140dca11 */ /* 0x000fc400008f1400 */
[----:B------:R-:W-:-:S03]  /*1000*/  SEL R7, R7, 0x108, !P3 ;  /* 0x0000010807077807 */ /* 0x000fc60005800000 */
[----:B------:R-:W-:Y:S01]  /*1010*/  @P2 IMAD.MOV.U32 R0, RZ, RZ, -0x800000 ;  /* 0xff800000ff002424 */ /* 0x000fe200078e00ff */
[----:B------:R-:W-:Y:S01]  /*1020*/  @P2 IADD3 R8, R10, R7, RZ ;  /* 0x000000070a082210 */ /* 0x000fe20007ffe0ff */
        /* <DEDUP_REMOVED lines=21> */
.L_x_101:
[----:B------:R-:W-:Y:S05]  /*1180*/  BSYNC B0 ;  /* 0x0000000000007941 */ /* 0x000fea0003800000 */
.L_x_100:
[----:B-1----:R-:W-:Y:S01]  /*1190*/  LEA.HI R9, R11, R2, RZ, 0x5 ;  /* 0x000000020b097211 */ /* 0x002fe200078f28ff */
[----:B------:R-:W-:Y:S01]  /*11a0*/  IMAD.SHL.U32 R6, R23, 0x80, RZ ;  /* 0x0000008017067824 */ /* 0x000fe200078e00ff */
[----:B------:R-:W0:Y:S02]  /*11b0*/  LDGDEPBAR ;  /* 0x00000000000079af */ /* 0x000e240000000000 */
[----:B------:R-:W-:Y:S02]  /*11c0*/  SHF.R.S32.HI R8, RZ, 0x5, R9 ;  /* 0x00000005ff087819 */ /* 0x000fe40000011409 */
[----:B------:R-:W-:Y:S02]  /*11d0*/  LOP3.LUT R9, R9, 0xffffffe0, RZ, 0xc0, !PT ;  /* 0xffffffe009097812 */ /* 0x000fe400078ec0ff */
[----:B------:R-:W-:Y:S02]  /*11e0*/  IADD3 R4, R8, UR36, RZ ;  /* 0x0000002408047c10 */ /* 0x000fe4000fffe0ff */
[----:B------:R-:W-:Y:S01]  /*11f0*/  IADD3 R13, -R6, c[0x0][0x16c], RZ ;  /* 0x00005b00060d7a10 */ /* 0x000fe20007ffe1ff */
[----:B------:R-:W-:-:S02]  /*1200*/  IMAD.IADD R2, R2, 0x1, -R9 ;  /* 0x0000000102027824 */ /* 0x000fc400078e0a09 */
[----:B------:R-:W-:-:S04]  /*1210*/  @P0 IMAD.HI.U32 R7, R4, R5, RZ ;  /* 0x0000000504070227 */ /* 0x000fc800078e00ff */
        /* <DEDUP_REMOVED lines=45> */
[----:B------:R-:W-:-:S03]  /*14f0*/  IMAD.SHL.U32 R7, R2, 0x8, RZ ;  /* 0x0000000802077824 */ /* 0x000fc600078e00ff */
[----:B------:R-:W0:Y:S02]  /*1500*/  LDGDEPBAR ;  /* 0x00000000000079af */ /* 0x000e240000000000 */
[----:B------:R-:W-:Y:S02]  /*1510*/  LOP3.LUT R7, R7, 0xf8, RZ, 0xc0, !PT ;  /* 0x000000f807077812 */ /* 0x000fe400078ec0ff */
[----:B------:R2:W-:Y:S02]  /*1520*/  @!P4 LDGSTS.E.BYPASS.LTC128B.128 [R6+0x1820], [R22.64] ;  /* 0x018200001606cfae */ /* 0x0005e4000b901d66 */
[----:B------:R-:W-:Y:S02]  /*1530*/  LOP3.LUT R7, R7, 0x7, R8, 0xf8, !PT ;  /* 0x0000000707077812 */ /* 0x000fe400078ef808 */
[----:B------:R-:W0:Y:S04]  /*1540*/  LDGDEPBAR ;  /* 0x00000000000079af */ /* 0x000e280000000000 */
[----:B------:R3:W-:Y:S04]  /*1550*/  @!P3 LDGSTS.E.BYPASS.LTC128B.128 [R0+0x2820], [R20.64] ;  /* 0x028200001400bfae */ /* 0x0007e8000b901d66 */
[----:B------:R-:W0:Y:S01]  /*1560*/  LDGDEPBAR ;  /* 0x00000000000079af */ /* 0x000e220000000000 */
[----:B---3--:R-:W-:Y:S01]  /*1570*/  LOP3.LUT R0, R2, 0x1, RZ, 0xc0, !PT ;  /* 0x0000000102007812 */ /* 0x008fe200078ec0ff */
[----:B------:R-:W-:-:S04]  /*1580*/  DEPBAR.LE SB0, 0x3 ;  /* 0x000080c00000791a */ /* 0x000fc80000000000 */
[----:B------:R-:W-:Y:S01]  /*1590*/  WARPSYNC 0xffffffff ;  /* 0xffffffff00007948 */ /* 0x000fe20003800000 */
[----:B------:R-:W-:Y:S01]  /*15a0*/  SHF.R.U32.HI R21, RZ, 0x2, R2 ;  /* 0x00000002ff157819 */ /* 0x000fe20000011602 */
[----:B------:R-:W-:Y:S01]  /*15b0*/  BAR.SYNC.DEFER_BLOCKING 0x0 ;  /* 0x0000000000007b1d */ /* 0x000fe20000010000 */
[----:B------:R-:W-:Y:S02]  /*15c0*/  ISETP.NE.U32.AND P0, PT, R0, 0x1, PT ;  /* 0x000000010000780c */ /* 0x000fe40003f05070 */
[----:B------:R-:W-:-:S05]  /*15d0*/  LOP3.LUT R21, R7, 0x7, R21, 0x78, !PT ;  /* 0x0000000707157812 */ /* 0x000fca00078e7815 */
[----:B------:R-:W-:-:S05]  /*15e0*/  IMAD.SHL.U32 R0, R21, 0x4, RZ ;  /* 0x0000000415007824 */ /* 0x000fca00078e00ff */
[C---:B------:R-:W-:Y:S02]  /*15f0*/  IADD3 R20, R0.reuse, 0x3e0, RZ ;  /* 0x000003e000147810 */ /* 0x040fe40007ffe0ff */
[----:B------:R-:W-:-:S05]  /*1600*/  @P0 IADD3 R20, R0, 0x420, RZ ;  /* 0x0000042000140810 */ /* 0x000fca0007ffe0ff */
[----:B------:R-:W-:Y:S04]  /*1610*/  LDS R0, [R20] ;  /* 0x0000000014007984 */ /* 0x000fe80000000800 */
[----:B------:R-:W2:Y:S02]  /*1620*/  LDS R11, [R21.X4] ;  /* 0x00000000150b7984 */ /* 0x000ea40000004800 */
[----:B--2---:R-:W-:Y:S01]  /*1630*/  FMNMX.FTZ R6, R0, R11, !PT ;  /* 0x0000000b00067209 */ /* 0x004fe20007810000 */
[----:B------:R-:W-:Y:S05]  /*1640*/  BRA.DIV ~URZ, `(.L_x_102) ;  /* 0x000013527f007947 */ /* 0x000fea000b800000 */
[----:B-1----:R1:W2:Y:S02]  /*1650*/  SHFL.BFLY PT, R7, R6, 0x10, 0x1f ;  /* 0x0e001f0006077f89 */ /* 0x0022a400000e0000 */
.L_x_111:
[----:B--2---:R-:W-:Y:S01]  /*1660*/  FMNMX.FTZ R7, R6, R7, !PT ;  /* 0x0000000706077209 */ /* 0x004fe20007810000 */
[----:B------:R-:W2:Y:S01]  /*1670*/  S2UR UR4, SR_CTAID.Y ;  /* 0x00000000000479c3 */ /* 0x000ea20000002600 */
[----:B------:R-:W-:-:S03]  /*1680*/  FSETP.NEU.FTZ.AND P1, PT, R11, -INF , PT ;  /* 0xff8000000b00780b */ /* 0x000fc60003f3d000 */
[----:B-1----:R-:W1:Y:S02]  /*1690*/  SHFL.BFLY PT, R6, R7, 0x8, 0x1f ;  /* 0x0d001f0007067f89 */ /* 0x002e6400000e0000 */
        /* <DEDUP_REMOVED lines=11> */
[----:B------:R-:W-:Y:S01]  /*1750*/  SEL R11, R2, 0xffffffff, P1 ;  /* 0xffffffff020b7807 */ /* 0x000fe20000800000 */
[----:B------:R-:W-:Y:S01]  /*1760*/  FADD.FTZ R7, R0, -R7 ;  /* 0x8000000700077221 */ /* 0x000fe20000010000 */
[----:B------:R-:W-:Y:S01]  /*1770*/  ISETP.NE.AND P1, PT, R2, RZ, PT ;  /* 0x000000ff0200720c */ /* 0x000fe20003f25270 */
[----:B------:R-:W-:Y:S02]  /*1780*/  FMUL.FTZ R9, R9, 1.4426950216293334961 ;  /* 0x3fb8aa3b09097820 */ /* 0x000fe40000410000 */
[----:B------:R-:W-:-:S04]  /*1790*/  FMUL.FTZ R7, R7, 1.4426950216293334961 ;  /* 0x3fb8aa3b07077820 */ /* 0x000fc80000410000 */
[----:B------:R-:W1:Y:S01]  /*17a0*/  MUFU.EX2 R9, R9 ;  /* 0x0000000900097308 */ /* 0x000e620000000800 */
[----:B------:R-:W-:-:S07]  /*17b0*/  @P0 IADD3 R11, R2, 0x20, RZ ;  /* 0x00000020020b0810 */ /* 0x000fce0007ffe0ff */
[----:B------:R-:W3:Y:S01]  /*17c0*/  MUFU.EX2 R7, R7 ;  /* 0x0000000700077308 */ /* 0x000ee20000000800 */
[----:B-1----:R-:W-:-:S04]  /*17d0*/  FADD.FTZ R10, RZ, R9 ;  /* 0x00000009ff0a7221 */ /* 0x002fc80000010000 */
[----:B---3--:R-:W-:-:S05]  /*17e0*/  FADD.FTZ R10, R10, R7 ;  /* 0x000000070a0a7221 */ /* 0x008fca0000010000 */
        /* <DEDUP_REMOVED lines=19> */
[----:B------:R-:W1:Y:S04]  /*1920*/  SHFL.BFLY PT, R11, R12, 0x1, 0x1f ;  /* 0x0c201f000c0b7f89 */ /* 0x000e6800000e0000 */
[----:B------:R-:W3:Y:S01]  /*1930*/  S2R R0, SR_TID.X ;  /* 0x0000000000007919 */ /* 0x000ee20000002100 */
[----:B------:R-:W-:-:S13]  /*1940*/  FSETP.NE.FTZ.AND P0, PT, R6, RZ, PT ;  /* 0x000000ff0600720b */ /* 0x000fda0003f15000 */
[----:B------:R-:W4:Y:S01]  /*1950*/  @P0 MUFU.RCP R10, R6 ;  /* 0x00000006000a0308 */ /* 0x000f220000001000 */
[----:B-1----:R-:W-:-:S07]  /*1960*/  IMNMX R11, R12, R11, !PT ;  /* 0x0000000b0c0b7217 */ /* 0x002fce0007800200 */
[----:B------:R-:W1:Y:S01]  /*1970*/  MUFU.LG2 R6, R6 ;  /* 0x0000000600067308 */ /* 0x000e620000000c00 */
[----:B---3--:R-:W-:Y:S01]  /*1980*/  ISETP.GT.OR P0, PT, R0, 0xff, P1 ;  /* 0x000000ff0000780c */ /* 0x008fe20000f04670 */
[-C--:B----4-:R-:W-:Y:S02]  /*1990*/  FMUL.FTZ R9, R9, R10.reuse ;  /* 0x0000000a09097220 */ /* 0x090fe40000410000 */
[----:B------:R-:W-:-:S03]  /*19a0*/  FMUL.FTZ R7, R7, R10 ;  /* 0x0000000a07077220 */ /* 0x000fc60000410000 */
[----:B------:R3:W-:Y:S01]  /*19b0*/  STS [R21.X4], R9 ;  /* 0x0000000915007388 */ /* 0x0007e20000004800 */
[----:B-1----:R-:W-:-:S03]  /*19c0*/  FFMA.FTZ R17, R6, 0.69314718246459960938, R17 ;  /* 0x3f31721806117823 */ /* 0x002fc60000010011 */
[----:B------:R3:W-:Y:S04]  /*19d0*/  STS [R20], R7 ;  /* 0x0000000714007388 */ /* 0x0007e80000000800 */
[----:B------:R3:W-:Y:S01]  /*19e0*/  @!P0 STS [R8.X4+0x800], R11 ;  /* 0x0008000b08008388 */ /* 0x0007e20000004800 */
[----:B--2---:R-:W-:-:S13]  /*19f0*/  ISETP.NE.AND P0, PT, RZ, UR4, PT ;  /* 0x00000004ff007c0c */ /* 0x004fda000bf05270 */
[----:B------:R-:W-:Y:S05]  /*1a00*/  @P0 BRA `(.L_x_103) ;  /* 0x0000017000000947 */ /* 0x000fea0003800000 */
[----:B------:R-:W1:Y:S01]  /*1a10*/  S2R R0, SR_CTAID.X ;  /* 0x0000000000007919 */ /* 0x000e620000002500 */
        /* <DEDUP_REMOVED lines=21> */
.L_x_104:
[----:B------:R-:W-:Y:S05]  /*1b70*/  BSYNC B0 ;  /* 0x0000000000007941 */ /* 0x000fea0003800000 */
.L_x_103:
        /* <DEDUP_REMOVED lines=24> */
.L_x_109:
        /* <DEDUP_REMOVED lines=129> */
.L_x_108:
[----:B------:R-:W-:Y:S05]  /*2510*/  BSYNC B0 ;  /* 0x0000000000007941 */ /* 0x000fea0003800000 */
.L_x_107:
        /* <DEDUP_REMOVED lines=8> */
.L_x_110:
        /* <DEDUP_REMOVED lines=43> */
.L_x_106:
[----:B------:R-:W-:Y:S05]  /*2850*/  BSYNC B1 ;  /* 0x0000000000017941 */ /* 0x000fea0003800000 */
.L_x_105:
        /* <DEDUP_REMOVED lines=20> */
.L_x_102:
[----:B-1----:R-:W-:Y:S02]  /*29a0*/  MOV R7, 0x29c0 ;  /* 0x000029c000077802 */ /* 0x002fe40000000f00 */
[----:B------:R-:W-:Y:S05]  /*29b0*/  CALL.REL.NOINC `($__internal_9_$__cuda_sm70_shflsync_bfly_p) ;  /* 0x000003f000007944 */ /* 0x000fea0003c00000 */
[----:B--2---:R-:W-:Y:S01]  /*29c0*/  MOV R7, R9 ;  /* 0x0000000900077202 */ /* 0x004fe20000000f00 */
[----:B-1----:R-:W-:Y:S05]  /*29d0*/  BRA `(.L_x_111) ;  /* 0xffffec8000007947 */ /* 0x002fea000383ffff */
        .weak           $__internal_8_$__cuda_sm20_div_u64
        .type           $__internal_8_$__cuda_sm20_div_u64,@function
        .size           $__internal_8_$__cuda_sm20_div_u64,($__internal_9_$__cuda_sm70_shflsync_bfly_p - $__internal_8_$__cuda_sm20_div_u64)
$__internal_8_$__cuda_sm20_div_u64:
        /* <DEDUP_REMOVED lines=60> */
[----:B------:R-:W-:Y:S06]  /*2da0*/  RET.REL.NODEC R6 `(_ZN7cutlass13device_kernelIN5flash19FlashAttnFwdCombineIN4cute5tupleIJNS3_1CILi8EEENS5_ILi128EEEEEELi6ELi256ELi1ELb0ELb1ENS_10bfloat16_tEfNS_4arch4Sm90EEEEEvNT_6ParamsE) ;  /* 0xffffd25006007950 */ /* 0x000fec0003c3ffff */
        .weak           $__internal_9_$__cuda_sm70_shflsync_bfly_p
        .type           $__internal_9_$__cuda_sm70_shflsync_bfly_p,@function
        .size           $__internal_9_$__cuda_sm70_shflsync_bfly_p,(.L_x_1796 - $__internal_9_$__cuda_sm70_shflsync_bfly_p)
$__internal_9_$__cuda_sm70_shflsync_bfly_p:
[----:B------:R-:W-:Y:S01]  /*2db0*/  HFMA2.MMA R23, -RZ, RZ, 0, 0 ;  /* 0x00000000ff177435 */ /* 0x000fe200000001ff */
[----:B------:R-:W-:Y:S01]  /*2dc0*/  MOV R22, R7 ;  /* 0x0000000700167202 */ /* 0x000fe20000000f00 */
[----:B------:R1:W2:Y:S04]  /*2dd0*/  SHFL.BFLY PT, R9, R6, 0x10, 0x1f ;  /* 0x0e001f0006097f89 */ /* 0x0002a800000e0000 */
[----:B------:R-:W-:Y:S05]  /*2de0*/  RET.REL.NODEC R22 `(_ZN7cutlass13device_kernelIN5flash19FlashAttnFwdCombineIN4cute5tupleIJNS3_1CILi8EEENS5_ILi128EEEEEELi6ELi256ELi1ELb0ELb1ENS_10bfloat16_tEfNS_4arch4Sm90EEEEEvNT_6ParamsE) ;  /* 0xffffd21016007950 */ /* 0x000fea0003c3ffff */
.L_x_112:
        /* <DEDUP_REMOVED lines=9> */
.L_x_1796:


//--------------------- .text._ZN7cutlass13device_kernelIN5flash19FlashAttnFwdCombineIN4cute5tupleIJNS3_1CILi8EEENS5_ILi128EEEEEELi5ELi256ELi1ELb0ELb1ENS_10bfloat16_tEfNS_4arch4Sm90EEEEEvNT_6ParamsE --------------------------
	.section	.text._ZN7cutlass13device_kernelIN5flash19FlashAttnFwdCombineIN4cute5tupleIJNS3_1CILi8EEENS5_ILi128EEEEEELi5ELi256ELi1ELb0ELb1ENS_10bfloat16_tEfNS_4arch4Sm90EEEEEvNT_6ParamsE,"ax",@progbits
	.sectioninfo	@"SHI_REGISTERS=42"
	.align	128
.text._ZN7cutlass13device_kernelIN5flash19FlashAttnFwdCombineIN4cute5tupleIJNS3_1CILi8EEENS5_ILi128EEEEEELi5ELi256ELi1ELb0ELb1ENS_10bfloat16_tEfNS_4arch4Sm90EEEEEvNT_6ParamsE:
        .type           _ZN7cutlass13device_kernelIN5flash19FlashAttnFwdCombineIN4cute5tupleIJNS3_1CILi8EEENS5_ILi128EEEEEELi5ELi256ELi1ELb0ELb1ENS_10bfloat16_tEfNS_4arch4Sm90EEEEEvNT_6ParamsE,@function
        .size           _ZN7cutlass13device_kernelIN5flash19FlashAttnFwdCombineIN4cute5tupleIJNS3_1CILi8EEENS5_ILi128EEEEEELi5ELi256ELi1ELb0ELb1ENS_10bfloat16_tEfNS_4arch4Sm90EEEEEvNT_6ParamsE,(.L_x_1799 - _ZN7cutlass13device_kernelIN5flash19FlashAttnFwdCombineIN4cute5tupleIJNS3_1CILi8EEENS5_ILi128EEEEEELi5ELi256ELi1ELb0ELb1ENS_10bfloat16_tEfNS_4arch4Sm90EEEEEvNT_6ParamsE)
        .other          _ZN7cutlass13device_kernelIN5flash19FlashAttnFwdCombineIN4cute5tupleIJNS3_1CILi8EEENS5_ILi128EEEEEELi5ELi256ELi1ELb0ELb1ENS_10bfloat16_tEfNS_4arch4Sm90EEEEEvNT_6ParamsE,@"STO_CUDA_ENTRY STV_DEFAULT"
_ZN7cutlass13device_kernelIN5flash19FlashAttnFwdCombineIN4cute5tupleIJNS3_1CILi8EEENS5_ILi128EEEEEELi5ELi256ELi1ELb0ELb1ENS_10bfloat16_tEfNS_4arch4Sm90EEEEEvNT_6ParamsE:
        /* <DEDUP_REMOVED lines=51> */
.L_x_113:
        /* <DEDUP_REMOVED lines=25> */
.L_x_114:
        /* <DEDUP_REMOVED lines=101> */
.L_x_116:
        /* <DEDUP_REMOVED lines=14> */
[----:B------:R-:W-:Y:S05]  /*0bf0*/  CALL.REL.NOINC `($__internal_10_$__cuda_sm20_div_u64) ;  /* 0x00001b7000007944 */ /* 0x000fea0003c00000 */
[----:B------:R-:W-:Y:S05]  /*0c00*/  BRA `(.L_x_118) ;  /* 0x0000013000007947 */ /* 0x000fea0003800000 */
.L_x_117:
        /* <DEDUP_REMOVED lines=19> */
.L_x_118:
[----:B------:R-:W-:Y:S02]  /*0d40*/  IADD3 R3, R8, -0x1, RZ ;  /* 0xffffffff08037810 */ /* 0x000fe40007ffe0ff */
[----:B------:R-:W-:-:S03]  /*0d50*/  MOV R5, R0 ;  /* 0x0000000000057202 */ /* 0x000fc60000000f00 */
.L_x_115:
[----:B------:R-:W-:Y:S01]  /*0d60*/  SHF.R.S32.HI R9, RZ, 0x1f, R2 ;  /* 0x0000001fff097819 */ /* 0x000fe20000011402 */
[----:B------:R-:W-:Y:S03]  /*0d70*/  BSSY B0, `(.L_x_119) ;  /* 0x000002a000007945 */ /* 0x000fe60003800000 */
[----:B------:R-:W-:-:S04]  /*0d80*/  LEA.HI R0, R9, R2, RZ, 0x3 ;  /* 0x0000000209007211 */ /* 0x000fc800078f18ff */
[----:B------:R-:W-:-:S04]  /*0d90*/  LOP3.LUT R6, R0, 0xfffffff8, RZ, 0xc0, !PT ;  /* 0xfffffff800067812 */ /* 0x000fc800078ec0ff */
[----:B------:R-:W-:-:S04]  /*0da0*/  IADD3 R6, R2, UR36, -R6 ;  /* 0x0000002402067c10 */ /* 0x000fc8000fffe806 */
[----:B------:R-:W-:-:S13]  /*0db0*/  ISETP.GE.AND P1, PT, R6, R22, PT ;  /* 0x000000160600720c */ /* 0x000fda0003f26270 */
[----:B------:R-:W-:Y:S05]  /*0dc0*/  @P1 BRA `(.L_x_120) ;  /* 0x0000024000001947 */ /* 0x000fea0003800000 */
[----:B------:R-:W-:-:S04]  /*0dd0*/  SHF.R.S32.HI R0, RZ, 0x3, R0 ;  /* 0x00000003ff007819 */ /* 0x000fc80000011400 */
[C---:B------:R-:W-:Y:S01]  /*0de0*/  ISETP.GE.AND P1, PT, R0.reuse, R17, PT ;  /* 0x000000110000720c */ /* 0x040fe20003f26270 */
[----:B------:R-:W-:Y:S01]  /*0df0*/  IMAD.SHL.U32 R7, R0, 0x8, RZ ;  /* 0x0000000800077824 */ /* 0x000fe200078e00ff */
[----:B------:R-:W-:-:S04]  /*0e00*/  SHF.R.U32.HI R8, RZ, 0x2, R0 ;  /* 0x00000002ff087819 */ /* 0x000fc80000011600 */
[----:B------:R-:W-:-:S04]  /*0e10*/  LOP3.LUT R7, R7, 0xf8, RZ, 0xc0, !PT ;  /* 0x000000f807077812 */ /* 0x000fc800078ec0ff */
[----:B------:R-:W-:-:S03]  /*0e20*/  LOP3.LUT R7, R7, 0x7, R2, 0xf8, !PT ;  /* 0x0000000707077812 */ /* 0x000fc600078ef802 */
[----:B------:R-:W-:Y:S01]  /*0e30*/  @P1 IMAD.MOV.U32 R4, RZ, RZ, -0x800000 ;  /* 0xff800000ff041424 */ /* 0x000fe200078e00ff */
[----:B------:R-:W-:Y:S01]  /*0e40*/  LOP3.LUT R7, R7, 0x7, R8, 0x78, !PT ;  /* 0x0000000707077812 */ /* 0x000fe200078e7808 */
[----:B------:R-:W-:-:S04]  /*0e50*/  IMAD.MOV.U32 R8, RZ, RZ, R6 ;  /* 0x000000ffff087224 */ /* 0x000fc800078e0006 */
[----:B------:R1:W-:Y:S02]  /*0e60*/  @P1 STS [R7.X4], R4 ;  /* 0x0000000407001388 */ /* 0x0003e40000004800 */
[----:B-1----:R-:W-:-:S05]  /*0e70*/  @P0 IMAD.HI.U32 R4, R6, R5, RZ ;  /* 0x0000000506040227 */ /* 0x002fca00078e00ff */
[----:B------:R-:W-:-:S05]  /*0e80*/  @P0 SHF.R.U32.HI R8, RZ, R3, R4 ;  /* 0x00000003ff080219 */ /* 0x000fca0000011604 */
[----:B------:R-:W-:-:S04]  /*0e90*/  IMAD.MOV R4, RZ, RZ, -R8 ;  /* 0x000000ffff047224 */ /* 0x000fc800078e0a08 */
[----:B------:R-:W-:Y:S01]  /*0ea0*/  IMAD R4, R16, R4, R6 ;  /* 0x0000000410047224 */ /* 0x000fe200078e0206 */
[----:B------:R-:W-:Y:S05]  /*0eb0*/  @P1 BRA `(.L_x_120) ;  /* 0x0000015000001947 */ /* 0x000fea0003800000 */
[----:B------:R-:W-:Y:S01]  /*0ec0*/  SHF.R.S32.HI R6, RZ, 0x1f, R0 ;  /* 0x0000001fff067819 */ /* 0x000fe20000011400 */
[----:B------:R-:W-:Y:S01]  /*0ed0*/  IMAD.MOV.U32 R10, RZ, RZ, R18 ;  /* 0x000000ffff0a7224 */ /* 0x000fe200078e0012 */
[----:B------:R-:W-:Y:S01]  /*0ee0*/  SHF.L.U32 R7, R7, 0x2, RZ ;  /* 0x0000000207077819 */ /* 0x000fe200000006ff */
[----:B------:R-:W-:Y:S02]  /*0ef0*/  IMAD.MOV.U32 R11, RZ, RZ, R19 ;  /* 0x000000ffff0b7224 */ /* 0x000fe400078e0013 */
[----:B------:R-:W-:Y:S02]  /*0f00*/  IMAD R6, R6, c[0x0][0x1b8], RZ ;  /* 0x00006e0006067a24 */ /* 0x000fe400078e02ff */
[----:B------:R-:W-:-:S04]  /*0f10*/  IMAD.WIDE.U32 R10, R0, c[0x0][0x1b8], R10 ;  /* 0x00006e00000a7a25 */ /* 0x000fc800078e000a */
[----:B------:R-:W-:Y:S01]  /*0f20*/  IMAD R6, R0, c[0x0][0x1bc], R6 ;  /* 0x00006f0000067a24 */ /* 0x000fe200078e0206 */
[----:B------:R-:W-:-:S04]  /*0f30*/  SHF.R.S32.HI R0, RZ, 0x1f, R8 ;  /* 0x0000001fff007819 */ /* 0x000fc80000011408 */
[----:B------:R-:W-:Y:S01]  /*0f40*/  IADD3 R11, R11, R6, RZ ;  /* 0x000000060b0b7210 */ /* 0x000fe20007ffe0ff */
[----:B------:R-:W-:Y:S01]  /*0f50*/  IMAD R0, R0, c[0x0][0x1c0], RZ ;  /* 0x0000700000007a24 */ /* 0x000fe200078e02ff */
[----:B------:R-:W-:-:S03]  /*0f60*/  SHF.R.S32.HI R6, RZ, 0x1f, R4 ;  /* 0x0000001fff067819 */ /* 0x000fc60000011404 */
[----:B------:R-:W-:-:S04]  /*0f70*/  IMAD.WIDE.U32 R10, R8, c[0x0][0x1c0], R10 ;  /* 0x00007000080a7a25 */ /* 0x000fc800078e000a */
[----:B------:R-:W-:Y:S01]  /*0f80*/  IMAD R0, R8, c[0x0][0x1c4], R0 ;  /* 0x0000710008007a24 */ /* 0x000fe200078e0200 */
        /* <DEDUP_REMOVED lines=8> */
.L_x_120:
[----:B------:R-:W-:Y:S05]  /*1010*/  BSYNC B0 ;  /* 0x0000000000007941 */ /* 0x000fea0003800000 */
.L_x_119:
[----:B------:R-:W-:Y:S01]  /*1020*/  LEA.HI R9, R9, R2, RZ, 0x5 ;  /* 0x0000000209097211 */ /* 0x000fe200078f28ff */
[----:B------:R-:W-:Y:S01]  /*1030*/  IMAD.SHL.U32 R6, R23, 0x80, RZ ;  /* 0x0000008017067824 */ /* 0x000fe200078e00ff */
[----:B------:R-:W0:Y:S02]  /*1040*/  LDGDEPBAR ;  /* 0x00000000000079af */ /* 0x000e240000000000 */
[----:B------:R-:W-:Y:S02]  /*1050*/  SHF.R.S32.HI R8, RZ, 0x5, R9 ;  /* 0x00000005ff087819 */ /* 0x000fe40000011409 */
[----:B------:R-:W-:Y:S02]  /*1060*/  LOP3.LUT R9, R9, 0xffffffe0, RZ, 0xc0, !PT ;  /* 0xffffffe009097812 */ /* 0x000fe400078ec0ff */
[----:B------:R-:W-:Y:S02]  /*1070*/  IADD3 R4, R8, UR36, RZ ;  /* 0x0000002408047c10 */ /* 0x000fe4000fffe0ff */
[----:B------:R-:W-:Y:S01]  /*1080*/  IADD3 R13, -R6, c[0x0][0x16c], RZ ;  /* 0x00005b00060d7a10 */ /* 0x000fe20007ffe1ff */
[----:B------:R-:W-:-:S02]  /*1090*/  IMAD.IADD R2, R2, 0x1, -R9 ;  /* 0x0000000102027824 */ /* 0x000fc400078e0a09 */
[----:B-1----:R-:W-:-:S04]  /*10a0*/  @P0 IMAD.HI.U32 R7, R4, R5, RZ ;  /* 0x0000000504070227 */ /* 0x002fc800078e00ff */
        /* <DEDUP_REMOVED lines=17> */
[----:B------:R-:W-:Y:S01]  /*11c0*/  ISETP.LT.OR P3, PT, R17, 0x3, P4 ;  /* 0x000000031100780c */ /* 0x000fe20002761670 */
[----:B------:R-:W-:Y:S01]  /*11d0*/  IMAD.SHL.U32 R17, R2, 0x8, RZ ;  /* 0x0000000802117824 */ /* 0x000fe200078e00ff */
[----:B------:R-:W-:Y:S01]  /*11e0*/  LEA.HI.X.SX32 R32, R9, R19, 0x1, P0 ;  /* 0x0000001309207211 */ /* 0x000fe200000f0eff */
[----:B------:R-:W-:Y:S02]  /*11f0*/  IMAD.IADD R11, R7, 0x1, R10 ;  /* 0x00000001070b7824 */ /* 0x000fe400078e020a */
[----:B------:R-:W-:Y:S01]  /*1200*/  IMAD.MOV.U32 R10, RZ, RZ, R6 ;  /* 0x000000ffff0a7224 */ /* 0x000fe200078e0006 */
[----:B------:R-:W-:Y:S01]  /*1210*/  LOP3.LUT R17, R17, 0xf8, RZ, 0xc0, !PT ;  /* 0x000000f811117812 */ /* 0x000fe200078ec0ff */
[----:B------:R-:W-:Y:S02]  /*1220*/  IMAD R6, R32, c[0x0][0x180], RZ ;  /* 0x0000600020067a24 */ /* 0x000fe400078e02ff */
[----:B------:R-:W-:Y:S01]  /*1230*/  IMAD.WIDE.U32 R10, R33, c[0x0][0x180], R10 ;  /* 0x00006000210a7a25 */ /* 0x000fe200078e000a */
[----:B------:R-:W-:-:S03]  /*1240*/  LOP3.LUT R17, R17, 0x7, R8, 0xf8, !PT ;  /* 0x0000000711117812 */ /* 0x000fc600078ef808 */
        /* <DEDUP_REMOVED lines=21> */
[----:B------:R1:W-:Y:S04]  /*13a0*/  @!P4 LDGSTS.E.BYPASS.LTC128B.128 [R10+0x420], [R24.64] ;  /* 0x00420000180acfae */ /* 0x0003e8000b901d66 */
[----:B------:R-:W0:Y:S04]  /*13b0*/  LDGDEPBAR ;  /* 0x00000000000079af */ /* 0x000e280000000000 */
[----:B------:R1:W-:Y:S04]  /*13c0*/  @!P4 LDGSTS.E.BYPASS.LTC128B.128 [R6+0x1420], [R22.64] ;  /* 0x014200001606cfae */ /* 0x0003e8000b901d66 */
[----:B------:R-:W0:Y:S04]  /*13d0*/  LDGDEPBAR ;  /* 0x00000000000079af */ /* 0x000e280000000000 */
[----:B------:R2:W-:Y:S04]  /*13e0*/  @!P3 LDGSTS.E.BYPASS.LTC128B.128 [R0+0x2420], [R20.64] ;  /* 0x024200001400bfae */ /* 0x0005e8000b901d66 */
[----:B------:R-:W0:Y:S01]  /*13f0*/  LDGDEPBAR ;  /* 0x00000000000079af */ /* 0x000e220000000000 */
[----:B--2---:R-:W-:Y:S01]  /*1400*/  SHF.R.U32.HI R0, RZ, 0x2, R2 ;  /* 0x00000002ff007819 */ /* 0x004fe20000011602 */
[----:B------:R-:W-:-:S04]  /*1410*/  DEPBAR.LE SB0, 0x3 ;  /* 0x000080c00000791a */ /* 0x000fc80000000000 */
[----:B------:R-:W-:Y:S01]  /*1420*/  WARPSYNC 0xffffffff ;  /* 0xffffffff00007948 */ /* 0x000fe20003800000 */
[----:B------:R-:W-:Y:S01]  /*1430*/  LOP3.LUT R17, R17, 0x7, R0, 0x78, !PT ;  /* 0x0000000711117812 */ /* 0x000fe200078e7800 */
[----:B------:R-:W-:Y:S06]  /*1440*/  BAR.SYNC.DEFER_BLOCKING 0x0 ;  /* 0x0000000000007b1d */ /* 0x000fec0000010000 */
[----:B------:R1:W2:Y:S01]  /*1450*/  LDS R0, [R17.X4] ;  /* 0x0000000011007984 */ /* 0x0002a20000004800 */
[----:B------:R-:W-:Y:S05]  /*1460*/  BRA.DIV ~URZ, `(.L_x_121) ;  /* 0x000012d27f007947 */ /* 0x000fea000b800000 */
[----:B--2---:R2:W3:Y:S02]  /*1470*/  SHFL.BFLY PT, R7, R0, 0x10, 0x1f ;  /* 0x0e001f0000077f89 */ /* 0x0044e400000e0000 */
.L_x_130:
[----:B---3--:R-:W-:Y:S01]  /*1480*/  FMNMX.FTZ R7, R0, R7, !PT ;  /* 0x0000000700077209 */ /* 0x008fe20007810000 */
[----:B------:R-:W3:Y:S01]  /*1490*/  S2UR UR4, SR_CTAID.Y ;  /* 0x00000000000479c3 */ /* 0x000ee20000002600 */
[----:B------:R-:W-:-:S03]  /*14a0*/  ISETP.NE.AND P1, PT, R2, RZ, PT ;  /* 0x000000ff0200720c */ /* 0x000fc60003f25270 */
        /* <DEDUP_REMOVED lines=11> */
[----:B------:R-:W-:Y:S01]  /*1560*/  FADD.FTZ R7, R0, -R7 ;  /* 0x8000000700077221 */ /* 0x000fe20000010000 */
[----:B------:R-:W-:-:S03]  /*1570*/  SEL R10, R2, 0xffffffff, P0 ;  /* 0xffffffff020a7807 */ /* 0x000fc60000000000 */
[----:B------:R-:W-:-:S06]  /*1580*/  FMUL.FTZ R7, R7, 1.4426950216293334961 ;  /* 0x3fb8aa3b07077820 */ /* 0x000fcc0000410000 */
[----:B------:R-:W1:Y:S02]  /*1590*/  MUFU.EX2 R7, R7 ;  /* 0x0000000700077308 */ /* 0x000e640000000800 */
[----:B-1----:R-:W-:-:S05]  /*15a0*/  FADD.FTZ R9, RZ, R7 ;  /* 0x00000007ff097221 */ /* 0x002fca0000010000 */
[----:B------:R-:W1:Y:S02]  /*15b0*/  SHFL.BFLY PT, R6, R9, 0x10, 0x1f ;  /* 0x0e001f0009067f89 */ /* 0x000e6400000e0000 */
[----:B-1----:R-:W-:Y:S02]  /*15c0*/  FADD.FTZ R6, R9, R6 ;  /* 0x0000000609067221 */ /* 0x002fe40000010000 */
[----:B------:R-:W1:Y:S04]  /*15d0*/  SHFL.BFLY PT, R9, R10, 0x10, 0x1f ;  /* 0x0e001f000a097f89 */ /* 0x000e6800000e0000 */
[----:B--2---:R-:W2:Y:S01]  /*15e0*/  SHFL.BFLY PT, R0, R6, 0x8, 0x1f ;  /* 0x0d001f0006007f89 */ /* 0x004ea200000e0000 */
[----:B-1----:R-:W-:Y:S01]  /*15f0*/  IMNMX R9, R10, R9, !PT ;  /* 0x000000090a097217 */ /* 0x002fe20007800200 */
[----:B--2---:R-:W-:-:S04]  /*1600*/  FADD.FTZ R0, R6, R0 ;  /* 0x0000000006007221 */ /* 0x004fc80000010000 */
[----:B------:R-:W1:Y:S04]  /*1610*/  SHFL.BFLY PT, R10, R9, 0x8, 0x1f ;  /* 0x0d001f00090a7f89 */ /* 0x000e6800000e0000 */
[----:B------:R-:W2:Y:S01]  /*1620*/  SHFL.BFLY PT, R6, R0, 0x4, 0x1f ;  /* 0x0c801f0000067f89 */ /* 0x000ea200000e0000 */
        /* <DEDUP_REMOVED lines=9> */
[----:B------:R-:W-:Y:S02]  /*16c0*/  IMAD.MOV.U32 R9, RZ, RZ, RZ ;  /* 0x000000ffff097224 */ /* 0x000fe400078e00ff */
[----:B--2---:R-:W-:Y:S02]  /*16d0*/  FADD.FTZ R6, R0, R6 ;  /* 0x0000000600067221 */ /* 0x004fe40000010000 */
[----:B------:R-:W1:Y:S04]  /*16e0*/  SHFL.BFLY PT, R10, R11, 0x1, 0x1f ;  /* 0x0c201f000b0a7f89 */ /* 0x000e6800000e0000 */
[----:B------:R-:W2:Y:S01]  /*16f0*/  S2R R0, SR_TID.X ;  /* 0x0000000000007919 */ /* 0x000ea20000002100 */
[----:B------:R-:W-:-:S13]  /*1700*/  FSETP.NE.FTZ.AND P0, PT, R6, RZ, PT ;  /* 0x000000ff0600720b */ /* 0x000fda0003f15000 */
[----:B------:R-:W4:Y:S01]  /*1710*/  @P0 MUFU.RCP R9, R6 ;  /* 0x0000000600090308 */ /* 0x000f220000001000 */
[----:B-1----:R-:W-:-:S07]  /*1720*/  IMNMX R10, R11, R10, !PT ;  /* 0x0000000a0b0a7217 */ /* 0x002fce0007800200 */
[----:B------:R-:W1:Y:S01]  /*1730*/  MUFU.LG2 R6, R6 ;  /* 0x0000000600067308 */ /* 0x000e620000000c00 */
[----:B--2---:R-:W-:Y:S01]  /*1740*/  ISETP.GT.OR P0, PT, R0, 0xff, P1 ;  /* 0x000000ff0000780c */ /* 0x004fe20000f04670 */
[----:B----4-:R-:W-:-:S05]  /*1750*/  FMUL.FTZ R9, R7, R9 ;  /* 0x0000000907097220 */ /* 0x010fca0000410000 */
[----:B------:R2:W-:Y:S01]  /*1760*/  STS [R17.X4], R9 ;  /* 0x0000000911007388 */ /* 0x0005e20000004800 */
[----:B-1----:R-:W-:-:S06]  /*1770*/  FFMA.FTZ R12, R6, 0.69314718246459960938, R12 ;  /* 0x3f317218060c7823 */ /* 0x002fcc000001000c */
[----:B------:R2:W-:Y:S01]  /*1780*/  @!P0 STS [R8.X4+0x400], R10 ;  /* 0x0004000a08008388 */ /* 0x0005e20000004800 */
[----:B---3--:R-:W-:-:S13]  /*1790*/  ISETP.NE.AND P0, PT, RZ, UR4, PT ;  /* 0x00000004ff007c0c */ /* 0x008fda000bf05270 */
        /* <DEDUP_REMOVED lines=23> */
.L_x_123:
[----:B------:R-:W-:Y:S05]  /*1910*/  BSYNC B0 ;  /* 0x0000000000007941 */ /* 0x000fea0003800000 */
.L_x_122:
[----:B------:R-:W-:Y:S01]  /*1920*/  BAR.SYNC.DEFER_BLOCKING 0x0 ;  /* 0x0000000000007b1d */ /* 0x000fe20000010000 */
[----:B--2---:R-:W-:Y:S01]  /*1930*/  HFMA2.MMA R9, -RZ, RZ, 0, 0 ;  /* 0x00000000ff097435 */ /* 0x004fe200000001ff */
        /* <DEDUP_REMOVED lines=22> */
.L_x_128:
[----:B------:R-:W-:Y:S01]  /*1aa0*/  IADD3 R5, R7, 0x3, RZ ;  /* 0x0000000307057810 */ /* 0x000fe20007ffe0ff */
[----:B------:R-:W-:Y:S01]  /*1ab0*/  IMAD.SHL.U32 R28, R15, 0x4, RZ ;  /* 0x000000040f1c7824 */ /* 0x000fe200078e00ff */
[C---:B------:R-:W-:Y:S01]  /*1ac0*/  IADD3 R39, R7.reuse, 0x4, RZ ;  /* 0x0000000407277810 */ /* 0x040fe20007ffe0ff */
[----:B------:R-:W-:Y:S01]  /*1ad0*/  IMAD.SHL.U32 R6, R7, 0x8, RZ ;  /* 0x0000000807067824 */ /* 0x000fe200078e00ff */
[-C--:B------:R-:W-:Y:S02]  /*1ae0*/  ISETP.GT.OR P1, PT, R5, R35.reuse, P4 ;  /* 0x000000230500720c */ /* 0x080fe40002724670 */
[C---:B------:R-:W-:Y:S02]  /*1af0*/  IADD3 R20, R7.reuse, 0x5, RZ ;  /* 0x0000000507147810 */ /* 0x040fe40007ffe0ff */
[C---:B------:R-:W-:Y:S02]  /*1b00*/  LOP3.LUT R0, R6.reuse, 0xffffffc0, RZ, 0xc0, !PT ;  /* 0xffffffc006007812 */ /* 0x040fe400078ec0ff */
[----:B------:R-:W-:Y:S02]  /*1b10*/  LOP3.LUT R2, R6, 0x20, RZ, 0xc0, !PT ;  /* 0x0000002006027812 */ /* 0x000fe400078ec0ff */
        /* <DEDUP_REMOVED lines=121> */
.L_x_127:
[----:B------:R-:W-:Y:S05]  /*22b0*/  BSYNC B0 ;  /* 0x0000000000007941 */ /* 0x000fea0003800000 */
.L_x_126:
        /* <DEDUP_REMOVED lines=8> */
.L_x_129:
        /* <DEDUP_REMOVED lines=43> */
.L_x_125:
[----:B------:R-:W-:Y:S05]  /*25f0*/  BSYNC B1 ;  /* 0x0000000000017941 */ /* 0x000fea0003800000 */
.L_x_124:
[----:B------:R-:W-:Y:S02]  /*2600*/  F2FP.BF16.PACK_AB R8, R11, R12 ;  /* 0x0000000c0b08723e */ /* 0x000fe400000010ff */
[----:B------:R-:W-:Y:S01]  /*2610*/  F2FP.BF16.PACK_AB R9, R9, R10 ;  /* 0x0000000a0909723e */ /* 0x000fe200000010ff */
[----:B------:R-:W-:Y:S06]  /*2620*/  @P4 EXIT ;  /* 0x000000000000494d */ /* 0x000fec0003800000 */
[----:B------:R-:W1:Y:S01]  /*2630*/  S2R R0, SR_CTAID.Y ;  /* 0x0000000000007919 */ /* 0x000e620000002600 */
[----:B------:R-:W-:-:S04]  /*2640*/  IMAD R32, R32, c[0x0][0x1d8], RZ ;  /* 0x0000760020207a24 */ /* 0x000fc800078e02ff */
        /* <DEDUP_REMOVED lines=15> */
.L_x_121:
[----:B-1----:R-:W-:Y:S02]  /*2740*/  MOV R6, 0x2760 ;  /* 0x0000276000067802 */ /* 0x002fe40000000f00 */
[----:B--2---:R-:W-:Y:S05]  /*2750*/  CALL.REL.NOINC `($__internal_11_$__cuda_sm70_shflsync_bfly_p) ;  /* 0x000003e000007944 */ /* 0x004fea0003c00000 */
[----:B-12---:R-:W-:Y:S05]  /*2760*/  BRA `(.L_x_130) ;  /* 0xffffed1000007947 */ /* 0x006fea000383ffff */
        .weak           $__internal_10_$__cuda_sm20_div_u64
        .type           $__internal_10_$__cuda_sm20_div_u64,@function
        .size           $__internal_10_$__cuda_sm20_div_u64,($__internal_11_$__cuda_sm70_shflsync_bfly_p - $__internal_10_$__cuda_sm20_div_u64)
$__internal_10_$__cuda_sm20_div_u64:
        /* <DEDUP_REMOVED lines=60> */
[----:B------:R-:W-:Y:S06]  /*2b30*/  RET.REL.NODEC R6 `(_ZN7cutlass13device_kernelIN5flash19FlashAttnFwdCombineIN4cute5tupleIJNS3_1CILi8EEENS5_ILi128EEEEEELi5ELi256ELi1ELb0ELb1ENS_10bfloat16_tEfNS_4arch4Sm90EEEEEvNT_6ParamsE) ;  /* 0xffffd4c006007950 */ /* 0x000fec0003c3ffff */
        .weak           $__internal_11_$__cuda_sm70_shflsync_bfly_p
        .type           $__internal_11_$__cuda_sm70_shflsync_bfly_p,@function
        .size           $__internal_11_$__cuda_sm70_shflsync_bfly_p,(.L_x_1799 - $__internal_11_$__cuda_sm70_shflsync_bfly_p)
$__internal_11_$__cuda_sm70_shflsync_bfly_p:
[----:B------:R-:W-:Y:S01]  /*2b40*/  HFMA2.MMA R11, -RZ, RZ, 0, 0 ;  /* 0x00000000ff0b7435 */ /* 0x000fe200000001ff */
[----:B------:R-:W-:Y:S01]  /*2b50*/  MOV R10, R6 ;  /* 0x00000006000a7202 */ /* 0x000fe20000000f00 */
[----:B------:R1:W2:Y:S04]  /*2b60*/  SHFL.BFLY PT, R7, R0, 0x10, 0x1f ;  /* 0x0e001f0000077f89 */ /* 0x0002a800000e0000 */
[----:B------:R-:W-:Y:S05]  /*2b70*/  RET.REL.NODEC R10 `(_ZN7cutlass13device_kernelIN5flash19FlashAttnFwdCombineIN4cute5tupleIJNS3_1CILi8EEENS5_ILi128EEEEEELi5ELi256ELi1ELb0ELb1ENS_10bfloat16_tEfNS_4arch4Sm90EEEEEvNT_6ParamsE) ;  /* 0xffffd4800a007950 */ /* 0x000fea0003c3ffff */
.L_x_131:
        /* <DEDUP_REMOVED lines=16> */
.L_x_1799:


//--------------------- .text._ZN7cutlass13device_kernelIN5flash19FlashAttnFwdCombineIN4cute5tupleIJNS3_1CILi8EEENS5_ILi128EEEEEELi8ELi256ELi1ELb0ELb0ENS_10bfloat16_tEfNS_4arch4Sm80EEEEEvNT_6ParamsE --------------------------
	.section	.text._ZN7cutlass13device_kernelIN5flash19FlashAttnFwdCombineIN4cute5tupleIJNS3_1CILi8EEENS5_ILi128EEEEEELi8ELi256ELi1ELb0ELb0ENS_10bfloat16_tEfNS_4arch4Sm80EEEEEvNT_6ParamsE,"ax",@progbits
	.sectioninfo	@"SHI_REGISTERS=48"
	.align	128
.text._ZN7cutlass13device_kernelIN5flash19FlashAttnFwdCombineIN4cute5tupleIJNS3_1CILi8EEENS5_ILi128EEEEEELi8ELi256ELi1ELb0ELb0ENS_10bfloat16_tEfNS_4arch4Sm80EEEEEvNT_6ParamsE:
        .type           _ZN7cutlass13device_kernelIN5flash19FlashAttnFwdCombineIN4cute5tupleIJNS3_1CILi8EEENS5_ILi128EEEEEELi8ELi256ELi1ELb0ELb0ENS_10bfloat16_tEfNS_4arch4Sm80EEEEEvNT_6ParamsE,@function
        .size           _ZN7cutlass13device_kernelIN5flash19FlashAttnFwdCombineIN4cute5tupleIJNS3_1CILi8EEENS5_ILi128EEEEEELi8ELi256ELi1ELb0ELb0ENS_10bfloat16_tEfNS_4arch4Sm80EEEEEvNT_6ParamsE,(.L_x_1802 - _ZN7cutlass13device_kernelIN5flash19FlashAttnFwdCombineIN4cute5tupleIJNS3_1CILi8EEENS5_ILi128EEEEEELi8ELi256ELi1ELb0ELb0ENS_10bfloat16_tEfNS_4arch4Sm80EEEEEvNT_6ParamsE)
        .other          _ZN7cutlass13device_kernelIN5flash19FlashAttnFwdCombineIN4cute5tupleIJNS3_1CILi8EEENS5_ILi128EEEEEELi8ELi256ELi1ELb0ELb0ENS_10bfloat16_tEfNS_4arch4Sm80EEEEEvNT_6ParamsE,@"STO_CUDA_ENTRY STV_DEFAULT"
_ZN7cutlass13device_kernelIN5flash19FlashAttnFwdCombineIN4cute5tupleIJNS3_1CILi8EEENS5_ILi128EEEEEELi8ELi256ELi1ELb0ELb0ENS_10bfloat16_tEfNS_4arch4Sm80EEEEEvNT_6ParamsE:
        /* <DEDUP_REMOVED lines=58> */
.L_x_132:
        /* <DEDUP_REMOVED lines=183> */
.L_x_134:
[----:B------:R-:W-:Y:S05]  /*0f10*/  BSYNC B0 ;  /* 0x0000000000007941 */ /* 0x000fea0003800000 */
.L_x_133:
        /* <DEDUP_REMOVED lines=98> */
.L_x_144:
        /* <DEDUP_REMOVED lines=136> */
.L_x_137:
[----:B------:R-:W-:Y:S05]  /*1dc0*/  BSYNC B0 ;  /* 0x0000000000007941 */ /* 0x000fea0003800000 */
.L_x_136:
        /* <DEDUP_REMOVED lines=24> */
.L_x_142:
        /* <DEDUP_REMOVED lines=129> */
.L_x_141:
[----:B------:R-:W-:Y:S05]  /*2760*/  BSYNC B0 ;  /* 0x0000000000007941 */ /* 0x000fea0003800000 */
.L_x_140:
        /* <DEDUP_REMOVED lines=8> */
.L_x_143:
        /* <DEDUP_REMOVED lines=43> */
.L_x_139:
[----:B------:R-:W-:Y:S05]  /*2aa0*/  BSYNC B1 ;  /* 0x0000000000017941 */ /* 0x000fea0003800000 */
.L_x_138:
        /* <DEDUP_REMOVED lines=24> */
.L_x_135:
[----:B------:R-:W-:Y:S02]  /*2c30*/  MOV R6, 0x2c50 ;  /* 0x00002c5000067802 */ /* 0x000fe40000000f00 */
[----:B------:R-:W-:Y:S05]  /*2c40*/  CALL.REL.NOINC `($__internal_12_$__cuda_sm70_shflsync_bfly_p) ;  /* 0x0000001000007944 */ /* 0x000fea0003c00000 */
[----:B-12---:R-:W-:Y:S05]  /*2c50*/  BRA `(.L_x_144) ;  /* 0xffffe8e000007947 */ /* 0x006fea000383ffff */
        .weak           $__internal_12_$__cuda_sm70_shflsync_bfly_p
        .type           $__internal_12_$__cuda_sm70_shflsync_bfly_p,@function
        .size           $__internal_12_$__cuda_sm70_shflsync_bfly_p,(.L_x_1802 - $__internal_12_$__cuda_sm70_shflsync_bfly_p)
$__internal_12_$__cuda_sm70_shflsync_bfly_p:
[----:B------:R-:W-:Y:S01]  /*2c60*/  MOV R7, 0x0 ;  /* 0x0000000000077802 */ /* 0x000fe20000000f00 */
[----:B------:R1:W2:Y:S03]  /*2c70*/  SHFL.BFLY PT, R5, R0, 0x10, 0x1f ;  /* 0x0e001f0000057f89 */ /* 0x0002a600000e0000 */
[----:B------:R-:W-:Y:S05]  /*2c80*/  RET.REL.NODEC R6 `(_ZN7cutlass13device_kernelIN5flash19FlashAttnFwdCombineIN4cute5tupleIJNS3_1CILi8EEENS5_ILi128EEEEEELi8ELi256ELi1ELb0ELb0ENS_10bfloat16_tEfNS_4arch4Sm80EEEEEvNT_6ParamsE) ;  /* 0xffffd37006007950 */ /* 0x000fea0003c3ffff */
.L_x_145:
        /* <DEDUP_REMOVED lines=15> */
.L_x_1802:


//--------------------- .text._ZN7cutlass13device_kernelIN5flash19FlashAttnFwdCombineIN4cute5tupleIJNS3_1CILi8EEENS5_ILi128EEEEEELi7ELi256ELi1ELb0ELb0ENS_10bfloat16_tEfNS_4arch4Sm80EEEEEvNT_6ParamsE --------------------------
	.section	.text._ZN7cutlass13device_kernelIN5flash19FlashAttnFwdCombineIN4cute5tupleIJNS3_1CILi8EEENS5_ILi128EEEEEELi7ELi256ELi1ELb0ELb0ENS_10bfloat16_tEfNS_4arch4Sm80EEEEEvNT_6ParamsE,"ax",@progbits
	.sectioninfo	@"SHI_REGISTERS=48"
	.align	128
.text._ZN7cutlass13device_kernelIN5flash19FlashAttnFwdCombineIN4cute5tupleIJNS3_1CILi8EEENS5_ILi128EEEEEELi7ELi256ELi1ELb0ELb0ENS_10bfloat16_tEfNS_4arch4Sm80EEEEEvNT_6ParamsE:
        .type           _ZN7cutlass13device_kernelIN5flash19FlashAttnFwdCombineIN4cute5tupleIJNS3_1CILi8EEENS5_ILi128EEEEEELi7ELi256ELi1ELb0ELb0ENS_10bfloat16_tEfNS_4arch4Sm80EEEEEvNT_6ParamsE,@function
        .size           _ZN7cutlass13device_kernelIN5flash19FlashAttnFwdCombineIN4cute5tupleIJNS3_1CILi8EEENS5_ILi128EEEEEELi7ELi256ELi1ELb0ELb0ENS_10bfloat16_tEfNS_4arch4Sm80EEEEEvNT_6ParamsE,(.L_x_1804 - _ZN7cutlass13device_kernelIN5flash19FlashAttnFwdCombineIN4cute5tupleIJNS3_1CILi8EEENS5_ILi128EEEEEELi7ELi256ELi1ELb0ELb0ENS_10bfloat16_tEfNS_4arch4Sm80EEEEEvNT_6ParamsE)
        .other          _ZN7cutlass13device_kernelIN5flash19FlashAttnFwdCombineIN4cute5tupleIJNS3_1CILi8EEENS5_ILi128EEEEEELi7ELi256ELi1ELb0ELb0ENS_10bfloat16_tEfNS_4arch4Sm80EEEEEvNT_6ParamsE,@"STO_CUDA_ENTRY STV_DEFAULT"
_ZN7cutlass13device_kernelIN5flash19FlashAttnFwdCombineIN4cute5tupleIJNS3_1CILi8EEENS5_ILi128EEEEEELi7ELi256ELi1ELb0ELb0ENS_10bfloat16_tEfNS_4arch4Sm80EEEEEvNT_6ParamsE:
        /* <DEDUP_REMOVED lines=58> */
.L_x_146:
        /* <DEDUP_REMOVED lines=113> */
.L_x_148:
[----:B------:R-:W-:Y:S05]  /*0ab0*/  BSYNC B0 ;  /* 0x0000000000007941 */ /* 0x000fea0003800000 */
.L_x_147:
        /* <DEDUP_REMOVED lines=90> */
.L_x_158:
        /* <DEDUP_REMOVED lines=104> */
.L_x_151:
[----:B------:R-:W-:Y:S05]  /*16e0*/  BSYNC B0 ;  /* 0x0000000000007941 */ /* 0x000fea0003800000 */
.L_x_150:
        /* <DEDUP_REMOVED lines=24> */
.L_x_156:
        /* <DEDUP_REMOVED lines=129> */
.L_x_155:
[----:B------:R-:W-:Y:S05]  /*2080*/  BSYNC B0 ;  /* 0x0000000000007941 */ /* 0x000fea0003800000 */
.L_x_154:
        /* <DEDUP_REMOVED lines=8> */
.L_x_157:
        /* <DEDUP_REMOVED lines=43> */
.L_x_153:
[----:B------:R-:W-:Y:S05]  /*23c0*/  BSYNC B1 ;  /* 0x0000000000017941 */ /* 0x000fea0003800000 */
.L_x_152:
        /* <DEDUP_REMOVED lines=24> */
.L_x_149:
[----:B------:R-:W-:Y:S02]  /*2550*/  MOV R6, 0x2570 ;  /* 0x0000257000067802 */ /* 0x000fe40000000f00 */
[----:B------:R-:W-:Y:S05]  /*2560*/  CALL.REL.NOINC `($__internal_13_$__cuda_sm70_shflsync_bfly_p) ;  /* 0x0000001000007944 */ /* 0x000fea0003c00000 */
[----:B-12---:R-:W-:Y:S05]  /*2570*/  BRA `(.L_x_158) ;  /* 0xffffeae000007947 */ /* 0x006fea000383ffff */
        .weak           $__internal_13_$__cuda_sm70_shflsync_bfly_p
        .type           $__internal_13_$__cuda_sm70_shflsync_bfly_p,@function
        .size           $__internal_13_$__cuda_sm70_shflsync_bfly_p,(.L_x_1804 - $__internal_13_$__cuda_sm70_shflsync_bfly_p)
$__internal_13_$__cuda_sm70_shflsync_bfly_p:
[----:B------:R-:W-:Y:S01]  /*2580*/  MOV R7, 0x0 ;  /* 0x0000000000077802 */ /* 0x000fe20000000f00 */
[----:B------:R1:W2:Y:S03]  /*2590*/  SHFL.BFLY PT, R5, R0, 0x10, 0x1f ;  /* 0x0e001f0000057f89 */ /* 0x0002a600000e0000 */
[----:B------:R-:W-:Y:S05]  /*25a0*/  RET.REL.NODEC R6 `(_ZN7cutlass13device_kernelIN5flash19FlashAttnFwdCombineIN4cute5tupleIJNS3_1CILi8EEENS5_ILi128EEEEEELi7ELi256ELi1ELb0ELb0ENS_10bfloat16_tEfNS_4arch4Sm80EEEEEvNT_6ParamsE) ;  /* 0xffffda5006007950 */ /* 0x000fea0003c3ffff */
.L_x_159:
        /* <DEDUP_REMOVED lines=13> */
.L_x_1804:


//--------------------- .text._ZN7cutlass13device_kernelIN5flash19FlashAttnFwdCombineIN4cute5tupleIJNS3_1CILi8EEENS5_ILi128EEEEEELi6ELi256ELi1ELb0ELb0ENS_10bfloat16_tEfNS_4arch4Sm80EEEEEvNT_6ParamsE --------------------------
	.section	.text._ZN7cutlass13device_kernelIN5flash19FlashAttnFwdCombineIN4cute5tupleIJNS3_1CILi8EEENS5_ILi128EEEEEELi6ELi256ELi1ELb0ELb0ENS_10bfloat16_tEfNS_4arch4Sm80EEEEEvNT_6ParamsE,"ax",@progbits
	.sectioninfo	@"SHI_REGISTERS=48"
	.align	128
.text._ZN7cutlass13device_kernelIN5flash19FlashAttnFwdCombineIN4cute5tupleIJNS3_1CILi8EEENS5_ILi128EEEEEELi6ELi256ELi1ELb0ELb0ENS_10bfloat16_tEfNS_4arch4Sm80EEEEEvNT_6ParamsE:
        .type           _ZN7cutlass13device_kernelIN5flash19FlashAttnFwdCombineIN4cute5tupleIJNS3_1CILi8EEENS5_ILi128EEEEEELi6ELi256ELi1ELb0ELb0ENS_10bfloat16_tEfNS_4arch4Sm80EEEEEvNT_6ParamsE,@function
        .size           _ZN7cutlass13device_kernelIN5flash19FlashAttnFwdCombineIN4cute5tupleIJNS3_1CILi8EEENS5_ILi128EEEEEELi6ELi256ELi1ELb0ELb0ENS_10bfloat16_tEfNS_4arch4Sm80EEEEEvNT_6ParamsE,(.L_x_1806 - _ZN7cutlass13device_kernelIN5flash19FlashAttnFwdCombineIN4cute5tupleIJNS3_1CILi8EEENS5_ILi128EEEEEELi6ELi256ELi1ELb0ELb0ENS_10bfloat16_tEfNS_4arch4Sm80EEEEEvNT_6ParamsE)
        .other          _ZN7cutlass13device_kernelIN5flash19FlashAttnFwdCombineIN4cute5tupleIJNS3_1CILi8EEENS5_ILi128EEEEEELi6ELi256ELi1ELb0ELb0ENS_10bfloat16_tEfNS_4arch4Sm80EEEEEvNT_6ParamsE,@"STO_CUDA_ENTRY STV_DEFAULT"
_ZN7cutlass13device_kernelIN5flash19FlashAttnFwdCombineIN4cute5tupleIJNS3_1CILi8EEENS5_ILi128EEEEEELi6ELi256ELi1ELb0ELb0ENS_10bfloat16_tEfNS_4arch4Sm80EEEEEvNT_6ParamsE:
        /* <DEDUP_REMOVED lines=58> */
.L_x_160:
        /* <DEDUP_REMOVED lines=72> */
.L_x_162:
[----:B------:R-:W-:Y:S05]  /*0820*/  BSYNC B0 ;  /* 0x0000000000007941 */ /* 0x000fea0003800000 */
.L_x_161:
        /* <DEDUP_REMOVED lines=81> */
.L_x_172:
        /* <DEDUP_REMOVED lines=88> */
.L_x_165:
[----:B------:R-:W-:Y:S05]  /*12c0*/  BSYNC B0 ;  /* 0x0000000000007941 */ /* 0x000fea0003800000 */
.L_x_164:
        /* <DEDUP_REMOVED lines=24> */
.L_x_170:
        /* <DEDUP_REMOVED lines=129> */
.L_x_169:
[----:B------:R-:W-:Y:S05]  /*1c60*/  BSYNC B0 ;  /* 0x0000000000007941 */ /* 0x000fea0003800000 */
.L_x_168:
        /* <DEDUP_REMOVED lines=8> */
.L_x_171:
        /* <DEDUP_REMOVED lines=43> */
.L_x_167:
[----:B------:R-:W-:Y:S05]  /*1fa0*/  BSYNC B1 ;  /* 0x0000000000017941 */ /* 0x000fea0003800000 */
.L_x_166:
        /* <DEDUP_REMOVED lines=24> */
.L_x_163:
[----:B-1----:R-:W-:Y:S02]  /*2130*/  MOV R6, 0x2150 ;  /* 0x0000215000067802 */ /* 0x002fe40000000f00 */
[----:B------:R-:W-:Y:S05]  /*2140*/  CALL.REL.NOINC `($__internal_14_$__cuda_sm70_shflsync_bfly_p) ;  /* 0x0000001000007944 */ /* 0x000fea0003c00000 */
[----:B-12---:R-:W-:Y:S05]  /*2150*/  BRA `(.L_x_172) ;  /* 0xffffebe000007947 */ /* 0x006fea000383ffff */
        .weak           $__internal_14_$__cuda_sm70_shflsync_bfly_p
        .type           $__internal_14_$__cuda_sm70_shflsync_bfly_p,@function
        .size           $__internal_14_$__cuda_sm70_shflsync_bfly_p,(.L_x_1806 - $__internal_14_$__cuda_sm70_shflsync_bfly_p)
$__internal_14_$__cuda_sm70_shflsync_bfly_p:
[----:B------:R-:W-:Y:S01]  /*2160*/  HFMA2.MMA R11, -RZ, RZ, 0, 0 ;  /* 0x00000000ff0b7435 */ /* 0x000fe200000001ff */
[----:B------:R-:W-:Y:S01]  /*2170*/  MOV R10, R6 ;  /* 0x00000006000a7202 */ /* 0x000fe20000000f00 */
[----:B------:R1:W2:Y:S04]  /*2180*/  SHFL.BFLY PT, R7, R5, 0x10, 0x1f ;  /* 0x0e001f0005077f89 */ /* 0x0002a800000e0000 */
[----:B------:R-:W-:Y:S05]  /*2190*/  RET.REL.NODEC R10 `(_ZN7cutlass13device_kernelIN5flash19FlashAttnFwdCombineIN4cute5tupleIJNS3_1CILi8EEENS5_ILi128EEEEEELi6ELi256ELi1ELb0ELb0ENS_10bfloat16_tEfNS_4arch4Sm80EEEEEvNT_6ParamsE) ;  /* 0xffffde600a007950 */ /* 0x000fea0003c3ffff */
.L_x_173:
        /* <DEDUP_REMOVED lines=14> */
.L_x_1806:


//--------------------- .text._ZN7cutlass13device_kernelIN5flash19FlashAttnFwdCombineIN4cute5tupleIJNS3_1CILi8EEENS5_ILi128EEEEEELi5ELi256ELi1ELb0ELb0ENS_10bfloat16_tEfNS_4arch4Sm80EEEEEvNT_6ParamsE --------------------------
	.section	.text._ZN7cutlass13device_kernelIN5flash19FlashAttnFwdCombineIN4cute5tupleIJNS3_1CILi8EEENS5_ILi128EEEEEELi5ELi256ELi1ELb0ELb0ENS_10bfloat16_tEfNS_4arch4Sm80EEEEEvNT_6ParamsE,"ax",@progbits
	.sectioninfo	@"SHI_REGISTERS=48"
	.align	128
.text._ZN7cutlass13device_kernelIN5flash19FlashAttnFwdCombineIN4cute5tupleIJNS3_1CILi8EEENS5_ILi128EEEEEELi5ELi256ELi1ELb0ELb0ENS_10bfloat16_tEfNS_4arch4Sm80EEEEEvNT_6ParamsE:
        .type           _ZN7cutlass13device_kernelIN5flash19FlashAttnFwdCombineIN4cute5tupleIJNS3_1CILi8EEENS5_ILi128EEEEEELi5ELi256ELi1ELb0ELb0ENS_10bfloat16_tEfNS_4arch4Sm80EEEEEvNT_6ParamsE,@function
        .size           _ZN7cutlass13device_kernelIN5flash19FlashAttnFwdCombineIN4cute5tupleIJNS3_1CILi8EEENS5_ILi128EEEEEELi5ELi256ELi1ELb0ELb0ENS_10bfloat16_tEfNS_4arch4Sm80EEEEEvNT_6ParamsE,(.L_x_1808 - _ZN7cutlass13device_kernelIN5flash19FlashAttnFwdCombineIN4cute5tupleIJNS3_1CILi8EEENS5_ILi128EEEEEELi5ELi256ELi1ELb0ELb0ENS_10bfloat16_tEfNS_4arch4Sm80EEEEEvNT_6ParamsE)
        .other          _ZN7cutlass13device_kernelIN5flash19FlashAttnFwdCombineIN4cute5tupleIJNS3_1CILi8EEENS5_ILi128EEEEEELi5ELi256ELi1ELb0ELb0ENS_10bfloat16_tEfNS_4arch4Sm80EEEEEvNT_6ParamsE,@"STO_CUDA_ENTRY STV_DEFAULT"
_ZN7cutlass13device_kernelIN5flash19FlashAttnFwdCombineIN4cute5tupleIJNS3_1CILi8EEENS5_ILi128EEEEEELi5ELi256ELi1ELb0ELb0ENS_10bfloat16_tEfNS_4arch4Sm80EEEEEvNT_6ParamsE:
        /* <DEDUP_REMOVED lines=58> */
.L_x_174:
        /* <DEDUP_REMOVED lines=49> */
.L_x_176:
[----:B------:R-:W-:Y:S05]  /*06b0*/  BSYNC B0 ;  /* 0x0000000000007941 */ /* 0x000fea0003800000 */
.L_x_175:
        /* <DEDUP_REMOVED lines=74> */
.L_x_186:
        /* <DEDUP_REMOVED lines=80> */
.L_x_179:
[----:B------:R-:W-:Y:S05]  /*1060*/  BSYNC B0 ;  /* 0x0000000000007941 */ /* 0x000fea0003800000 */
.L_x_178:
        /* <DEDUP_REMOVED lines=24> */
.L_x_184:
        /* <DEDUP_REMOVED lines=129> */
.L_x_183:
[----:B------:R-:W-:Y:S05]  /*1a00*/  BSYNC B0 ;  /* 0x0000000000007941 */ /* 0x000fea0003800000 */
.L_x_182:
        /* <DEDUP_REMOVED lines=8> */
.L_x_185:
        /* <DEDUP_REMOVED lines=43> */
.L_x_181:
[----:B------:R-:W-:Y:S05]  /*1d40*/  BSYNC B1 ;  /* 0x0000000000017941 */ /* 0x000fea0003800000 */
.L_x_180:
        /* <DEDUP_REMOVED lines=24> */
.L_x_177:
[----:B------:R-:W-:Y:S02]  /*1ed0*/  MOV R6, 0x1ef0 ;  /* 0x00001ef000067802 */ /* 0x000fe40000000f00 */
[----:B-12---:R-:W-:Y:S05]  /*1ee0*/  CALL.REL.NOINC `($__internal_15_$__cuda_sm70_shflsync_bfly_p) ;  /* 0x0000001000007944 */ /* 0x006fea0003c00000 */
[----:B-12---:R-:W-:Y:S05]  /*1ef0*/  BRA `(.L_x_186) ;  /* 0xffffec6000007947 */ /* 0x006fea000383ffff */
        .weak           $__internal_15_$__cuda_sm70_shflsync_bfly_p
        .type           $__internal_15_$__cuda_sm70_shflsync_bfly_p,@function
        .size           $__internal_15_$__cuda_sm70_shflsync_bfly_p,(.L_x_1808 - $__internal_15_$__cuda_sm70_shflsync_bfly_p)
$__internal_15_$__cuda_sm70_shflsync_bfly_p:
[----:B------:R-:W-:Y:S01]  /*1f00*/  MOV R7, 0x0 ;  /* 0x0000000000077802 */ /* 0x000fe20000000f00 */
[----:B------:R1:W2:Y:S03]  /*1f10*/  SHFL.BFLY PT, R5, R0, 0x10, 0x1f ;  /* 0x0e001f0000057f89 */ /* 0x0002a600000e0000 */
[----:B------:R-:W-:Y:S05]  /*1f20*/  RET.REL.NODEC R6 `(_ZN7cutlass13device_kernelIN5flash19FlashAttnFwdCombineIN4cute5tupleIJNS3_1CILi8EEENS5_ILi128EEEEEELi5ELi256ELi1ELb0ELb0ENS_10bfloat16_tEfNS_4arch4Sm80EEEEEvNT_6ParamsE) ;  /* 0xffffe0d006007950 */ /* 0x000fea0003c3ffff */
.L_x_187:
        /* <DEDUP_REMOVED lines=13> */
.L_x_1808:


//--------------------- .text._ZN7cutlass13device_kernelIN5flash19FlashAttnFwdCombineIN4cute5tupleIJNS3_1CILi8EEENS5_ILi128EEEEEELi8ELi256ELi1ELb0ELb1ENS_10bfloat16_tEfNS_4arch4Sm80EEEEEvNT_6ParamsE --------------------------
	.section	.text._ZN7cutlass13device_kernelIN5flash19FlashAttnFwdCombineIN4cute5tupleIJNS3_1CILi8EEENS5_ILi128EEEEEELi8ELi256ELi1ELb0ELb1ENS_10bfloat16_tEfNS_4arch4Sm80EEEEEvNT_6ParamsE,"ax",@progbits
	.sectioninfo	@"SHI_REGISTERS=48"
	.align	128
.text._ZN7cutlass13device_kernelIN5flash19FlashAttnFwdCombineIN4cute5tupleIJNS3_1CILi8EEENS5_ILi128EEEEEELi8ELi256ELi1ELb0ELb1ENS_10bfloat16_tEfNS_4arch4Sm80EEEEEvNT_6ParamsE:
        .type           _ZN7cutlass13device_kernelIN5flash19FlashAttnFwdCombineIN4cute5tupleIJNS3_1CILi8EEENS5_ILi128EEEEEELi8ELi256ELi1ELb0ELb1ENS_10bfloat16_tEfNS_4arch4Sm80EEEEEvNT_6ParamsE,@function
        .size           _ZN7cutlass13device_kernelIN5flash19FlashAttnFwdCombineIN4cute5tupleIJNS3_1CILi8EEENS5_ILi128EEEEEELi8ELi256ELi1ELb0ELb1ENS_10bfloat16_tEfNS_4arch4Sm80EEEEEvNT_6ParamsE,(.L_x_1810 - _ZN7cutlass13device_kernelIN5flash19FlashAttnFwdCombineIN4cute5tupleIJNS3_1CILi8EEENS5_ILi128EEEEEELi8ELi256ELi1ELb0ELb1ENS_10bfloat16_tEfNS_4arch4Sm80EEEEEvNT_6ParamsE)
        .other          _ZN7cutlass13device_kernelIN5flash19FlashAttnFwdCombineIN4cute5tupleIJNS3_1CILi8EEENS5_ILi128EEEEEELi8ELi256ELi1ELb0ELb1ENS_10bfloat16_tEfNS_4arch4Sm80EEEEEvNT_6ParamsE,@"STO_CUDA_ENTRY STV_DEFAULT"
_ZN7cutlass13device_kernelIN5flash19FlashAttnFwdCombineIN4cute5tupleIJNS3_1CILi8EEENS5_ILi128EEEEEELi8ELi256ELi1ELb0ELb1ENS_10bfloat16_tEfNS_4arch4Sm80EEEEEvNT_6ParamsE:
        /* <DEDUP_REMOVED lines=51> */
.L_x_188:
        /* <DEDUP_REMOVED lines=25> */
.L_x_189:
        /* <DEDUP_REMOVED lines=101> */
.L_x_191:
        /* <DEDUP_REMOVED lines=13> */
[----:B------:R-:W-:Y:S05]  /*0be0*/  CALL.REL.NOINC `($__internal_16_$__cuda_sm20_div_u64) ;  /* 0x0000285000007944 */ /* 0x000fea0003c00000 */
[----:B------:R-:W-:Y:S05]  /*0bf0*/  BRA `(.L_x_193) ;  /* 0x0000012000007947 */ /* 0x000fea0003800000 */
.L_x_192:
        /* <DEDUP_REMOVED lines=18> */
.L_x_193:
[----:B------:R-:W-:Y:S02]  /*0d20*/  IADD3 R5, R8, -0x1, RZ ;  /* 0xffffffff08057810 */ /* 0x000fe40007ffe0ff */
[----:B------:R-:W-:-:S03]  /*0d30*/  MOV R8, R3 ;  /* 0x0000000300087202 */ /* 0x000fc60000000f00 */
.L_x_190:
        /* <DEDUP_REMOVED lines=173> */
.L_x_195:
[----:B------:R-:W-:Y:S05]  /*1810*/  BSYNC B0 ;  /* 0x0000000000007941 */ /* 0x000fea0003800000 */
.L_x_194:
        /* <DEDUP_REMOVED lines=93> */
.L_x_205:
        /* <DEDUP_REMOVED lines=129> */
.L_x_198:
[----:B------:R-:W-:Y:S05]  /*2600*/  BSYNC B0 ;  /* 0x0000000000007941 */ /* 0x000fea0003800000 */
.L_x_197:
        /* <DEDUP_REMOVED lines=24> */
.L_x_203:
        /* <DEDUP_REMOVED lines=129> */
.L_x_202:
[----:B------:R-:W-:Y:S05]  /*2fa0*/  BSYNC B0 ;  /* 0x0000000000007941 */ /* 0x000fea0003800000 */
.L_x_201:
[----:B------:R-:W-:-:S13]  /*2fb0*/  ISETP.NE.AND P0, PT, R36, RZ, PT ;  /* 0x000000ff2400720c */ /* 0x000fda0003f05270 */
[----:B------:R-:W-:Y:S05]  /*2fc0*/  @!P0 BRA `(.L_x_200) ;  /* 0x000002f000008947 */ /* 0x000fea0003800000 */
[----:B------:R-:W-:Y:S01]  /*2fd0*/  IADD3 R0, R42, 0x3, RZ ;  /* 0x000000032a007810 */ /* 0x000fe20007ffe0ff */
[----:B------:R-:W-:Y:S02]  /*2fe0*/  IMAD.MOV.U32 R15, RZ, RZ, 0x3 ;  /* 0x00000003ff0f7424 */ /* 0x000fe400078e00ff */
[----:B-1----:R-:W-:Y:S01]  /*2ff0*/  IMAD.MOV.U32 R7, RZ, RZ, RZ ;  /* 0x000000ffff077224 */ /* 0x002fe200078e00ff */
[----:B------:R-:W-:Y:S02]  /*3000*/  SHF.R.S32.HI R6, RZ, 0x1f, R0 ;  /* 0x0000001fff067819 */ /* 0x000fe40000011400 */
.L_x_204:
        /* <DEDUP_REMOVED lines=43> */
.L_x_200:
[----:B------:R-:W-:Y:S05]  /*32c0*/  BSYNC B1 ;  /* 0x0000000000017941 */ /* 0x000fea0003800000 */
.L_x_199:
        /* <DEDUP_REMOVED lines=20> */
.L_x_196:
[----:B------:R-:W-:Y:S02]  /*3410*/  MOV R6, 0x3430 ;  /* 0x0000343000067802 */ /* 0x000fe40000000f00 */
[----:B------:R-:W-:Y:S05]  /*3420*/  CALL.REL.NOINC `($__internal_17_$__cuda_sm70_shflsync_bfly_p) ;  /* 0x000003e000007944 */ /* 0x000fea0003c00000 */
[----:B-12---:R-:W-:Y:S05]  /*3430*/  BRA `(.L_x_205) ;  /* 0xffffe9b000007947 */ /* 0x006fea000383ffff */
        .weak           $__internal_16_$__cuda_sm20_div_u64
        .type           $__internal_16_$__cuda_sm20_div_u64,@function
        .size           $__internal_16_$__cuda_sm20_div_u64,($__internal_17_$__cuda_sm70_shflsync_bfly_p - $__internal_16_$__cuda_sm20_div_u64)
$__internal_16_$__cuda_sm20_div_u64:
        /* <DEDUP_REMOVED lines=60> */
[----:B------:R-:W-:Y:S06]  /*3800*/  RET.REL.NODEC R6 `(_ZN7cutlass13device_kernelIN5flash19FlashAttnFwdCombineIN4cute5tupleIJNS3_1CILi8EEENS5_ILi128EEEEEELi8ELi256ELi1ELb0ELb1ENS_10bfloat16_tEfNS_4arch4Sm80EEEEEvNT_6ParamsE) ;  /* 0xffffc7f006007950 */ /* 0x000fec0003c3ffff */
        .weak           $__internal_17_$__cuda_sm70_shflsync_bfly_p
        .type           $__internal_17_$__cuda_sm70_shflsync_bfly_p,@function
        .size           $__internal_17_$__cuda_sm70_shflsync_bfly_p,(.L_x_1810 - $__internal_17_$__cuda_sm70_shflsync_bfly_p)
$__internal_17_$__cuda_sm70_shflsync_bfly_p:
[----:B------:R-:W-:Y:S01]  /*3810*/  HFMA2.MMA R11, -RZ, RZ, 0, 0 ;  /* 0x00000000ff0b7435 */ /* 0x000fe200000001ff */
[----:B------:R-:W-:Y:S01]  /*3820*/  MOV R10, R6 ;  /* 0x00000006000a7202 */ /* 0x000fe20000000f00 */
[----:B------:R1:W2:Y:S04]  /*3830*/  SHFL.BFLY PT, R7, R0, 0x10, 0x1f ;  /* 0x0e001f0000077f89 */ /* 0x0002a800000e0000 */
[----:B------:R-:W-:Y:S05]  /*3840*/  RET.REL.NODEC R10 `(_ZN7cutlass13device_kernelIN5flash19FlashAttnFwdCombineIN4cute5tupleIJNS3_1CILi8EEENS5_ILi128EEEEEELi8ELi256ELi1ELb0ELb1ENS_10bfloat16_tEfNS_4arch4Sm80EEEEEvNT_6ParamsE) ;  /* 0xffffc7b00a007950 */ /* 0x000fea0003c3ffff */
.L_x_206:
        /* <DEDUP_REMOVED lines=11> */
.L_x_1810:


//--------------------- .text._ZN7cutlass13device_kernelIN5flash19FlashAttnFwdCombineIN4cute5tupleIJNS3_1CILi8EEENS5_ILi128EEEEEELi7ELi256ELi1ELb0ELb1ENS_10bfloat16_tEfNS_4arch4Sm80EEEEEvNT_6ParamsE --------------------------
	.section	.text._ZN7cutlass13device_kernelIN5flash19FlashAttnFwdCombineIN4cute5tupleIJNS3_1CILi8EEENS5_ILi128EEEEEELi7ELi256ELi1ELb0ELb1ENS_10bfloat16_tEfNS_4arch4Sm80EEEEEvNT_6ParamsE,"ax",@progbits
	.sectioninfo	@"SHI_REGISTERS=42"
	.align	128
.text._ZN7cutlass13device_kernelIN5flash19FlashAttnFwdCombineIN4cute5tupleIJNS3_1CILi8EEENS5_ILi128EEEEEELi7ELi256ELi1ELb0ELb1ENS_10bfloat16_tEfNS_4arch4Sm80EEEEEvNT_6ParamsE:
        .type           _ZN7cutlass13device_kernelIN5flash19FlashAttnFwdCombineIN4cute5tupleIJNS3_1CILi8EEENS5_ILi128EEEEEELi7ELi256ELi1ELb0ELb1ENS_10bfloat16_tEfNS_4arch4Sm80EEEEEvNT_6ParamsE,@function
        .size           _ZN7cutlass13device_kernelIN5flash19FlashAttnFwdCombineIN4cute5tupleIJNS3_1CILi8EEENS5_ILi128EEEEEELi7ELi256ELi1ELb0ELb1ENS_10bfloat16_tEfNS_4arch4Sm80EEEEEvNT_6ParamsE,(.L_x_1813 - _ZN7cutlass13device_kernelIN5flash19FlashAttnFwdCombineIN4cute5tupleIJNS3_1CILi8EEENS5_ILi128EEEEEELi7ELi256ELi1ELb0ELb1ENS_10bfloat16_tEfNS_4arch4Sm80EEEEEvNT_6ParamsE)
        .other          _ZN7cutlass13device_kernelIN5flash19FlashAttnFwdCombineIN4cute5tupleIJNS3_1CILi8EEENS5_ILi128EEEEEELi7ELi256ELi1ELb0ELb1ENS_10bfloat16_tEfNS_4arch4Sm80EEEEEvNT_6ParamsE,@"STO_CUDA_ENTRY STV_DEFAULT"
_ZN7cutlass13device_kernelIN5flash19FlashAttnFwdCombineIN4cute5tupleIJNS3_1CILi8EEENS5_ILi128EEEEEELi7ELi256ELi1ELb0ELb1ENS_10bfloat16_tEfNS_4arch4Sm80EEEEEvNT_6ParamsE:
        /* <DEDUP_REMOVED lines=51> */
.L_x_207:
        /* <DEDUP_REMOVED lines=25> */
.L_x_208:
        /* <DEDUP_REMOVED lines=101> */
.L_x_210:
        /* <DEDUP_REMOVED lines=14> */
[----:B------:R-:W-:Y:S05]  /*0bf0*/  CALL.REL.NOINC `($__internal_18_$__cuda_sm20_div_u64) ;  /* 0x0000220000007944 */ /* 0x000fea0003c00000 */
[----:B------:R-:W-:Y:S05]  /*0c00*/  BRA `(.L_x_212) ;  /* 0x0000013000007947 */ /* 0x000fea0003800000 */
.L_x_211:
        /* <DEDUP_REMOVED lines=19> */
.L_x_212:
[----:B------:R-:W-:Y:S02]  /*0d40*/  IADD3 R3, R8, -0x1, RZ ;  /* 0xffffffff08037810 */ /* 0x000fe40007ffe0ff */
[----:B------:R-:W-:-:S03]  /*0d50*/  MOV R5, R0 ;  /* 0x0000000000057202 */ /* 0x000fc60000000f00 */
.L_x_209:
        /* <DEDUP_REMOVED lines=107> */
.L_x_214:
[----:B------:R-:W-:Y:S05]  /*1410*/  BSYNC B0 ;  /* 0x0000000000007941 */ /* 0x000fea0003800000 */
.L_x_213:
        /* <DEDUP_REMOVED lines=86> */
.L_x_224:
        /* <DEDUP_REMOVED lines=97> */
.L_x_217:
[----:B------:R-:W-:Y:S05]  /*1f90*/  BSYNC B0 ;  /* 0x0000000000007941 */ /* 0x000fea0003800000 */
.L_x_216:
        /* <DEDUP_REMOVED lines=24> */
.L_x_222:
        /* <DEDUP_REMOVED lines=129> */
.L_x_221:
[----:B------:R-:W-:Y:S05]  /*2930*/  BSYNC B0 ;  /* 0x0000000000007941 */ /* 0x000fea0003800000 */
.L_x_220:
        /* <DEDUP_REMOVED lines=8> */
.L_x_223:
        /* <DEDUP_REMOVED lines=43> */
.L_x_219:
[----:B------:R-:W-:Y:S05]  /*2c70*/  BSYNC B1 ;  /* 0x0000000000017941 */ /* 0x000fea0003800000 */
.L_x_218:
        /* <DEDUP_REMOVED lines=20> */
.L_x_215:
[----:B------:R-:W-:Y:S02]  /*2dc0*/  MOV R6, 0x2de0 ;  /* 0x00002de000067802 */ /* 0x000fe40000000f00 */
[----:B------:R-:W-:Y:S05]  /*2dd0*/  CALL.REL.NOINC `($__internal_19_$__cuda_sm70_shflsync_bfly_p) ;  /* 0x000003f000007944 */ /* 0x000fea0003c00000 */
[----:B--2---:R-:W-:Y:S01]  /*2de0*/  MOV R6, R7 ;  /* 0x0000000700067202 */ /* 0x004fe20000000f00 */
[----:B-1----:R-:W-:Y:S05]  /*2df0*/  BRA `(.L_x_224) ;  /* 0xffffeb8000007947 */ /* 0x002fea000383ffff */
        .weak           $__internal_18_$__cuda_sm20_div_u64
        .type           $__internal_18_$__cuda_sm20_div_u64,@function
        .size           $__internal_18_$__cuda_sm20_div_u64,($__internal_19_$__cuda_sm70_shflsync_bfly_p - $__internal_18_$__cuda_sm20_div_u64)
$__internal_18_$__cuda_sm20_div_u64:
        /* <DEDUP_REMOVED lines=60> */
[----:B------:R-:W-:Y:S06]  /*31c0*/  RET.REL.NODEC R6 `(_ZN7cutlass13device_kernelIN5flash19FlashAttnFwdCombineIN4cute5tupleIJNS3_1CILi8EEENS5_ILi128EEEEEELi7ELi256ELi1ELb0ELb1ENS_10bfloat16_tEfNS_4arch4Sm80EEEEEvNT_6ParamsE) ;  /* 0xffffce3006007950 */ /* 0x000fec0003c3ffff */
        .weak           $__internal_19_$__cuda_sm70_shflsync_bfly_p
        .type           $__internal_19_$__cuda_sm70_shflsync_bfly_p,@function
        .size           $__internal_19_$__cuda_sm70_shflsync_bfly_p,(.L_x_1813 - $__internal_19_$__cuda_sm70_shflsync_bfly_p)
$__internal_19_$__cuda_sm70_shflsync_bfly_p:
[----:B------:R-:W-:Y:S01]  /*31d0*/  HFMA2.MMA R21, -RZ, RZ, 0, 0 ;  /* 0x00000000ff157435 */ /* 0x000fe200000001ff */
[----:B------:R-:W-:Y:S01]  /*31e0*/  MOV R20, R6 ;  /* 0x0000000600147202 */ /* 0x000fe20000000f00 */
[----:B------:R1:W2:Y:S04]  /*31f0*/  SHFL.BFLY PT, R7, R0, 0x10, 0x1f ;  /* 0x0e001f0000077f89 */ /* 0x0002a800000e0000 */
[----:B------:R-:W-:Y:S05]  /*3200*/  RET.REL.NODEC R20 `(_ZN7cutlass13device_kernelIN5flash19FlashAttnFwdCombineIN4cute5tupleIJNS3_1CILi8EEENS5_ILi128EEEEEELi7ELi256ELi1ELb0ELb1ENS_10bfloat16_tEfNS_4arch4Sm80EEEEEvNT_6ParamsE) ;  /* 0xffffcdf014007950 */ /* 0x000fea0003c3ffff */
.L_x_225:
        /* <DEDUP_REMOVED lines=15> */
.L_x_1813:


//--------------------- .text._ZN7cutlass13device_kernelIN5flash19FlashAttnFwdCombineIN4cute5tupleIJNS3_1CILi8EEENS5_ILi128EEEEEELi6ELi256ELi1ELb0ELb1ENS_10bfloat16_tEfNS_4arch4Sm80EEEEEvNT_6ParamsE --------------------------
	.section	.text._ZN7cutlass13device_kernelIN5flash19FlashAttnFwdCombineIN4cute5tupleIJNS3_1CILi8EEENS5_ILi128EEEEEELi6ELi256ELi1ELb0ELb1ENS_10bfloat16_tEfNS_4arch4Sm80EEEEEvNT_6ParamsE,"ax",@progbits
	.sectioninfo	@"SHI_REGISTERS=42"
	.align	128
.text._ZN7cutlass13device_kernelIN5flash19FlashAttnFwdCombineIN4cute5tupleIJNS3_1CILi8EEENS5_ILi128EEEEEELi6ELi256ELi1ELb0ELb1ENS_10bfloat16_tEfNS_4arch4Sm80EEEEEvNT_6ParamsE:
        .type           _ZN7cutlass13device_kernelIN5flash19FlashAttnFwdCombineIN4cute5tupleIJNS3_1CILi8EEENS5_ILi128EEEEEELi6ELi256ELi1ELb0ELb1ENS_10bfloat16_tEfNS_4arch4Sm80EEEEEvNT_6ParamsE,@function
        .size           _ZN7cutlass13device_kernelIN5flash19FlashAttnFwdCombineIN4cute5tupleIJNS3_1CILi8EEENS5_ILi128EEEEEELi6ELi256ELi1ELb0ELb1ENS_10bfloat16_tEfNS_4arch4Sm80EEEEEvNT_6ParamsE,(.L_x_1816 - _ZN7cutlass13device_kernelIN5flash19FlashAttnFwdCombineIN4cute5tupleIJNS3_1CILi8EEENS5_ILi128EEEEEELi6ELi256ELi1ELb0ELb1ENS_10bfloat16_tEfNS_4arch4Sm80EEEEEvNT_6ParamsE)
        .other          _ZN7cutlass13device_kernelIN5flash19FlashAttnFwdCombineIN4cute5tupleIJNS3_1CILi8EEENS5_ILi128EEEEEELi6ELi256ELi1ELb0ELb1ENS_10bfloat16_tEfNS_4arch4Sm80EEEEEvNT_6ParamsE,@"STO_CUDA_ENTRY STV_DEFAULT"
_ZN7cutlass13device_kernelIN5flash19FlashAttnFwdCombineIN4cute5tupleIJNS3_1CILi8EEENS5_ILi128EEEEEELi6ELi256ELi1ELb0ELb1ENS_10bfloat16_tEfNS_4arch4Sm80EEEEEvNT_6ParamsE:
        /* <DEDUP_REMOVED lines=51> */
.L_x_226:
        /* <DEDUP_REMOVED lines=25> */
.L_x_227:
        /* <DEDUP_REMOVED lines=101> */
.L_x_229:
        /* <DEDUP_REMOVED lines=14> */
[----:B------:R-:W-:Y:S05]  /*0bf0*/  CALL.REL.NOINC `($__internal_20_$__cuda_sm20_div_u64) ;  /* 0x00001de000007944 */ /* 0x000fea0003c00000 */
[----:B------:R-:W-:Y:S05]  /*0c00*/  BRA `(.L_x_231) ;  /* 0x0000013000007947 */ /* 0x000fea0003800000 */
.L_x_230:
        /* <DEDUP_REMOVED lines=19> */
.L_x_231:
[----:B------:R-:W-:Y:S02]  /*0d40*/  IADD3 R3, R8, -0x1, RZ ;  /* 0xffffffff08037810 */ /* 0x000fe40007ffe0ff */
[----:B------:R-:W-:-:S03]  /*0d50*/  MOV R5, R0 ;  /* 0x0000000000057202 */ /* 0x000fc60000000f00 */
.L_x_228:
        /* <DEDUP_REMOVED lines=66> */
.L_x_233:
[----:B------:R-:W-:Y:S05]  /*1180*/  BSYNC B0 ;  /* 0x0000000000007941 */ /* 0x000fea0003800000 */
.L_x_232:
        /* <DEDUP_REMOVED lines=77> */
.L_x_243:
        /* <DEDUP_REMOVED lines=81> */
.L_x_236:
[----:B------:R-:W-:Y:S05]  /*1b70*/  BSYNC B0 ;  /* 0x0000000000007941 */ /* 0x000fea0003800000 */
.L_x_235:
        /* <DEDUP_REMOVED lines=24> */
.L_x_241:
        /* <DEDUP_REMOVED lines=129> */
.L_x_240:
[----:B------:R-:W-:Y:S05]  /*2510*/  BSYNC B0 ;  /* 0x0000000000007941 */ /* 0x000fea0003800000 */
.L_x_239:
        /* <DEDUP_REMOVED lines=8> */
.L_x_242:
        /* <DEDUP_REMOVED lines=43> */
.L_x_238:
[----:B------:R-:W-:Y:S05]  /*2850*/  BSYNC B1 ;  /* 0x0000000000017941 */ /* 0x000fea0003800000 */
.L_x_237:
        /* <DEDUP_REMOVED lines=20> */
.L_x_234:
[----:B-1----:R-:W-:Y:S02]  /*29a0*/  MOV R7, 0x29c0 ;  /* 0x000029c000077802 */ /* 0x002fe40000000f00 */
[----:B------:R-:W-:Y:S05]  /*29b0*/  CALL.REL.NOINC `($__internal_21_$__cuda_sm70_shflsync_bfly_p) ;  /* 0x000003f000007944 */ /* 0x000fea0003c00000 */
[----:B--2---:R-:W-:Y:S01]  /*29c0*/  MOV R7, R9 ;  /* 0x0000000900077202 */ /* 0x004fe20000000f00 */
[----:B-1----:R-:W-:Y:S05]  /*29d0*/  BRA `(.L_x_243) ;  /* 0xffffec8000007947 */ /* 0x002fea000383ffff */
        .weak           $__internal_20_$__cuda_sm20_div_u64
        .type           $__internal_20_$__cuda_sm20_div_u64,@function
        .size           $__internal_20_$__cuda_sm20_div_u64,($__internal_21_$__cuda_sm70_shflsync_bfly_p - $__internal_20_$__cuda_sm20_div_u64)
$__internal_20_$__cuda_sm20_div_u64:
        /* <DEDUP_REMOVED lines=60> */
[----:B------:R-:W-:Y:S06]  /*2da0*/  RET.REL.NODEC R6 `(_ZN7cutlass13device_kernelIN5flash19FlashAttnFwdCombineIN4cute5tupleIJNS3_1CILi8EEENS5_ILi128EEEEEELi6ELi256ELi1ELb0ELb1ENS_10bfloat16_tEfNS_4arch4Sm80EEEEEvNT_6ParamsE) ;  /* 0xffffd25006007950 */ /* 0x000fec0003c3ffff */
        .weak           $__internal_21_$__cuda_sm70_shflsync_bfly_p
        .type           $__internal_21_$__cuda_sm70_shflsync_bfly_p,@function
        .size           $__internal_21_$__cuda_sm70_shflsync_bfly_p,(.L_x_1816 - $__internal_21_$__cuda_sm70_shflsync_bfly_p)
$__internal_21_$__cuda_sm70_shflsync_bfly_p:
[----:B------:R-:W-:Y:S01]  /*2db0*/  HFMA2.MMA R23, -RZ, RZ, 0, 0 ;  /* 0x00000000ff177435 */ /* 0x000fe200000001ff */
[----:B------:R-:W-:Y:S01]  /*2dc0*/  MOV R22, R7 ;  /* 0x0000000700167202 */ /* 0x000fe20000000f00 */
[----:B------:R1:W2:Y:S04]  /*2dd0*/  SHFL.BFLY PT, R9, R6, 0x10, 0x1f ;  /* 0x0e001f0006097f89 */ /* 0x0002a800000e0000 */
[----:B------:R-:W-:Y:S05]  /*2de0*/  RET.REL.NODEC R22 `(_ZN7cutlass13device_kernelIN5flash19FlashAttnFwdCombineIN4cute5tupleIJNS3_1CILi8EEENS5_ILi128EEEEEELi6ELi256ELi1ELb0ELb1ENS_10bfloat16_tEfNS_4arch4Sm80EEEEEvNT_6ParamsE) ;  /* 0xffffd21016007950 */ /* 0x000fea0003c3ffff */
.L_x_244:
        /* <DEDUP_REMOVED lines=9> */
.L_x_1816:


//--------------------- .text._ZN7cutlass13device_kernelIN5flash19FlashAttnFwdCombineIN4cute5tupleIJNS3_1CILi8EEENS5_ILi128EEEEEELi5ELi256ELi1ELb0ELb1ENS_10bfloat16_tEfNS_4arch4Sm80EEEEEvNT_6ParamsE --------------------------
	.section	.text._ZN7cutlass13device_kernelIN5flash19FlashAttnFwdCombineIN4cute5tupleIJNS3_1CILi8EEENS5_ILi128EEEEEELi5ELi256ELi1ELb0ELb1ENS_10bfloat16_tEfNS_4arch4Sm80EEEEEvNT_6ParamsE,"ax",@progbits
	.sectioninfo	@"SHI_REGISTERS=42"
	.align	128
.text._ZN7cutlass13device_kernelIN5flash19FlashAttnFwdCombineIN4cute5tupleIJNS3_1CILi8EEENS5_ILi128EEEEEELi5ELi256ELi1ELb0ELb1ENS_10bfloat16_tEfNS_4arch4Sm80EEEEEvNT_6ParamsE:
        .type           _ZN7cutlass13device_kernelIN5flash19FlashAttnFwdCombineIN4cute5tupleIJNS3_1CILi8EEENS5_ILi128EEEEEELi5ELi256ELi1ELb0ELb1ENS_10bfloat16_tEfNS_4arch4Sm80EEEEEvNT_6ParamsE,@function
        .size           _ZN7cutlass13device_kernelIN5flash19FlashAttnFwdCombineIN4cute5tupleIJNS3_1CILi8EEENS5_ILi128EEEEEELi5ELi256ELi1ELb0ELb1ENS_10bfloat16_tEfNS_4arch4Sm80EEEEEvNT_6ParamsE,(.L_x_1819 - _ZN7cutlass13device_kernelIN5flash19FlashAttnFwdCombineIN4cute5tupleIJNS3_1CILi8EEENS5_ILi128EEEEEELi5ELi256ELi1ELb0ELb1ENS_10bfloat16_tEfNS_4arch4Sm80EEEEEvNT_6ParamsE)
        .other          _ZN7cutlass13device_kernelIN5flash19FlashAttnFwdCombineIN4cute5tupleIJNS3_1CILi8EEENS5_ILi128EEEEEELi5ELi256ELi1ELb0ELb1ENS_10bfloat16_tEfNS_4arch4Sm80EEEEEvNT_6ParamsE,@"STO_CUDA_ENTRY STV_DEFAULT"
_ZN7cutlass13device_kernelIN5flash19FlashAttnFwdCombineIN4cute5tupleIJNS3_1CILi8EEENS5_ILi128EEEEEELi5ELi256ELi1ELb0ELb1ENS_10bfloat16_tEfNS_4arch4Sm80EEEEEvNT_6ParamsE:
        /* <DEDUP_REMOVED lines=51> */
.L_x_245:
        /* <DEDUP_REMOVED lines=25> */
.L_x_246:
        /* <DEDUP_REMOVED lines=101> */
.L_x_248:
        /* <DEDUP_REMOVED lines=14> */
[----:B------:R-:W-:Y:S05]  /*0bf0*/  CALL.REL.NOINC `($__internal_22_$__cuda_sm20_div_u64) ;  /* 0x00001b7000007944 */ /* 0x000fea0003c00000 */
[----:B------:R-:W-:Y:S05]  /*0c00*/  BRA `(.L_x_250) ;  /* 0x0000013000007947 */ /* 0x000fea0003800000 */
.L_x_249:
        /* <DEDUP_REMOVED lines=19> */
.L_x_250:
[----:B------:R-:W-:Y:S02]  /*0d40*/  IADD3 R3, R8, -0x1, RZ ;  /* 0xffffffff08037810 */ /* 0x000fe40007ffe0ff */
[----:B------:R-:W-:-:S03]  /*0d50*/  MOV R5, R0 ;  /* 0x0000000000057202 */ /* 0x000fc60000000f00 */
.L_x_247:
        /* <DEDUP_REMOVED lines=43> */
.L_x_252:
[----:B------:R-:W-:Y:S05]  /*1010*/  BSYNC B0 ;  /* 0x0000000000007941 */ /* 0x000fea0003800000 */
.L_x_251:
        /* <DEDUP_REMOVED lines=70> */
.L_x_262:
        /* <DEDUP_REMOVED lines=73> */
.L_x_255:
[----:B------:R-:W-:Y:S05]  /*1910*/  BSYNC B0 ;  /* 0x0000000000007941 */ /* 0x000fea0003800000 */
.L_x_254:
        /* <DEDUP_REMOVED lines=24> */
.L_x_260:
        /* <DEDUP_REMOVED lines=129> */
.L_x_259:
[----:B------:R-:W-:Y:S05]  /*22b0*/  BSYNC B0 ;  /* 0x0000000000007941 */ /* 0x000fea0003800000 */
.L_x_258:
        /* <DEDUP_REMOVED lines=8> */
.L_x_261:
        /* <DEDUP_REMOVED lines=43> */
.L_x_257:
[----:B------:R-:W-:Y:S05]  /*25f0*/  BSYNC B1 ;  /* 0x0000000000017941 */ /* 0x000fea0003800000 */
.L_x_256:
        /* <DEDUP_REMOVED lines=20> */
.L_x_253:
[----:B-1----:R-:W-:Y:S02]  /*2740*/  MOV R6, 0x2760 ;  /* 0x0000276000067802 */ /* 0x002fe40000000f00 */
[----:B--2---:R-:W-:Y:S05]  /*2750*/  CALL.REL.NOINC `($__internal_23_$__cuda_sm70_shflsync_bfly_p) ;  /* 0x000003e000007944 */ /* 0x004fea0003c00000 */
[----:B-12---:R-:W-:Y:S05]  /*2760*/  BRA `(.L_x_262) ;  /* 0xffffed1000007947 */ /* 0x006fea000383ffff */
        .weak           $__internal_22_$__cuda_sm20_div_u64
        .type           $__internal_22_$__cuda_sm20_div_u64,@function
        .size           $__internal_22_$__cuda_sm20_div_u64,($__internal_23_$__cuda_sm70_shflsync_bfly_p - $__internal_22_$__cuda_sm20_div_u64)
$__internal_22_$__cuda_sm20_div_u64:
        /* <DEDUP_REMOVED lines=60> */
[----:B------:R-:W-:Y:S06]  /*2b30*/  RET.REL.NODEC R6 `(_ZN7cutlass13device_kernelIN5flash19FlashAttnFwdCombineIN4cute5tupleIJNS3_1CILi8EEENS5_ILi128EEEEEELi5ELi256ELi1ELb0ELb1ENS_10bfloat16_tEfNS_4arch4Sm80EEEEEvNT_6ParamsE) ;  /* 0xffffd4c006007950 */ /* 0x000fec0003c3ffff */
        .weak           $__internal_23_$__cuda_sm70_shflsync_bfly_p
        .type           $__internal_23_$__cuda_sm70_shflsync_bfly_p,@function
        .size           $__internal_23_$__cuda_sm70_shflsync_bfly_p,(.L_x_1819 - $__internal_23_$__cuda_sm70_shflsync_bfly_p)
$__internal_23_$__cuda_sm70_shflsync_bfly_p:
[----:B------:R-:W-:Y:S01]  /*2b40*/  HFMA2.MMA R11, -RZ, RZ, 0, 0 ;  /* 0x00000000ff0b7435 */ /* 0x000fe200000001ff */
[----:B------:R-:W-:Y:S01]  /*2b50*/  MOV R10, R6 ;  /* 0x00000006000a7202 */ /* 0x000fe20000000f00 */
[----:B------:R1:W2:Y:S04]  /*2b60*/  SHFL.BFLY PT, R7, R0, 0x10, 0x1f ;  /* 0x0e001f0000077f89 */ /* 0x0002a800000e0000 */
[----:B------:R-:W-:Y:S05]  /*2b70*/  RET.REL.NODEC R10 `(_ZN7cutlass13device_kernelIN5flash19FlashAttnFwdCombineIN4cute5tupleIJNS3_1CILi8EEENS5_ILi128EEEEEELi5ELi256ELi1ELb0ELb1ENS_10bfloat16_tEfNS_4arch4Sm80EEEEEvNT_6ParamsE) ;  /* 0xffffd4800a007950 */ /* 0x000fea0003c3ffff */
.L_x_263:
        /* <DEDUP_REMOVED lines=16> */
.L_x_1819:


//--------------------- .text._ZN7cutlass13device_kernelIN5flash19FlashAttnFwdCombineIN4cute5tupleIJNS3_1CILi16EEENS5_ILi64EEEEEELi8ELi256ELi1ELb0ELb0ENS_10bfloat16_tEfNS_4arch4Sm90EEEEEvNT_6ParamsE --------------------------
	.section	.text._ZN7cutlass13device_kernelIN5flash19FlashAttnFwdCombineIN4cute5tupleIJNS3_1CILi16EEENS5_ILi64EEEEEELi8ELi256ELi1ELb0ELb0ENS_10bfloat16_tEfNS_4arch4Sm90EEEEEvNT_6ParamsE,"ax",@progbits
	.sectioninfo	@"SHI_REGISTERS=55"
	.align	128
.text._ZN7cutlass13device_kernelIN5flash19FlashAttnFwdCombineIN4cute5tupleIJNS3_1CILi16EEENS5_ILi64EEEEEELi8ELi256ELi1ELb0ELb0ENS_10bfloat16_tEfNS_4arch4Sm90EEEEEvNT_6ParamsE:
        .type           _ZN7cutlass13device_kernelIN5flash19FlashAttnFwdCombineIN4cute5tupleIJNS3_1CILi16EEENS5_ILi64EEEEEELi8ELi256ELi1ELb0ELb0ENS_10bfloat16_tEfNS_4arch4Sm90EEEEEvNT_6ParamsE,@function
        .size           _ZN7cutlass13device_kernelIN5flash19FlashAttnFwdCombineIN4cute5tupleIJNS3_1CILi16EEENS5_ILi64EEEEEELi8ELi256ELi1ELb0ELb0ENS_10bfloat16_tEfNS_4arch4Sm90EEEEEvNT_6ParamsE,(.L_x_1822 - _ZN7cutlass13device_kernelIN5flash19FlashAttnFwdCombineIN4cute5tupleIJNS3_1CILi16EEENS5_ILi64EEEEEELi8ELi256ELi1ELb0ELb0ENS_10bfloat16_tEfNS_4arch4Sm90EEEEEvNT_6ParamsE)
        .other          _ZN7cutlass13device_kernelIN5flash19FlashAttnFwdCombineIN4cute5tupleIJNS3_1CILi16EEENS5_ILi64EEEEEELi8ELi256ELi1ELb0ELb0ENS_10bfloat16_tEfNS_4arch4Sm90EEEEEvNT_6ParamsE,@"STO_CUDA_ENTRY STV_DEFAULT"
_ZN7cutlass13device_kernelIN5flash19FlashAttnFwdCombineIN4cute5tupleIJNS3_1CILi16EEENS5_ILi64EEEEEELi8ELi256ELi1ELb0ELb0ENS_10bfloat16_tEfNS_4arch4Sm90EEEEEvNT_6ParamsE:
        /* <DEDUP_REMOVED lines=58> */
.L_x_264:
[----:B------:R-:W-:Y:S01]  /*03a0*/  SHF.R.S32.HI R3, RZ, 0x1f, R22 ;  /* 0x0000001fff037819 */ /* 0x000fe20000011416 */
[----:B------:R-:W-:Y:S01]  /*03b0*/  BSSY B0, `(.L_x_265) ;  /* 0x0000120000007945 */ /* 0x000fe20003800000 */
[----:B-----5:R-:W-:Y:S02]  /*03c0*/  SHF.R.S32.HI R34, RZ, 0x1f, R33 ;  /* 0x0000001fff227819 */ /* 0x020fe40000011421 */
[----:B------:R-:W-:-:S04]  /*03d0*/  LEA.HI R3, R3, R22, RZ, 0x4 ;  /* 0x0000001603037211 */ /* 0x000fc800078f20ff */
[C---:B------:R-:W-:Y:S02]  /*03e0*/  LOP3.LUT R5, R3.reuse, 0xfffffff0, RZ, 0xc0, !PT ;  /* 0xfffffff003057812 */ /* 0x040fe400078ec0ff */
[----:B------:R-:W-:Y:S02]  /*03f0*/  LOP3.LUT R9, R3, 0xf0, RZ, 0xc0, !PT ;  /* 0x000000f003097812 */ /* 0x000fe400078ec0ff */
[----:B------:R-:W-:Y:S01]  /*0400*/  SHF.R.S32.HI R3, RZ, 0x4, R3 ;  /* 0x00000004ff037819 */ /* 0x000fe20000011403 */
[----:B------:R-:W-:Y:S01]  /*0410*/  IMAD.IADD R2, R22, 0x1, -R5 ;  /* 0x0000000116027824 */ /* 0x000fe200078e0a05 */
[----:B------:R-:W-:Y:S02]  /*0420*/  LOP3.LUT R22, R9, 0xf, R22, 0xf8, !PT ;  /* 0x0000000f09167812 */ /* 0x000fe400078ef816 */
[----:B------:R-:W-:Y:S01]  /*0430*/  SHF.R.U32.HI R9, RZ, 0x4, R9 ;  /* 0x00000004ff097819 */ /* 0x000fe20000011609 */
[----:B------:R-:W-:-:S03]  /*0440*/  IMAD R0, R19, 0x10, R2 ;  /* 0x0000001013007824 */ /* 0x000fc600078e0202 */
[----:B------:R-:W-:Y:S02]  /*0450*/  LOP3.LUT R9, R22, R9, RZ, 0x3c, !PT ;  /* 0x0000000916097212 */ /* 0x000fe400078e3cff */
[----:B------:R-:W-:-:S13]  /*0460*/  ISETP.GE.AND P0, PT, R0, R17, PT ;  /* 0x000000110000720c */ /* 0x000fda0003f06270 */
[----:B------:R-:W-:Y:S05]  /*0470*/  @P0 BRA `(.L_x_266) ;  /* 0x0000113000000947 */ /* 0x000fea0003800000 */
[----:B------:R-:W-:Y:S01]  /*0480*/  IMAD.MOV.U32 R4, RZ, RZ, 0x1 ;  /* 0x00000001ff047424 */ /* 0x000fe200078e00ff */
[C---:B------:R-:W-:Y:S01]  /*0490*/  IADD3 R23, R3.reuse, 0x10, RZ ;  /* 0x0000001003177810 */ /* 0x040fe20007ffe0ff */
[----:B------:R-:W-:Y:S01]  /*04a0*/  IMAD R6, R34, c[0x0][0x1c8], RZ ;  /* 0x0000720022067a24 */ /* 0x000fe200078e02ff */
[-C--:B------:R-:W-:Y:S01]  /*04b0*/  ISETP.GE.AND P6, PT, R3, R16.reuse, PT ;  /* 0x000000100300720c */ /* 0x080fe20003fc6270 */
[----:B------:R-:W-:Y:S01]  /*04c0*/  IMAD.MOV.U32 R5, RZ, RZ, R0 ;  /* 0x000000ffff057224 */ /* 0x000fe200078e0000 */
[----:B------:R-:W-:Y:S01]  /*04d0*/  ISETP.NE.AND P0, PT, R4, c[0x0][0x208], PT ;  /* 0x0000820004007a0c */ /* 0x000fe20003f05270 */
[----:B------:R-:W-:Y:S01]  /*04e0*/  IMAD.WIDE.U32 R10, R33, c[0x0][0x1c8], RZ ;  /* 0x00007200210a7a25 */ /* 0x000fe200078e00ff */
[C---:B------:R-:W-:Y:S02]  /*04f0*/  IADD3 R13, R3.reuse, 0x20, RZ ;  /* 0x00000020030d7810 */ /* 0x040fe40007ffe0ff */
[----:B------:R-:W-:Y:S01]  /*0500*/  IADD3 R21, R3, 0x40, RZ ;  /* 0x0000004003157810 */ /* 0x000fe20007ffe0ff */
[----:B------:R-:W-:Y:S01]  /*0510*/  IMAD R7, R33, c[0x0][0x1cc], R6 ;  /* 0x0000730021077a24 */ /* 0x000fe200078e0206 */
[----:B------:R-:W-:-:S02]  /*0520*/  ISETP.GE.AND P1, PT, R13, R16, PT ;  /* 0x000000100d00720c */ /* 0x000fc40003f26270 */
[----:B------:R-:W-:Y:S01]  /*0530*/  IADD3 R15, R3, 0x50, RZ ;  /* 0x00000050030f7810 */ /* 0x000fe20007ffe0ff */
[----:B------:R-:W-:Y:S01]  /*0540*/  IMAD.IADD R11, R11, 0x1, R7 ;  /* 0x000000010b0b7824 */ /* 0x000fe200078e0207 */
[-C--:B------:R-:W-:Y:S02]  /*0550*/  ISETP.GE.AND P5, PT, R21, R16.reuse, PT ;  /* 0x000000101500720c */ /* 0x080fe40003fa6270 */
[----:B------:R-:W-:Y:S01]  /*0560*/  ISETP.GE.AND P3, PT, R15, R16, PT ;  /* 0x000000100f00720c */ /* 0x000fe20003f66270 */
[----:B------:R-:W-:-:S05]  /*0570*/  @P0 IMAD.HI.U32 R4, R0, c[0x0][0x20c], RZ ;  /* 0x0000830000040a27 */ /* 0x000fca00078e00ff */
[----:B------:R-:W-:Y:S02]  /*0580*/  @P0 SHF.R.U32.HI R5, RZ, c[0x0][0x210], R4 ;  /* 0x00008400ff050a19 */ /* 0x000fe40000011604 */
[----:B------:R-:W-:Y:S02]  /*0590*/  ISETP.GE.AND P0, PT, R23, R16, PT ;  /* 0x000000101700720c */ /* 0x000fe40003f06270 */
[--C-:B------:R-:W-:Y:S01]  /*05a0*/  SHF.R.S32.HI R4, RZ, 0x1f, R5.reuse ;  /* 0x0000001fff047819 */ /* 0x100fe20000011405 */
[----:B------:R-:W-:Y:S01]  /*05b0*/  IMAD.MOV R7, RZ, RZ, -R5 ;  /* 0x000000ffff077224 */ /* 0x000fe200078e0a05 */
[----:B------:R-:W-:-:S03]  /*05c0*/  @!P5 SHF.R.S32.HI R8, RZ, 0x1f, R21 ;  /* 0x0000001fff08d819 */ /* 0x000fc60000011415 */
[----:B------:R-:W-:Y:S02]  /*05d0*/  IMAD R4, R4, c[0x0][0x1c0], RZ ;  /* 0x0000700004047a24 */ /* 0x000fe400078e02ff */
[----:B------:R-:W-:Y:S01]  /*05e0*/  IMAD R24, R7, c[0x0][0x208], R0 ;  /* 0x0000820007187a24 */ /* 0x000fe200078e0200 */
[----:B------:R-:W-:Y:S01]  /*05f0*/  @P6 MOV R0, 0xff800000 ;  /* 0xff80000000006802 */ /* 0x000fe20000000f00 */
[----:B------:R-:W-:Y:S01]  /*0600*/  IMAD.WIDE.U32 R6, R5, c[0x0][0x1c0], R10 ;  /* 0x0000700005067a25 */ /* 0x000fe200078e000a */
[----:B------:R-:W-:-:S03]  /*0610*/  IADD3 R11, R3, 0x30, RZ ;  /* 0x00000030030b7810 */ /* 0x000fc60007ffe0ff */
[----:B------:R-:W-:Y:S01]  /*0620*/  IMAD R4, R5, c[0x0][0x1c4], R4 ;  /* 0x0000710005047a24 */ /* 0x000fe200078e0204 */
[----:B------:R-:W-:Y:S01]  /*0630*/  SHF.R.S32.HI R5, RZ, 0x1f, R24 ;  /* 0x0000001fff057819 */ /* 0x000fe20000011418 */
[----:B------:R1:W-:Y:S01]  /*0640*/  @P6 STS [R9.X4], R0 ;  /* 0x0000000009006388 */ /* 0x0003e20000004800 */
[----:B------:R-:W-:Y:S01]  /*0650*/  IADD3 R24, P2, R24, R6, RZ ;  /* 0x0000000618187210 */ /* 0x000fe20007f5e0ff */
[----:B------:R-:W-:Y:S01]  /*0660*/  @!P5 IMAD R8, R8, c[0x0][0x1b8], RZ ;  /* 0x00006e000808da24 */ /* 0x000fe200078e02ff */
[----:B------:R-:W-:Y:S02]  /*0670*/  @!P6 SHF.R.S32.HI R6, RZ, 0x1f, R3 ;  /* 0x0000001fff06e819 */ /* 0x000fe40000011403 */
[----:B------:R-:W-:Y:S02]  /*0680*/  ISETP.GE.AND P4, PT, R11, R16, PT ;  /* 0x000000100b00720c */ /* 0x000fe40003f86270 */
[----:B------:R-:W-:Y:S01]  /*0690*/  IADD3.X R25, R5, R7, R4, P2, !PT ;  /* 0x0000000705197210 */ /* 0x000fe200017fe404 */
[----:B------:R-:W-:Y:S01]  /*06a0*/  @!P6 IMAD R6, R6, c[0x0][0x1b8], RZ ;  /* 0x00006e000606ea24 */ /* 0x000fe200078e02ff */
[----:B------:R-:W-:-:S03]  /*06b0*/  @!P0 SHF.R.S32.HI R4, RZ, 0x1f, R23 ;  /* 0x0000001fff048819 */ /* 0x000fc60000011417 */
[C---:B------:R-:W-:Y:S02]  /*06c0*/  @!P6 IMAD R7, R3.reuse, c[0x0][0x1bc], R6 ;  /* 0x00006f000307ea24 */ /* 0x040fe400078e0206 */
[----:B------:R-:W-:Y:S02]  /*06d0*/  @!P0 IMAD R4, R4, c[0x0][0x1b8], RZ ;  /* 0x00006e0004048a24 */ /* 0x000fe400078e02ff */
[----:B------:R-:W-:Y:S02]  /*06e0*/  @!P6 IMAD.WIDE.U32 R26, R3, c[0x0][0x1b8], R24 ;  /* 0x00006e00031aea25 */ /* 0x000fe400078e0018 */
[----:B------:R-:W-:Y:S02]  /*06f0*/  @!P4 SHF.R.S32.HI R6, RZ, 0x1f, R11 ;  /* 0x0000001fff06c819 */ /* 0x000fe4000001140b */
[----:B------:R-:W-:Y:S01]  /*0700*/  @!P0 IMAD R5, R23, c[0x0][0x1bc], R4 ;  /* 0x00006f0017058a24 */ /* 0x000fe200078e0204 */
[----:B------:R-:W-:Y:S01]  /*0710*/  @!P6 LEA R36, P2, R26, c[0x0][0x1a0], 0x2 ;  /* 0x000068001a24ea11 */ /* 0x000fe200078410ff */
[----:B------:R-:W-:Y:S01]  /*0720*/  @!P6 IMAD.IADD R4, R27, 0x1, R7 ;  /* 0x000000011b04e824 */ /* 0x000fe200078e0207 */
[----:B------:R-:W-:Y:S01]  /*0730*/  IADD3 R27, R3, 0x60, RZ ;  /* 0x00000060031b7810 */ /* 0x000fe20007ffe0ff */
[----:B------:R-:W-:Y:S01]  /*0740*/  @!P0 IMAD.WIDE.U32 R22, R23, c[0x0][0x1b8], R24 ;  /* 0x00006e0017168a25 */ /* 0x000fe200078e0018 */
[----:B-1----:R-:W-:-:S02]  /*0750*/  @!P1 SHF.R.S32.HI R0, RZ, 0x1f, R13 ;  /* 0x0000001fff009819 */ /* 0x002fc4000001140d */
[----:B------:R-:W-:Y:S01]  /*0760*/  @!P6 LEA.HI.X R37, R26, c[0x0][0x1a4], R4, 0x2, P2 ;  /* 0x000069001a25ea11 */ /* 0x000fe200010f1404 */
[----:B------:R-:W-:Y:S01]  /*0770*/  @!P0 IMAD.IADD R5, R23, 0x1, R5 ;  /* 0x0000000117058824 */ /* 0x000fe200078e0205 */
[----:B------:R-:W-:Y:S01]  /*0780*/  @!P0 LEA R30, P2, R22, c[0x0][0x1a0], 0x2 ;  /* 0x00006800161e8a11 */ /* 0x000fe200078410ff */
[----:B------:R-:W-:Y:S01]  /*0790*/  @!P1 IMAD R0, R0, c[0x0][0x1b8], RZ ;  /* 0x00006e0000009a24 */ /* 0x000fe200078e02ff */
[----:B------:R-:W-:Y:S01]  /*07a0*/  @!P3 SHF.R.S32.HI R4, RZ, 0x1f, R15 ;  /* 0x0000001fff04b819 */ /* 0x000fe2000001140f */
[----:B------:R-:W-:Y:S01]  /*07b0*/  @!P4 IMAD R6, R6, c[0x0][0x1b8], RZ ;  /* 0x00006e000606ca24 */ /* 0x000fe200078e02ff */
[----:B------:R-:W-:Y:S01]  /*07c0*/  @!P0 LEA.HI.X R31, R22, c[0x0][0x1a4], R5, 0x2, P2 ;  /* 0x00006900161f8a11 */ /* 0x000fe200010f1405 */
[----:B------:R-:W-:Y:S01]  /*07d0*/  @!P1 IMAD R0, R13, c[0x0][0x1bc], R0 ;  /* 0x00006f000d009a24 */ /* 0x000fe200078e0200 */
[----:B------:R-:W-:Y:S01]  /*07e0*/  IADD3 R7, R3, 0x90, RZ ;  /* 0x0000009003077810 */ /* 0x000fe20007ffe0ff */
[----:B------:R-:W-:-:S04]  /*07f0*/  @!P1 IMAD.WIDE.U32 R12, R13, c[0x0][0x1b8], R24 ;  /* 0x00006e000d0c9a25 */ /* 0x000fc800078e0018 */
[----:B------:R-:W-:Y:S01]  /*0800*/  @!P4 IMAD R6, R11, c[0x0][0x1bc], R6 ;  /* 0x00006f000b06ca24 */ /* 0x000fe200078e0206 */
[----:B------:R-:W-:Y:S01]  /*0810*/  @!P1 LEA R22, P2, R12, c[0x0][0x1a0], 0x2 ;  /* 0x000068000c169a11 */ /* 0x000fe200078410ff */
[----:B------:R-:W-:Y:S02]  /*0820*/  @!P1 IMAD.IADD R0, R13, 0x1, R0 ;  /* 0x000000010d009824 */ /* 0x000fe400078e0200 */
[----:B------:R-:W-:-:S03]  /*0830*/  @!P4 IMAD.WIDE.U32 R10, R11, c[0x0][0x1b8], R24 ;  /* 0x00006e000b0aca25 */ /* 0x000fc600078e0018 */
[----:B------:R-:W-:Y:S01]  /*0840*/  @!P1 LEA.HI.X R23, R12, c[0x0][0x1a4], R0, 0x2, P2 ;  /* 0x000069000c179a11 */ /* 0x000fe200010f1400 */
[----:B------:R-:W-:Y:S01]  /*0850*/  @!P4 IMAD.IADD R6, R11, 0x1, R6 ;  /* 0x000000010b06c824 */ /* 0x000fe200078e0206 */
[----:B------:R-:W-:Y:S01]  /*0860*/  @!P4 LEA R28, P2, R10, c[0x0][0x1a0], 0x2 ;  /* 0x000068000a1cca11 */ /* 0x000fe200078410ff */
[----:B------:R-:W-:Y:S01]  /*0870*/  @!P3 IMAD R4, R4, c[0x0][0x1b8], RZ ;  /* 0x00006e000404ba24 */ /* 0x000fe200078e02ff */
[----:B------:R-:W-:Y:S01]  /*0880*/  @!P3 MOV R12, R24 ;  /* 0x00000018000cb202 */ /* 0x000fe20000000f00 */
[----:B------:R-:W-:Y:S01]  /*0890*/  @!P3 IMAD.MOV.U32 R13, RZ, RZ, R25 ;  /* 0x000000ffff0db224 */ /* 0x000fe200078e0019 */
[----:B------:R-:W-:Y:S01]  /*08a0*/  @!P4 LEA.HI.X R29, R10, c[0x0][0x1a4], R6, 0x2, P2 ;  /* 0x000069000a1dca11 */ /* 0x000fe200010f1406 */
[----:B------:R-:W-:Y:S01]  /*08b0*/  @!P5 IMAD R5, R21, c[0x0][0x1bc], R8 ;  /* 0x00006f001505da24 */ /* 0x000fe200078e0208 */
[-C--:B------:R-:W-:Y:S01]  /*08c0*/  ISETP.GE.AND P2, PT, R27, R16.reuse, PT ;  /* 0x000000101b00720c */ /* 0x080fe20003f46270 */
[----:B------:R-:W-:Y:S01]  /*08d0*/  IMAD.SHL.U32 R8, R9, 0x4, RZ ;  /* 0x0000000409087824 */ /* 0x000fe200078e00ff */
[----:B------:R-:W-:Y:S01]  /*08e0*/  @P0 MOV R0, 0xff800000 ;  /* 0xff80000000000802 */ /* 0x000fe20000000f00 */
[----:B------:R-:W-:Y:S01]  /*08f0*/  @!P3 IMAD R4, R15, c[0x0][0x1bc], R4 ;  /* 0x00006f000f04ba24 */ /* 0x000fe200078e0204 */
[----:B------:R-:W-:Y:S01]  /*0900*/  IADD3 R11, R3, 0x80, RZ ;  /* 0x00000080030b7810 */ /* 0x000fe20007ffe0ff */
[----:B------:R-:W-:Y:S01]  /*0910*/  @!P3 IMAD.WIDE.U32 R14, R15, c[0x0][0x1b8], R12 ;  /* 0x00006e000f0eba25 */ /* 0x000fe200078e000c */
[----:B------:R-:W-:Y:S01]  /*0920*/  IADD3 R13, R3, 0x70, RZ ;  /* 0x00000070030d7810 */ /* 0x000fe20007ffe0ff */
[----:B------:R-:W-:Y:S01]  /*0930*/  @!PT LDS RZ, [RZ] ;  /* 0x00000000fffff984 */ /* 0x000fe20000000800 */
[----:B------:R-:W-:Y:S01]  /*0940*/  @!PT LDS RZ, [RZ] ;  /* 0x00000000fffff984 */ /* 0x000fe20000000800 */
[----:B------:R-:W-:Y:S01]  /*0950*/  @!PT LDS RZ, [RZ] ;  /* 0x00000000fffff984 */ /* 0x000fe20000000800 */
[----:B------:R1:W-:Y:S01]  /*0960*/  @!P6 LDGSTS.E.LTC128B [R8], [R36.64] ;  /* 0x000000002408efae */ /* 0x0003e2000b921964 */
[----:B------:R-:W-:Y:S01]  /*0970*/  ISETP.GE.AND P6, PT, R7, R16, PT ;  /* 0x000000100700720c */ /* 0x000fe20003fc6270 */
[----:B------:R-:W-:Y:S01]  /*0980*/  @P1 IMAD.MOV.U32 R12, RZ, RZ, -0x800000 ;  /* 0xff800000ff0c1424 */ /* 0x000fe200078e00ff */
[----:B------:R-:W-:Y:S01]  /*0990*/  @!P3 IADD3 R4, R15, R4, RZ ;  /* 0x000000040f04b210 */ /* 0x000fe20007ffe0ff */
[----:B------:R-:W-:Y:S01]  /*09a0*/  @P4 IMAD.MOV.U32 R10, RZ, RZ, -0x800000 ;  /* 0xff800000ff0a4424 */ /* 0x000fe200078e00ff */
[----:B------:R2:W-:Y:S01]  /*09b0*/  @P0 STS [R9.X4+0x400], R0 ;  /* 0x0004000009000388 */ /* 0x0005e20000004800 */
[----:B------:R-:W-:-:S03]  /*09c0*/  @!P5 IMAD.WIDE.U32 R20, R21, c[0x0][0x1b8], R24 ;  /* 0x00006e001514da25 */ /* 0x000fc600078e0018 */
[----:B------:R-:W-:Y:S01]  /*09d0*/  @!PT LDS RZ, [RZ] ;  /* 0x00000000fffff984 */ /* 0x000fe20000000800 */
[----:B------:R-:W-:Y:S01]  /*09e0*/  @!PT LDS RZ, [RZ] ;  /* 0x00000000fffff984 */ /* 0x000fe20000000800 */
[----:B------:R-:W-:Y:S01]  /*09f0*/  @!PT LDS RZ, [RZ] ;  /* 0x00000000fffff984 */ /* 0x000fe20000000800 */
[----:B------:R3:W-:Y:S01]  /*0a00*/  @!P0 LDGSTS.E.LTC128B [R8+0x400], [R30.64] ;  /* 0x004000001e088fae */ /* 0x0007e2000b921964 */
[-C--:B------:R-:W-:Y:S01]  /*0a10*/  ISETP.GE.AND P0, PT, R13, R16.reuse, PT ;  /* 0x000000100d00720c */ /* 0x080fe20003f06270 */
[----:B------:R-:W-:Y:S02]  /*0a20*/  @!P5 IMAD.IADD R5, R21, 0x1, R5 ;  /* 0x000000011505d824 */ /* 0x000fe400078e0205 */
[----:B------:R-:W-:Y:S04]  /*0a30*/  @P1 STS [R9.X4+0x800], R12 ;  /* 0x0008000c09001388 */ /* 0x000fe80000004800 */
[----:B------:R-:W-:Y:S01]  /*0a40*/  @!PT LDS RZ, [RZ] ;  /* 0x00000000fffff984 */ /* 0x000fe20000000800 */
[----:B------:R-:W-:Y:S01]  /*0a50*/  @!PT LDS RZ, [RZ] ;  /* 0x00000000fffff984 */ /* 0x000fe20000000800 */
[----:B------:R-:W-:Y:S01]  /*0a60*/  @!PT LDS RZ, [RZ] ;  /* 0x00000000fffff984 */ /* 0x000fe20000000800 */
[----:B------:R4:W-:Y:S01]  /*0a70*/  @!P1 LDGSTS.E.LTC128B [R8+0x800], [R22.64] ;  /* 0x0080000016089fae */ /* 0x0009e2000b921964 */
[----:B------:R-:W-:-:S03]  /*0a80*/  ISETP.GE.AND P1, PT, R11, R16, PT ;  /* 0x000000100b00720c */ /* 0x000fc60003f26270 */
[----:B------:R5:W-:Y:S02]  /*0a90*/  @P4 STS [R9.X4+0xc00], R10 ;  /* 0x000c000a09004388 */ /* 0x000be40000004800 */
[----:B------:R-:W-:Y:S02]  /*0aa0*/  @!P0 SHF.R.S32.HI R6, RZ, 0x1f, R13 ;  /* 0x0000001fff068819 */ /* 0x000fe4000001140d */
[----:B------:R-:W-:Y:S01]  /*0ab0*/  @!PT LDS RZ, [RZ] ;  /* 0x00000000fffff984 */ /* 0x000fe20000000800 */
[----:B------:R-:W-:Y:S01]  /*0ac0*/  @!PT LDS RZ, [RZ] ;  /* 0x00000000fffff984 */ /* 0x000fe20000000800 */
[----:B------:R-:W-:Y:S01]  /*0ad0*/  @!PT LDS RZ, [RZ] ;  /* 0x00000000fffff984 */ /* 0x000fe20000000800 */
[----:B------:R1:W-:Y:S03]  /*0ae0*/  @!P4 LDGSTS.E.LTC128B [R8+0xc00], [R28.64] ;  /* 0x00c000001c08cfae */ /* 0x0003e6000b921964 */
[----:B------:R-:W-:Y:S01]  /*0af0*/  @!P0 IMAD R6, R6, c[0x0][0x1b8], RZ ;  /* 0x00006e0006068a24 */ /* 0x000fe200078e02ff */
[----:B--2---:R-:W-:-:S03]  /*0b00*/  @!P2 SHF.R.S32.HI R0, RZ, 0x1f, R27 ;  /* 0x0000001fff00a819 */ /* 0x004fc6000001141b */
[----:B------:R-:W-:Y:S02]  /*0b10*/  @!P0 IMAD R6, R13, c[0x0][0x1bc], R6 ;  /* 0x00006f000d068a24 */ /* 0x000fe400078e0206 */
[----:B------:R-:W-:Y:S01]  /*0b20*/  @!P2 IMAD R0, R0, c[0x0][0x1b8], RZ ;  /* 0x00006e000000aa24 */ /* 0x000fe200078e02ff */
[----:B---3--:R-:W-:Y:S01]  /*0b30*/  @!P6 MOV R30, R24 ;  /* 0x00000018001ee202 */ /* 0x008fe20000000f00 */
[--C-:B------:R-:W-:Y:S02]  /*0b40*/  @!P6 IMAD.MOV.U32 R31, RZ, RZ, R25.reuse ;  /* 0x000000ffff1fe224 */ /* 0x100fe400078e0019 */
[C---:B------:R-:W-:Y:S02]  /*0b50*/  @!P2 IMAD R0, R27.reuse, c[0x0][0x1bc], R0 ;  /* 0x00006f001b00aa24 */ /* 0x040fe400078e0200 */
[----:B------:R-:W-:Y:S01]  /*0b60*/  @!P2 IMAD.WIDE.U32 R26, R27, c[0x0][0x1b8], R24 ;  /* 0x00006e001b1aaa25 */ /* 0x000fe200078e0018 */
[----:B----4-:R-:W-:-:S03]  /*0b70*/  @!P5 LEA R22, P4, R20, c[0x0][0x1a0], 0x2 ;  /* 0x000068001416da11 */ /* 0x010fc600078810ff */
[----:B------:R-:W-:Y:S01]  /*0b80*/  @!P2 IMAD.IADD R0, R27, 0x1, R0 ;  /* 0x000000011b00a824 */ /* 0x000fe200078e0200 */
[----:B-----5:R-:W-:Y:S01]  /*0b90*/  @!P1 SHF.R.S32.HI R10, RZ, 0x1f, R11 ;  /* 0x0000001fff0a9819 */ /* 0x020fe2000001140b */
[----:B------:R-:W-:Y:S01]  /*0ba0*/  @!P0 IMAD.WIDE.U32 R12, R13, c[0x0][0x1b8], R24 ;  /* 0x00006e000d0c8a25 */ /* 0x000fe200078e0018 */
[----:B------:R-:W-:Y:S02]  /*0bb0*/  @!P5 LEA.HI.X R23, R20, c[0x0][0x1a4], R5, 0x2, P4 ;  /* 0x000069001417da11 */ /* 0x000fe400020f1405 */
[C---:B------:R-:W-:Y:S01]  /*0bc0*/  @!P3 LEA R20, P4, R14.reuse, c[0x0][0x1a0], 0x2 ;  /* 0x000068000e14ba11 */ /* 0x040fe200078810ff */
[----:B------:R-:W-:Y:S01]  /*0bd0*/  @!P6 IMAD.WIDE.U32 R30, R7, c[0x0][0x1b8], R30 ;  /* 0x00006e00071eea25 */ /* 0x000fe200078e001e */
[----:B-1----:R-:W-:Y:S02]  /*0be0*/  IADD3 R29, R3, 0xb0, RZ ;  /* 0x000000b0031d7810 */ /* 0x002fe40007ffe0ff */
[----:B------:R-:W-:Y:S01]  /*0bf0*/  @!P3 LEA.HI.X R21, R14, c[0x0][0x1a4], R4, 0x2, P4 ;  /* 0x000069000e15ba11 */ /* 0x000fe200020f1404 */
[----:B------:R-:W-:Y:S01]  /*0c00*/  @!P0 IMAD.IADD R6, R13, 0x1, R6 ;  /* 0x000000010d068824 */ /* 0x000fe200078e0206 */
[----:B------:R-:W-:Y:S01]  /*0c10*/  @!P6 SHF.R.S32.HI R4, RZ, 0x1f, R7 ;  /* 0x0000001fff04e819 */ /* 0x000fe20000011407 */
[----:B------:R-:W-:Y:S01]  /*0c20*/  @!P1 IMAD R10, R10, c[0x0][0x1b8], RZ ;  /* 0x00006e000a0a9a24 */ /* 0x000fe200078e02ff */
[----:B------:R-:W-:Y:S01]  /*0c30*/  @!P2 LEA R14, P4, R26, c[0x0][0x1a0], 0x2 ;  /* 0x000068001a0eaa11 */ /* 0x000fe200078810ff */
[----:B------:R-:W-:Y:S01]  /*0c40*/  @P2 IMAD.MOV.U32 R28, RZ, RZ, -0x800000 ;  /* 0xff800000ff1c2424 */ /* 0x000fe200078e00ff */
[----:B------:R-:W-:Y:S01]  /*0c50*/  IADD3 R13, R3, 0xd0, RZ ;  /* 0x000000d0030d7810 */ /* 0x000fe20007ffe0ff */
[----:B------:R-:W-:Y:S01]  /*0c60*/  @!P6 IMAD R4, R4, c[0x0][0x1b8], RZ ;  /* 0x00006e000404ea24 */ /* 0x000fe200078e02ff */
[----:B------:R-:W-:Y:S01]  /*0c70*/  @!P2 LEA.HI.X R15, R26, c[0x0][0x1a4], R0, 0x2, P4 ;  /* 0x000069001a0faa11 */ /* 0x000fe200020f1400 */
[----:B------:R-:W-:Y:S01]  /*0c80*/  @P5 IMAD.MOV.U32 R0, RZ, RZ, -0x800000 ;  /* 0xff800000ff005424 */ /* 0x000fe200078e00ff */
[C---:B------:R-:W-:Y:S01]  /*0c90*/  @!P0 LEA R26, P4, R12.reuse, c[0x0][0x1a0], 0x2 ;  /* 0x000068000c1a8a11 */ /* 0x040fe200078810ff */
[----:B------:R-:W-:Y:S01]  /*0ca0*/  @!P6 IMAD R4, R7, c[0x0][0x1bc], R4 ;  /* 0x00006f000704ea24 */ /* 0x000fe200078e0204 */
[----:B------:R-:W-:Y:S01]  /*0cb0*/  IADD3 R7, R3, 0xa0, RZ ;  /* 0x000000a003077810 */ /* 0x000fe20007ffe0ff */
[----:B------:R-:W-:Y:S01]  /*0cc0*/  @!P1 IMAD R5, R11, c[0x0][0x1bc], R10 ;  /* 0x00006f000b059a24 */ /* 0x000fe200078e020a */
[----:B------:R1:W-:Y:S01]  /*0cd0*/  @P5 STS [R9.X4+0x1000], R0 ;  /* 0x0010000009005388 */ /* 0x0003e20000004800 */
[----:B------:R-:W-:Y:S01]  /*0ce0*/  @!P0 LEA.HI.X R27, R12, c[0x0][0x1a4], R6, 0x2, P4 ;  /* 0x000069000c1b8a11 */ /* 0x000fe200020f1406 */
[----:B------:R-:W-:Y:S01]  /*0cf0*/  @P3 IMAD.MOV.U32 R6, RZ, RZ, -0x800000 ;  /* 0xff800000ff063424 */ /* 0x000fe200078e00ff */
[-C--:B------:R-:W-:Y:S01]  /*0d00*/  ISETP.GE.AND P4, PT, R29, R16.reuse, PT ;  /* 0x000000101d00720c */ /* 0x080fe20003f86270 */
[----:B------:R-:W-:Y:S01]  /*0d10*/  @!PT LDS RZ, [RZ] ;  /* 0x00000000fffff984 */ /* 0x000fe20000000800 */
[----:B------:R-:W-:Y:S01]  /*0d20*/  @!PT LDS RZ, [RZ] ;  /* 0x00000000fffff984 */ /* 0x000fe20000000800 */
[----:B------:R-:W-:Y:S01]  /*0d30*/  @!PT LDS RZ, [RZ] ;  /* 0x00000000fffff984 */ /* 0x000fe20000000800 */
[----:B------:R2:W-:Y:S01]  /*0d40*/  @!P5 LDGSTS.E.LTC128B [R8+0x1000], [R22.64] ;  /* 0x010000001608dfae */ /* 0x0005e2000b921964 */
[----:B------:R-:W-:Y:S01]  /*0d50*/  ISETP.GE.AND P5, PT, R7, R16, PT ;  /* 0x000000100700720c */ /* 0x000fe20003fa6270 */
[----:B------:R-:W-:Y:S01]  /*0d60*/  @!P1 IMAD.WIDE.U32 R10, R11, c[0x0][0x1b8], R24 ;  /* 0x00006e000b0a9a25 */ /* 0x000fe200078e0018 */
[----:B------:R-:W-:Y:S01]  /*0d70*/  @P0 MOV R12, 0xff800000 ;  /* 0xff800000000c0802 */ /* 0x000fe20000000f00 */
[----:B------:R3:W-:Y:S02]  /*0d80*/  @P3 STS [R9.X4+0x1400], R6 ;  /* 0x0014000609003388 */ /* 0x0007e40000004800 */
[----:B------:R-:W-:-:S02]  /*0d90*/  @!P1 IMAD.IADD R5, R11, 0x1, R5 ;  /* 0x000000010b059824 */ /* 0x000fc400078e0205 */
[----:B------:R-:W-:Y:S01]  /*0da0*/  @!PT LDS RZ, [RZ] ;  /* 0x00000000fffff984 */ /* 0x000fe20000000800 */
[----:B------:R-:W-:Y:S01]  /*0db0*/  @!PT LDS RZ, [RZ] ;  /* 0x00000000fffff984 */ /* 0x000fe20000000800 */
[----:B------:R-:W-:Y:S01]  /*0dc0*/  @!PT LDS RZ, [RZ] ;  /* 0x00000000fffff984 */ /* 0x000fe20000000800 */
[----:B------:R4:W-:Y:S01]  /*0dd0*/  @!P3 LDGSTS.E.LTC128B [R8+0x1400], [R20.64] ;  /* 0x014000001408bfae */ /* 0x0009e2000b921964 */
[----:B------:R-:W-:-:S03]  /*0de0*/  @!P6 IMAD.IADD R11, R31, 0x1, R4 ;  /* 0x000000011f0be824 */ /* 0x000fc600078e0204 */
[----:B------:R-:W-:Y:S04]  /*0df0*/  @P2 STS [R9.X4+0x1800], R28 ;  /* 0x0018001c09002388 */ /* 0x000fe80000004800 */
[----:B------:R-:W-:Y:S01]  /*0e00*/  @!PT LDS RZ, [RZ] ;  /* 0x00000000fffff984 */ /* 0x000fe20000000800 */
[----:B------:R-:W-:Y:S01]  /*0e10*/  @!PT LDS RZ, [RZ] ;  /* 0x00000000fffff984 */ /* 0x000fe20000000800 */
[----:B------:R-:W-:Y:S01]  /*0e20*/  @!PT LDS RZ, [RZ] ;  /* 0x00000000fffff984 */ /* 0x000fe20000000800 */
[----:B------:R5:W-:Y:S01]  /*0e30*/  @!P2 LDGSTS.E.LTC128B [R8+0x1800], [R14.64] ;  /* 0x018000000e08afae */ /* 0x000be2000b921964 */
[----:B------:R-:W-:-:S03]  /*0e40*/  ISETP.GE.AND P2, PT, R13, R16, PT ;  /* 0x000000100d00720c */ /* 0x000fc60003f46270 */
[----:B------:R5:W-:Y:S01]  /*0e50*/  @P0 STS [R9.X4+0x1c00], R12 ;  /* 0x001c000c09000388 */ /* 0x000be20000004800 */
[----:B-1----:R-:W-:-:S03]  /*0e60*/  @P1 IMAD.MOV.U32 R0, RZ, RZ, -0x800000 ;  /* 0xff800000ff001424 */ /* 0x002fc600078e00ff */
[----:B------:R-:W-:Y:S01]  /*0e70*/  @!PT LDS RZ, [RZ] ;  /* 0x00000000fffff984 */ /* 0x000fe20000000800 */
[----:B------:R-:W-:Y:S01]  /*0e80*/  @!PT LDS RZ, [RZ] ;  /* 0x00000000fffff984 */ /* 0x000fe20000000800 */
[----:B------:R-:W-:Y:S01]  /*0e90*/  @!PT LDS RZ, [RZ] ;  /* 0x00000000fffff984 */ /* 0x000fe20000000800 */
[----:B------:R1:W-:Y:S01]  /*0ea0*/  @!P0 LDGSTS.E.LTC128B [R8+0x1c00], [R26.64] ;  /* 0x01c000001a088fae */ /* 0x0003e2000b921964 */
[----:B--2---:R-:W-:-:S03]  /*0eb0*/  IADD3 R23, R3, 0xc0, RZ ;  /* 0x000000c003177810 */ /* 0x004fc60007ffe0ff */
[----:B------:R2:W-:Y:S01]  /*0ec0*/  @P1 STS [R9.X4+0x2000], R0 ;  /* 0x0020000009001388 */ /* 0x0005e20000004800 */
[----:B---3--:R-:W-:Y:S02]  /*0ed0*/  @!P5 SHF.R.S32.HI R6, RZ, 0x1f, R7 ;  /* 0x0000001fff06d819 */ /* 0x008fe40000011407 */
[----:B------:R-:W-:-:S03]  /*0ee0*/  ISETP.GE.AND P3, PT, R23, R16, PT ;  /* 0x000000101700720c */ /* 0x000fc60003f66270 */
[----:B------:R-:W-:Y:S01]  /*0ef0*/  @!P5 IMAD R6, R6, c[0x0][0x1b8], RZ ;  /* 0x00006e000606da24 */ /* 0x000fe200078e02ff */
[----:B----4-:R-:W-:-:S03]  /*0f00*/  @!P1 LEA R20, P0, R10, c[0x0][0x1a0], 0x2 ;  /* 0x000068000a149a11 */ /* 0x010fc600078010ff */
[----:B------:R-:W-:Y:S01]  /*0f10*/  @!P5 IMAD R6, R7, c[0x0][0x1bc], R6 ;  /* 0x00006f000706da24 */ /* 0x000fe200078e0206 */
[----:B------:R-:W-:Y:S02]  /*0f20*/  @!P1 LEA.HI.X R21, R10, c[0x0][0x1a4], R5, 0x2, P0 ;  /* 0x000069000a159a11 */ /* 0x000fe400000f1405 */
[----:B------:R-:W-:Y:S02]  /*0f30*/  @!P4 SHF.R.S32.HI R5, RZ, 0x1f, R29 ;  /* 0x0000001fff05c819 */ /* 0x000fe4000001141d */
[----:B-----5:R-:W-:Y:S01]  /*0f40*/  @!P5 MOV R15, R25 ;  /* 0x00000019000fd202 */ /* 0x020fe20000000f00 */
[----:B------:R-:W-:Y:S01]  /*0f50*/  @!P5 IMAD.MOV.U32 R14, RZ, RZ, R24 ;  /* 0x000000ffff0ed224 */ /* 0x000fe200078e0018 */
[----:B------:R-:W-:Y:S01]  /*0f60*/  @!PT LDS RZ, [RZ] ;  /* 0x00000000fffff984 */ /* 0x000fe20000000800 */
[----:B------:R-:W-:Y:S01]  /*0f70*/  @!PT LDS RZ, [RZ] ;  /* 0x00000000fffff984 */ /* 0x000fe20000000800 */
[----:B------:R-:W-:Y:S01]  /*0f80*/  @!PT LDS RZ, [RZ] ;  /* 0x00000000fffff984 */ /* 0x000fe20000000800 */
[----:B------:R3:W-:Y:S01]  /*0f90*/  @!P1 LDGSTS.E.LTC128B [R8+0x2000], [R20.64] ;  /* 0x0200000014089fae */ /* 0x0007e2000b921964 */
[----:B------:R-:W-:Y:S01]  /*0fa0*/  @!P4 IMAD R12, R5, c[0x0][0x1b8], RZ ;  /* 0x00006e00050cca24 */ /* 0x000fe200078e02ff */
[----:B------:R-:W-:Y:S01]  /*0fb0*/  @!P2 SHF.R.S32.HI R5, RZ, 0x1f, R13 ;  /* 0x0000001fff05a819 */ /* 0x000fe2000001140d */
[----:B------:R-:W-:Y:S01]  /*0fc0*/  @!P5 IMAD.WIDE.U32 R14, R7, c[0x0][0x1b8], R14 ;  /* 0x00006e00070eda25 */ /* 0x000fe200078e000e */
[----:B------:R-:W-:-:S02]  /*0fd0*/  IADD3 R7, R3, 0xe0, RZ ;  /* 0x000000e003077810 */ /* 0x000fc40007ffe0ff */
[C---:B-1----:R-:W-:Y:S01]  /*0fe0*/  @!P6 LEA R26, P0, R30.reuse, c[0x0][0x1a0], 0x2 ;  /* 0x000068001e1aea11 */ /* 0x042fe200078010ff */
[----:B------:R-:W-:Y:S01]  /*0ff0*/  @!P4 IMAD R12, R29, c[0x0][0x1bc], R12 ;  /* 0x00006f001d0cca24 */ /* 0x000fe200078e020c */
[----:B------:R-:W-:Y:S01]  /*1000*/  ISETP.GE.AND P1, PT, R7, R16, PT ;  /* 0x000000100700720c */ /* 0x000fe20003f26270 */
[----:B--2---:R-:W-:Y:S01]  /*1010*/  @!P2 IMAD R0, R5, c[0x0][0x1b8], RZ ;  /* 0x00006e000500aa24 */ /* 0x004fe200078e02ff */
[----:B------:R-:W-:Y:S02]  /*1020*/  @!P3 SHF.R.S32.HI R10, RZ, 0x1f, R23 ;  /* 0x0000001fff0ab819 */ /* 0x000fe40000011417 */
[----:B------:R-:W-:Y:S01]  /*1030*/  @!P6 LEA.HI.X R27, R30, c[0x0][0x1a4], R11, 0x2, P0 ;  /* 0x000069001e1bea11 */ /* 0x000fe200000f140b */
[----:B------:R-:W-:Y:S01]  /*1040*/  @!P2 IMAD R0, R13, c[0x0][0x1bc], R0 ;  /* 0x00006f000d00aa24 */ /* 0x000fe200078e0200 */
[----:B------:R-:W-:Y:S01]  /*1050*/  @!P5 IADD3 R5, R15, R6, RZ ;  /* 0x000000060f05d210 */ /* 0x000fe20007ffe0ff */
[----:B------:R-:W-:Y:S01]  /*1060*/  @!P3 IMAD R10, R10, c[0x0][0x1b8], RZ ;  /* 0x00006e000a0aba24 */ /* 0x000fe200078e02ff */
[----:B------:R-:W-:Y:S01]  /*1070*/  @!P5 LEA R4, P0, R14, c[0x0][0x1a0], 0x2 ;  /* 0x000068000e04da11 */ /* 0x000fe200078010ff */
[----:B------:R-:W-:-:S02]  /*1080*/  @!P2 IMAD.MOV.U32 R15, RZ, RZ, R25 ;  /* 0x000000ffff0fa224 */ /* 0x000fc400078e0019 */
[----:B------:R-:W-:Y:S01]  /*1090*/  @!P3 IMAD R10, R23, c[0x0][0x1bc], R10 ;  /* 0x00006f00170aba24 */ /* 0x000fe200078e020a */
[----:B------:R-:W-:Y:S01]  /*10a0*/  @!P5 LEA.HI.X R5, R14, c[0x0][0x1a4], R5, 0x2, P0 ;  /* 0x000069000e05da11 */ /* 0x000fe200000f1405 */
[--C-:B------:R-:W-:Y:S01]  /*10b0*/  @!P1 IMAD.MOV.U32 R22, RZ, RZ, R24.reuse ;  /* 0x000000ffff169224 */ /* 0x100fe200078e0018 */
[----:B------:R-:W-:Y:S01]  /*10c0*/  @!P2 MOV R14, R24 ;  /* 0x00000018000ea202 */ /* 0x000fe20000000f00 */
[----:B------:R-:W-:Y:S01]  /*10d0*/  @P2 IMAD.MOV.U32 R30, RZ, RZ, -0x800000 ;  /* 0xff800000ff1e2424 */ /* 0x000fe200078e00ff */
[----:B------:R-:W-:Y:S01]  /*10e0*/  @!P1 SHF.R.S32.HI R6, RZ, 0x1f, R7 ;  /* 0x0000001fff069819 */ /* 0x000fe20000011407 */
[----:B---3--:R-:W-:Y:S02]  /*10f0*/  @!P4 IMAD.MOV.U32 R20, RZ, RZ, R24 ;  /* 0x000000ffff14c224 */ /* 0x008fe400078e0018 */
[----:B------:R-:W-:Y:S02]  /*1100*/  @!P4 IMAD.MOV.U32 R21, RZ, RZ, R25 ;  /* 0x000000ffff15c224 */ /* 0x000fe400078e0019 */
[----:B------:R-:W-:-:S04]  /*1110*/  @!P2 IMAD.WIDE.U32 R14, R13, c[0x0][0x1b8], R14 ;  /* 0x00006e000d0eaa25 */ /* 0x000fc800078e000e */
[----:B------:R-:W-:-:S04]  /*1120*/  @!P4 IMAD.WIDE.U32 R28, R29, c[0x0][0x1b8], R20 ;  /* 0x00006e001d1cca25 */ /* 0x000fc800078e0014 */
[----:B------:R-:W-:Y:S02]  /*1130*/  @!P3 IMAD.MOV.U32 R20, RZ, RZ, R24 ;  /* 0x000000ffff14b224 */ /* 0x000fe400078e0018 */
[----:B------:R-:W-:Y:S02]  /*1140*/  @!P3 IMAD.MOV.U32 R21, RZ, RZ, R25 ;  /* 0x000000ffff15b224 */ /* 0x000fe400078e0019 */
[----:B------:R-:W-:Y:S01]  /*1150*/  @!P4 IMAD.IADD R11, R29, 0x1, R12 ;  /* 0x000000011d0bc824 */ /* 0x000fe200078e020c */
[C---:B------:R-:W-:Y:S01]  /*1160*/  @!P4 LEA R12, P0, R28.reuse, c[0x0][0x1a0], 0x2 ;  /* 0x000068001c0cca11 */ /* 0x040fe200078010ff */
[----:B------:R-:W-:Y:S01]  /*1170*/  @!P3 IMAD.WIDE.U32 R20, R23, c[0x0][0x1b8], R20 ;  /* 0x00006e001714ba25 */ /* 0x000fe200078e0014 */
[----:B------:R-:W-:Y:S02]  /*1180*/  @!P1 MOV R23, R25 ;  /* 0x0000001900179202 */ /* 0x000fe40000000f00 */
[----:B------:R-:W-:Y:S01]  /*1190*/  @!P4 LEA.HI.X R13, R28, c[0x0][0x1a4], R11, 0x2, P0 ;  /* 0x000069001c0dca11 */ /* 0x000fe200000f140b */
[----:B------:R-:W-:-:S02]  /*11a0*/  @!P1 IMAD R6, R6, c[0x0][0x1b8], RZ ;  /* 0x00006e0006069a24 */ /* 0x000fc400078e02ff */
[----:B------:R-:W-:Y:S01]  /*11b0*/  @!P3 IMAD.IADD R11, R21, 0x1, R10 ;  /* 0x00000001150bb824 */ /* 0x000fe200078e020a */
[C---:B------:R-:W-:Y:S01]  /*11c0*/  @!P3 LEA R10, P0, R20.reuse, c[0x0][0x1a0], 0x2 ;  /* 0x00006800140aba11 */ /* 0x040fe200078010ff */
[C---:B------:R-:W-:Y:S02]  /*11d0*/  @!P1 IMAD R6, R7.reuse, c[0x0][0x1bc], R6 ;  /* 0x00006f0007069a24 */ /* 0x040fe400078e0206 */
[----:B------:R-:W-:Y:S01]  /*11e0*/  @!P1 IMAD.WIDE.U32 R22, R7, c[0x0][0x1b8], R22 ;  /* 0x00006e0007169a25 */ /* 0x000fe200078e0016 */
[----:B------:R-:W-:Y:S02]  /*11f0*/  @!P3 LEA.HI.X R11, R20, c[0x0][0x1a4], R11, 0x2, P0 ;  /* 0x00006900140bba11 */ /* 0x000fe400000f140b */
[----:B------:R-:W-:Y:S01]  /*1200*/  @!P2 LEA R20, P0, R14, c[0x0][0x1a0], 0x2 ;  /* 0x000068000e14aa11 */ /* 0x000fe200078010ff */
[----:B------:R-:W-:Y:S02]  /*1210*/  @!P2 IMAD.IADD R7, R15, 0x1, R0 ;  /* 0x000000010f07a824 */ /* 0x000fe400078e0200 */
[----:B------:R-:W-:-:S03]  /*1220*/  @P6 IMAD.MOV.U32 R0, RZ, RZ, -0x800000 ;  /* 0xff800000ff006424 */ /* 0x000fc600078e00ff */
[----:B------:R-:W-:Y:S01]  /*1230*/  @!P2 LEA.HI.X R21, R14, c[0x0][0x1a4], R7, 0x2, P0 ;  /* 0x000069000e15aa11 */ /* 0x000fe200000f1407 */
[----:B------:R-:W-:Y:S01]  /*1240*/  @!P1 IMAD.IADD R7, R23, 0x1, R6 ;  /* 0x0000000117079824 */ /* 0x000fe200078e0206 */
[C---:B------:R-:W-:Y:S01]  /*1250*/  @!P1 LEA R28, P0, R22.reuse, c[0x0][0x1a0], 0x2 ;  /* 0x00006800161c9a11 */ /* 0x040fe200078010ff */
[----:B------:R-:W-:Y:S01]  /*1260*/  @P4 IMAD.MOV.U32 R14, RZ, RZ, -0x800000 ;  /* 0xff800000ff0e4424 */ /* 0x000fe200078e00ff */
[----:B------:R-:W-:Y:S01]  /*1270*/  @P5 MOV R6, 0xff800000 ;  /* 0xff80000000065802 */ /* 0x000fe20000000f00 */
[----:B------:R1:W-:Y:S01]  /*1280*/  @P6 STS [R9.X4+0x2400], R0 ;  /* 0x0024000009006388 */ /* 0x0003e20000004800 */
[----:B------:R-:W-:Y:S01]  /*1290*/  @!P1 LEA.HI.X R29, R22, c[0x0][0x1a4], R7, 0x2, P0 ;  /* 0x00006900161d9a11 */ /* 0x000fe200000f1407 */
[----:B------:R-:W-:Y:S01]  /*12a0*/  @P3 IMAD.MOV.U32 R22, RZ, RZ, -0x800000 ;  /* 0xff800000ff163424 */ /* 0x000fe200078e00ff */
[----:B------:R-:W-:Y:S01]  /*12b0*/  IADD3 R7, R3, 0xf0, RZ ;  /* 0x000000f003077810 */ /* 0x000fe20007ffe0ff */
[----:B------:R-:W-:Y:S01]  /*12c0*/  @!PT LDS RZ, [RZ] ;  /* 0x00000000fffff984 */ /* 0x000fe20000000800 */
[----:B------:R-:W-:Y:S01]  /*12d0*/  @!PT LDS RZ, [RZ] ;  /* 0x00000000fffff984 */ /* 0x000fe20000000800 */
[----:B------:R-:W-:Y:S01]  /*12e0*/  @!PT LDS RZ, [RZ] ;  /* 0x00000000fffff984 */ /* 0x000fe20000000800 */
[----:B------:R2:W-:Y:S03]  /*12f0*/  @!P6 LDGSTS.E.LTC128B [R8+0x2400], [R26.64] ;  /* 0x024000001a08efae */ /* 0x0005e6000b921964 */
[----:B------:R-:W-:Y:S01]  /*1300*/  ISETP.GE.AND P0, PT, R7, R16, PT ;  /* 0x000000100700720c */ /* 0x000fe20003f06270 */
        /* <DEDUP_REMOVED lines=11> */
[----:B-1----:R-:W-:-:S03]  /*13c0*/  @P0 IMAD.MOV.U32 R0, RZ, RZ, -0x800000 ;  /* 0xff800000ff000424 */ /* 0x002fc600078e00ff */
[----:B------:R-:W-:Y:S01]  /*13d0*/  @!PT LDS RZ, [RZ] ;  /* 0x00000000fffff984 */ /* 0x000fe20000000800 */
[----:B------:R-:W-:Y:S01]  /*13e0*/  @!PT LDS RZ, [RZ] ;  /* 0x00000000fffff984 */ /* 0x000fe20000000800 */
[----:B------:R-:W-:Y:S01]  /*13f0*/  @!PT LDS RZ, [RZ] ;  /* 0x00000000fffff984 */ /* 0x000fe20000000800 */
[----:B------:R2:W-:Y:S04]  /*1400*/  @!P3 LDGSTS.E.LTC128B [R8+0x3000], [R10.64] ;  /* 0x030000000a08bfae */ /* 0x0005e8000b921964 */
[----:B------:R2:W-:Y:S01]  /*1410*/  @P2 STS [R9.X4+0x3400], R30 ;  /* 0x0034001e09002388 */ /* 0x0005e20000004800 */
[----:B---3--:R-:W-:-:S03]  /*1420*/  @P1 MOV R6, 0xff800000 ;  /* 0xff80000000061802 */ /* 0x008fc60000000f00 */
        /* <DEDUP_REMOVED lines=11> */
[----:B--2---:R-:W-:Y:S02]  /*14e0*/  SHF.R.S32.HI R0, RZ, 0x1f, R7 ;  /* 0x0000001fff007819 */ /* 0x004fe40000011407 */
[----:B------:R-:W-:-:S02]  /*14f0*/  MOV R4, R24 ;  /* 0x0000001800047202 */ /* 0x000fc40000000f00 */
[----:B------:R-:W-:Y:S01]  /*1500*/  MOV R5, R25 ;  /* 0x0000001900057202 */ /* 0x000fe20000000f00 */
[----:B------:R-:W-:-:S04]  /*1510*/  IMAD R0, R0, c[0x0][0x1b8], RZ ;  /* 0x00006e0000007a24 */ /* 0x000fc800078e02ff */
        /* <DEDUP_REMOVED lines=9> */
.L_x_266:
[----:B------:R-:W-:Y:S05]  /*15b0*/  BSYNC B0 ;  /* 0x0000000000007941 */ /* 0x000fea0003800000 */
.L_x_265:
[----:B--2---:R-:W-:Y:S01]  /*15c0*/  IMAD.MOV.U32 R0, RZ, RZ, 0x1 ;  /* 0x00000001ff007424 */ /* 0x004fe200078e00ff */
[----:B------:R-:W0:Y:S01]  /*15d0*/  LDGDEPBAR ;  /* 0x00000000000079af */ /* 0x000e220000000000 */
[----:B-1----:R-:W-:Y:S02]  /*15e0*/  IMAD R6, R19, 0x10, R3 ;  /* 0x0000001013067824 */ /* 0x002fe400078e0203 */
[----:B------:R-:W-:Y:S01]  /*15f0*/  IMAD.SHL.U32 R4, R18, 0x40, RZ ;  /* 0x0000004012047824 */ /* 0x000fe200078e00ff */
[----:B------:R-:W-:Y:S01]  /*1600*/  ISETP.NE.AND P1, PT, R0, c[0x0][0x208], PT ;  /* 0x0000820000007a0c */ /* 0x000fe20003f25270 */
[----:B------:R-:W-:Y:S01]  /*1610*/  IMAD R8, R34, c[0x0][0x198], RZ ;  /* 0x0000660022087a24 */ /* 0x000fe200078e02ff */
[----:B------:R-:W-:Y:S01]  /*1620*/  ISETP.GE.AND P0, PT, R6, R17, PT ;  /* 0x000000110600720c */ /* 0x000fe20003f06270 */
[----:B------:R-:W-:Y:S01]  /*1630*/  IMAD.MOV.U32 R0, RZ, RZ, R6 ;  /* 0x000000ffff007224 */ /* 0x000fe200078e0006 */
[----:B------:R-:W-:Y:S01]  /*1640*/  SHF.R.S32.HI R5, RZ, 0x1f, R4 ;  /* 0x0000001fff057819 */ /* 0x000fe20000011404 */
[----:B------:R-:W-:Y:S01]  /*1650*/  IMAD.SHL.U32 R14, R2, 0x4, RZ ;  /* 0x00000004020e7824 */ /* 0x000fe200078e00ff */
[----:B------:R-:W-:-:S03]  /*1660*/  IADD3 R13, -R4, c[0x0][0x16c], RZ ;  /* 0x00005b00040d7a10 */ /* 0x000fc60007ffe1ff */
[--C-:B------:R-:W-:Y:S01]  /*1670*/  IMAD R32, R3, 0x40, R14.reuse ;  /* 0x0000004003207824 */ /* 0x100fe200078e020e */
[----:B------:R-:W-:Y:S02]  /*1680*/  ISETP.GE.AND P4, PT, R14, R13, PT ;  /* 0x0000000d0e00720c */ /* 0x000fe40003f86270 */
[----:B------:R-:W-:Y:S01]  /*1690*/  SHF.R.S32.HI R37, RZ, 0x1f, R14 ;  /* 0x0000001fff257819 */ /* 0x000fe2000001140e */
[----:B------:R-:W-:-:S05]  /*16a0*/  @P1 IMAD.HI.U32 R7, R6, c[0x0][0x20c], RZ ;  /* 0x0000830006071a27 */ /* 0x000fca00078e00ff */
[----:B------:R-:W-:Y:S01]  /*16b0*/  @P1 SHF.R.U32.HI R0, RZ, c[0x0][0x210], R7 ;  /* 0x00008400ff001a19 */ /* 0x000fe20000011607 */
[C---:B------:R-:W-:Y:S02]  /*16c0*/  IMAD R7, R33.reuse, c[0x0][0x19c], R8 ;  /* 0x0000670021077a24 */ /* 0x040fe400078e0208 */
[----:B------:R-:W-:Y:S01]  /*16d0*/  IMAD.WIDE.U32 R8, R33, c[0x0][0x198], R4 ;  /* 0x0000660021087a25 */ /* 0x000fe200078e0004 */
[--C-:B------:R-:W-:Y:S02]  /*16e0*/  SHF.R.S32.HI R5, RZ, 0x1f, R0.reuse ;  /* 0x0000001fff057819 */ /* 0x100fe40000011400 */
[----:B------:R-:W-:Y:S01]  /*16f0*/  SEL R4, R0, 0xffffffff, !P0 ;  /* 0xffffffff00047807 */ /* 0x000fe20004000000 */
[----:B------:R-:W-:Y:S02]  /*1700*/  IMAD.MOV R35, RZ, RZ, -R0 ;  /* 0x000000ffff237224 */ /* 0x000fe400078e0a00 */
[----:B------:R-:W-:Y:S01]  /*1710*/  IMAD.IADD R9, R9, 0x1, R7 ;  /* 0x0000000109097824 */ /* 0x000fe200078e0207 */
[----:B------:R-:W-:Y:S01]  /*1720*/  ISETP.LT.OR P4, PT, R4, RZ, P4 ;  /* 0x000000ff0400720c */ /* 0x000fe20002781670 */
[----:B------:R-:W-:-:S02]  /*1730*/  IMAD R5, R5, c[0x0][0x190], RZ ;  /* 0x0000640005057a24 */ /* 0x000fc400078e02ff */
[----:B------:R-:W-:Y:S01]  /*1740*/  IMAD R35, R35, c[0x0][0x208], R6 ;  /* 0x0000820023237a24 */ /* 0x000fe200078e0206 */
[----:B------:R-:W-:Y:S01]  /*1750*/  ISETP.LT.OR P3, PT, R16, 0x3, P4 ;  /* 0x000000031000780c */ /* 0x000fe20002761670 */
[----:B------:R-:W-:-:S03]  /*1760*/  IMAD.WIDE.U32 R8, R0, c[0x0][0x190], R8 ;  /* 0x0000640000087a25 */ /* 0x000fc600078e0008 */
[----:B------:R-:W-:Y:S01]  /*1770*/  SHF.R.S32.HI R36, RZ, 0x1f, R35 ;  /* 0x0000001fff247819 */ /* 0x000fe20000011423 */
[----:B------:R-:W-:-:S04]  /*1780*/  IMAD R5, R0, c[0x0][0x194], R5 ;  /* 0x0000650000057a24 */ /* 0x000fc800078e0205 */
[----:B------:R-:W-:Y:S02]  /*1790*/  IMAD.IADD R9, R9, 0x1, R5 ;  /* 0x0000000109097824 */ /* 0x000fe400078e0205 */
        /* <DEDUP_REMOVED lines=29> */
[----:B------:R-:W0:Y:S01]  /*1970*/  LDGDEPBAR ;  /* 0x00000000000079af */ /* 0x000e220000000000 */
[----:B------:R-:W-:-:S03]  /*1980*/  SHF.R.U32.HI R31, RZ, 0x4, R6 ;  /* 0x00000004ff1f7819 */ /* 0x000fc60000011606 */
[----:B------:R3:W-:Y:S01]  /*1990*/  @!P3 LDGSTS.E.BYPASS.LTC128B.128 [R5+0x6040], [R10.64] ;  /* 0x060400000a05bfae */ /* 0x0007e2000b901d64 */
[----:B------:R-:W-:-:S03]  /*19a0*/  LOP3.LUT R31, R0, R31, RZ, 0x3c, !PT ;  /* 0x0000001f001f7212 */ /* 0x000fc600078e3cff */
[----:B------:R-:W0:Y:S01]  /*19b0*/  LDGDEPBAR ;  /* 0x00000000000079af */ /* 0x000e220000000000 */
[----:B------:R-:W-:-:S04]  /*19c0*/  DEPBAR.LE SB0, 0x3 ;  /* 0x000080c00000791a */ /* 0x000fc80000000000 */
[----:B------:R-:W-:Y:S01]  /*19d0*/  WARPSYNC 0xffffffff ;  /* 0xffffffff00007948 */ /* 0x000fe20003800000 */
[----:B------:R-:W-:Y:S06]  /*19e0*/  BAR.SYNC.DEFER_BLOCKING 0x0 ;  /* 0x0000000000007b1d */ /* 0x000fec0000010000 */
[----:B-1----:R-:W-:Y:S04]  /*19f0*/  LDS R19, [R31.X4+0x400] ;  /* 0x000400001f137984 */ /* 0x002fe80000004800 */
[----:B------:R-:W1:Y:S04]  /*1a00*/  LDS R29, [R31.X4] ;  /* 0x000000001f1d7984 */ /* 0x000e680000004800 */
[----:B------:R-:W4:Y:S04]  /*1a10*/  LDS R27, [R31.X4+0x800] ;  /* 0x000800001f1b7984 */ /* 0x000f280000004800 */
[----:B------:R-:W5:Y:S04]  /*1a20*/  LDS R25, [R31.X4+0xc00] ;  /* 0x000c00001f197984 */ /* 0x000f680000004800 */
[----:B------:R-:W3:Y:S04]  /*1a30*/  LDS R23, [R31.X4+0x1000] ;  /* 0x001000001f177984 */ /* 0x000ee80000004800 */
[----:B------:R-:W2:Y:S04]  /*1a40*/  LDS R52, [R31.X4+0x1400] ;  /* 0x001400001f347984 */ /* 0x000ea80000004800 */
[----:B------:R-:W2:Y:S04]  /*1a50*/  LDS R50, [R31.X4+0x1800] ;  /* 0x001800001f327984 */ /* 0x000ea80000004800 */
[----:B------:R-:W2:Y:S04]  /*1a60*/  LDS R48, [R31.X4+0x1c00] ;  /* 0x001c00001f307984 */ /* 0x000ea80000004800 */
[----:B------:R-:W2:Y:S04]  /*1a70*/  LDS R46, [R31.X4+0x2000] ;  /* 0x002000001f2e7984 */ /* 0x000ea80000004800 */
[----:B------:R-:W2:Y:S04]  /*1a80*/  LDS R44, [R31.X4+0x2400] ;  /* 0x002400001f2c7984 */ /* 0x000ea80000004800 */
[----:B------:R-:W2:Y:S04]  /*1a90*/  LDS R42, [R31.X4+0x2800] ;  /* 0x002800001f2a7984 */ /* 0x000ea80000004800 */
[----:B------:R-:W2:Y:S01]  /*1aa0*/  LDS R38, [R31.X4+0x2c00] ;  /* 0x002c00001f267984 */ /* 0x000ea20000004800 */
[----:B-1----:R-:W-:-:S03]  /*1ab0*/  FMNMX.FTZ R0, R19, R29, !PT ;  /* 0x0000001d13007209 */ /* 0x002fc60007810000 */
[----:B------:R-:W1:Y:S01]  /*1ac0*/  LDS R30, [R31.X4+0x3000] ;  /* 0x003000001f1e7984 */ /* 0x000e620000004800 */
[----:B----4-:R-:W-:-:S03]  /*1ad0*/  FMNMX.FTZ R0, R0, R27, !PT ;  /* 0x0000001b00007209 */ /* 0x010fc60007810000 */
[----:B------:R-:W4:Y:S01]  /*1ae0*/  LDS R28, [R31.X4+0x3400] ;  /* 0x003400001f1c7984 */ /* 0x000f220000004800 */
[----:B-----5:R-:W-:-:S03]  /*1af0*/  FMNMX.FTZ R0, R0, R25, !PT ;  /* 0x0000001900007209 */ /* 0x020fc60007810000 */
[----:B------:R-:W5:Y:S01]  /*1b00*/  LDS R26, [R31.X4+0x3800] ;  /* 0x003800001f1a7984 */ /* 0x000f620000004800 */
[----:B---3--:R-:W-:-:S03]  /*1b10*/  FMNMX.FTZ R5, R0, R23, !PT ;  /* 0x0000001700057209 */ /* 0x008fc60007810000 */
[----:B------:R-:W3:Y:S01]  /*1b20*/  LDS R24, [R31.X4+0x3c00] ;  /* 0x003c00001f187984 */ /* 0x000ee20000004800 */
[----:B--2---:R-:W-:-:S04]  /*1b30*/  FMNMX.FTZ R5, R5, R52, !PT ;  /* 0x0000003405057209 */ /* 0x004fc80007810000 */
[----:B------:R-:W-:-:S04]  /*1b40*/  FMNMX.FTZ R5, R5, R50, !PT ;  /* 0x0000003205057209 */ /* 0x000fc80007810000 */
[----:B------:R-:W-:-:S04]  /*1b50*/  FMNMX.FTZ R5, R5, R48, !PT ;  /* 0x0000003005057209 */ /* 0x000fc80007810000 */
[----:B------:R-:W-:-:S04]  /*1b60*/  FMNMX.FTZ R5, R5, R46, !PT ;  /* 0x0000002e05057209 */ /* 0x000fc80007810000 */
[----:B------:R-:W-:-:S04]  /*1b70*/  FMNMX.FTZ R5, R5, R44, !PT ;  /* 0x0000002c05057209 */ /* 0x000fc80007810000 */
[----:B------:R-:W-:-:S04]  /*1b80*/  FMNMX.FTZ R5, R5, R42, !PT ;  /* 0x0000002a05057209 */ /* 0x000fc80007810000 */
[----:B------:R-:W-:-:S04]  /*1b90*/  FMNMX.FTZ R5, R5, R38, !PT ;  /* 0x0000002605057209 */ /* 0x000fc80007810000 */
[----:B-1----:R-:W-:-:S04]  /*1ba0*/  FMNMX.FTZ R5, R5, R30, !PT ;  /* 0x0000001e05057209 */ /* 0x002fc80007810000 */
[----:B----4-:R-:W-:-:S04]  /*1bb0*/  FMNMX.FTZ R5, R5, R28, !PT ;  /* 0x0000001c05057209 */ /* 0x010fc80007810000 */
[----:B-----5:R-:W-:-:S04]  /*1bc0*/  FMNMX.FTZ R5, R5, R26, !PT ;  /* 0x0000001a05057209 */ /* 0x020fc80007810000 */
[----:B---3--:R-:W-:Y:S01]  /*1bd0*/  FMNMX.FTZ R6, R5, R24, !PT ;  /* 0x0000001805067209 */ /* 0x008fe20007810000 */
[----:B------:R-:W-:Y:S05]  /*1be0*/  BRA.DIV ~URZ, `(.L_x_267) ;  /* 0x00001a827f007947 */ /* 0x000fea000b800000 */
[----:B------:R1:W2:Y:S02]  /*1bf0*/  SHFL.BFLY PT, R5, R6, 0x8, 0x1f ;  /* 0x0d001f0006057f89 */ /* 0x0002a400000e0000 */
.L_x_276:
        /* <DEDUP_REMOVED lines=14> */
[--C-:B------:R-:W-:Y:S02]  /*1ce0*/  FADD.FTZ R18, R29, -R21.reuse ;  /* 0x800000151d127221 */ /* 0x100fe40000010000 */
[--C-:B------:R-:W-:Y:S02]  /*1cf0*/  FADD.FTZ R17, R19, -R21.reuse ;  /* 0x8000001513117221 */ /* 0x100fe40000010000 */
[----:B------:R-:W-:Y:S02]  /*1d00*/  FMUL.FTZ R18, R18, 1.4426950216293334961 ;  /* 0x3fb8aa3b12127820 */ /* 0x000fe40000410000 */
[----:B------:R-:W-:Y:S02]  /*1d10*/  FMUL.FTZ R17, R17, 1.4426950216293334961 ;  /* 0x3fb8aa3b11117820 */ /* 0x000fe40000410000 */
[--C-:B------:R-:W-:Y:S02]  /*1d20*/  FADD.FTZ R16, R27, -R21.reuse ;  /* 0x800000151b107221 */ /* 0x100fe40000010000 */
[----:B------:R-:W3:Y:S01]  /*1d30*/  MUFU.EX2 R18, R18 ;  /* 0x0000001200127308 */ /* 0x000ee20000000800 */
[----:B------:R-:W-:-:S02]  /*1d40*/  FADD.FTZ R15, R25, -R21 ;  /* 0x80000015190f7221 */ /* 0x000fc40000010000 */
[----:B------:R-:W-:Y:S02]  /*1d50*/  FMUL.FTZ R16, R16, 1.4426950216293334961 ;  /* 0x3fb8aa3b10107820 */ /* 0x000fe40000410000 */
[----:B------:R-:W-:Y:S02]  /*1d60*/  FMUL.FTZ R15, R15, 1.4426950216293334961 ;  /* 0x3fb8aa3b0f0f7820 */ /* 0x000fe40000410000 */
[--C-:B------:R-:W-:Y:S01]  /*1d70*/  FADD.FTZ R12, R23, -R21.reuse ;  /* 0x80000015170c7221 */ /* 0x100fe20000010000 */
[----:B------:R-:W4:Y:S01]  /*1d80*/  MUFU.EX2 R17, R17 ;  /* 0x0000001100117308 */ /* 0x000f220000000800 */
[----:B------:R-:W-:Y:S02]  /*1d90*/  FADD.FTZ R11, R52, -R21 ;  /* 0x80000015340b7221 */ /* 0x000fe40000010000 */
[----:B------:R-:W-:Y:S02]  /*1da0*/  FMUL.FTZ R12, R12, 1.4426950216293334961 ;  /* 0x3fb8aa3b0c0c7820 */ /* 0x000fe40000410000 */
[----:B------:R-:W-:-:S02]  /*1db0*/  FMUL.FTZ R11, R11, 1.4426950216293334961 ;  /* 0x3fb8aa3b0b0b7820 */ /* 0x000fc40000410000 */
[--C-:B------:R-:W-:Y:S01]  /*1dc0*/  FADD.FTZ R10, R50, -R21.reuse ;  /* 0x80000015320a7221 */ /* 0x100fe20000010000 */
[----:B------:R-:W5:Y:S01]  /*1dd0*/  MUFU.EX2 R16, R16 ;  /* 0x0000001000107308 */ /* 0x000f620000000800 */
[----:B---3--:R-:W-:Y:S02]  /*1de0*/  FADD.FTZ R0, RZ, R18 ;  /* 0x00000012ff007221 */ /* 0x008fe40000010000 */
[----:B------:R-:W-:Y:S02]  /*1df0*/  FMUL.FTZ R10, R10, 1.4426950216293334961 ;  /* 0x3fb8aa3b0a0a7820 */ /* 0x000fe40000410000 */
[--C-:B------:R-:W-:Y:S02]  /*1e00*/  FADD.FTZ R9, R48, -R21.reuse ;  /* 0x8000001530097221 */ /* 0x100fe40000010000 */
[----:B------:R-:W-:Y:S01]  /*1e10*/  FADD.FTZ R8, R46, -R21 ;  /* 0x800000152e087221 */ /* 0x000fe20000010000 */
[----:B------:R-:W3:Y:S01]  /*1e20*/  MUFU.EX2 R15, R15 ;  /* 0x0000000f000f7308 */ /* 0x000ee20000000800 */
[----:B----4-:R-:W-:-:S02]  /*1e30*/  FADD.FTZ R39, R0, R17 ;  /* 0x0000001100277221 */ /* 0x010fc40000010000 */
[----:B------:R-:W-:Y:S02]  /*1e40*/  FMUL.FTZ R9, R9, 1.4426950216293334961 ;  /* 0x3fb8aa3b09097820 */ /* 0x000fe40000410000 */
[----:B------:R-:W-:Y:S02]  /*1e50*/  FMUL.FTZ R8, R8, 1.4426950216293334961 ;  /* 0x3fb8aa3b08087820 */ /* 0x000fe40000410000 */
[--C-:B------:R-:W-:Y:S01]  /*1e60*/  FADD.FTZ R7, R44, -R21.reuse ;  /* 0x800000152c077221 */ /* 0x100fe20000010000 */
[----:B------:R-:W4:Y:S01]  /*1e70*/  MUFU.EX2 R12, R12 ;  /* 0x0000000c000c7308 */ /* 0x000f220000000800 */
[----:B-----5:R-:W-:Y:S02]  /*1e80*/  FADD.FTZ R20, R39, R16 ;  /* 0x0000001027147221 */ /* 0x020fe40000010000 */
[----:B------:R-:W-:Y:S02]  /*1e90*/  FMUL.FTZ R7, R7, 1.4426950216293334961 ;  /* 0x3fb8aa3b07077820 */ /* 0x000fe40000410000 */
[----:B-1----:R-:W-:-:S02]  /*1ea0*/  FADD.FTZ R6, R42, -R21 ;  /* 0x800000152a067221 */ /* 0x002fc40000010000 */
[----:B------:R-:W-:Y:S01]  /*1eb0*/  FADD.FTZ R5, R38, -R21 ;  /* 0x8000001526057221 */ /* 0x000fe20000010000 */
[----:B------:R-:W1:Y:S01]  /*1ec0*/  MUFU.EX2 R11, R11 ;  /* 0x0000000b000b7308 */ /* 0x000e620000000800 */
[----:B---3--:R-:W-:Y:S02]  /*1ed0*/  FADD.FTZ R39, R20, R15 ;  /* 0x0000000f14277221 */ /* 0x008fe40000010000 */
[----:B------:R-:W-:Y:S02]  /*1ee0*/  FMUL.FTZ R6, R6, 1.4426950216293334961 ;  /* 0x3fb8aa3b06067820 */ /* 0x000fe40000410000 */
[----:B------:R-:W-:Y:S02]  /*1ef0*/  FMUL.FTZ R5, R5, 1.4426950216293334961 ;  /* 0x3fb8aa3b05057820 */ /* 0x000fe40000410000 */
[----:B------:R-:W-:Y:S01]  /*1f00*/  FADD.FTZ R0, R30, -R21 ;  /* 0x800000151e007221 */ /* 0x000fe20000010000 */
[----:B------:R-:W3:Y:S01]  /*1f10*/  MUFU.EX2 R10, R10 ;  /* 0x0000000a000a7308 */ /* 0x000ee20000000800 */
[----:B----4-:R-:W-:-:S02]  /*1f20*/  FADD.FTZ R20, R39, R12 ;  /* 0x0000000c27147221 */ /* 0x010fc40000010000 */
[----:B------:R-:W-:Y:S02]  /*1f30*/  FMUL.FTZ R0, R0, 1.4426950216293334961 ;  /* 0x3fb8aa3b00007820 */ /* 0x000fe40000410000 */
[--C-:B------:R-:W-:Y:S02]  /*1f40*/  FADD.FTZ R19, R28, -R21.reuse ;  /* 0x800000151c137221 */ /* 0x100fe40000010000 */
[----:B------:R-:W-:Y:S01]  /*1f50*/  FADD.FTZ R25, R26, -R21 ;  /* 0x800000151a197221 */ /* 0x000fe20000010000 */
[----:B------:R-:W4:Y:S01]  /*1f60*/  MUFU.EX2 R9, R9 ;  /* 0x0000000900097308 */ /* 0x000f220000000800 */
[----:B-1----:R-:W-:Y:S02]  /*1f70*/  FADD.FTZ R39, R20, R11 ;  /* 0x0000000b14277221 */ /* 0x002fe40000010000 */
[----:B------:R-:W-:Y:S02]  /*1f80*/  FMUL.FTZ R19, R19, 1.4426950216293334961 ;  /* 0x3fb8aa3b13137820 */ /* 0x000fe40000410000 */
[----:B------:R-:W-:-:S02]  /*1f90*/  FMUL.FTZ R25, R25, 1.4426950216293334961 ;  /* 0x3fb8aa3b19197820 */ /* 0x000fc40000410000 */
[----:B------:R-:W-:Y:S01]  /*1fa0*/  FADD.FTZ R21, R24, -R21 ;  /* 0x8000001518157221 */ /* 0x000fe20000010000 */
[----:B------:R-:W1:Y:S01]  /*1fb0*/  MUFU.EX2 R8, R8 ;  /* 0x0000000800087308 */ /* 0x000e620000000800 */
[----:B---3--:R-:W-:Y:S02]  /*1fc0*/  FADD.FTZ R20, R39, R10 ;  /* 0x0000000a27147221 */ /* 0x008fe40000010000 */
[----:B------:R-:W-:-:S05]  /*1fd0*/  FMUL.FTZ R21, R21, 1.4426950216293334961 ;  /* 0x3fb8aa3b15157820 */ /* 0x000fca0000410000 */
[----:B------:R-:W3:Y:S01]  /*1fe0*/  MUFU.EX2 R7, R7 ;  /* 0x0000000700077308 */ /* 0x000ee20000000800 */
[----:B----4-:R-:W-:Y:S01]  /*1ff0*/  FADD.FTZ R27, R20, R9 ;  /* 0x00000009141b7221 */ /* 0x010fe20000010000 */
[C---:B------:R-:W-:Y:S02]  /*2000*/  SEL R20, R2.reuse, 0xffffffff, P3 ;  /* 0xffffffff02147807 */ /* 0x040fe40001800000 */
[----:B------:R-:W-:Y:S02]  /*2010*/  @P2 IADD3 R20, R2, 0x10, RZ ;  /* 0x0000001002142810 */ /* 0x000fe40007ffe0ff */
[----:B------:R-:W-:Y:S02]  /*2020*/  FSETP.NEU.FTZ.AND P2, PT, R52, -INF , PT ;  /* 0xff8000003400780b */ /* 0x000fe40003f5d000 */
[----:B------:R-:W4:Y:S01]  /*2030*/  MUFU.EX2 R6, R6 ;  /* 0x0000000600067308 */ /* 0x000f220000000800 */
[----:B-1----:R-:W-:Y:S01]  /*2040*/  FADD.FTZ R27, R27, R8 ;  /* 0x000000081b1b7221 */ /* 0x002fe20000010000 */
[----:B------:R-:W-:-:S02]  /*2050*/  FSETP.NEU.FTZ.AND P3, PT, R23, -INF , PT ;  /* 0xff8000001700780b */ /* 0x000fc40003f7d000 */
[C---:B------:R-:W-:Y:S02]  /*2060*/  @P1 IADD3 R20, R2.reuse, 0x20, RZ ;  /* 0x0000002002141810 */ /* 0x040fe40007ffe0ff */
[----:B------:R-:W-:Y:S02]  /*2070*/  @P0 IADD3 R20, R2, 0x30, RZ ;  /* 0x0000003002140810 */ /* 0x000fe40007ffe0ff */
[----:B------:R-:W1:Y:S01]  /*2080*/  MUFU.EX2 R5, R5 ;  /* 0x0000000500057308 */ /* 0x000e620000000800 */
[----:B---3--:R-:W-:Y:S01]  /*2090*/  FADD.FTZ R27, R27, R7 ;  /* 0x000000071b1b7221 */ /* 0x008fe20000010000 */
[----:B------:R-:W-:Y:S02]  /*20a0*/  FSETP.NEU.FTZ.AND P0, PT, R48, -INF , PT ;  /* 0xff8000003000780b */ /* 0x000fe40003f1d000 */
[----:B------:R-:W-:-:S03]  /*20b0*/  FSETP.NEU.FTZ.AND P1, PT, R50, -INF , PT ;  /* 0xff8000003200780b */ /* 0x000fc60003f3d000 */
[----:B------:R-:W-:Y:S01]  /*20c0*/  @P3 IADD3 R20, R2, 0x40, RZ ;  /* 0x0000004002143810 */ /* 0x000fe20007ffe0ff */
[----:B------:R-:W3:Y:S01]  /*20d0*/  MUFU.EX2 R0, R0 ;  /* 0x0000000000007308 */ /* 0x000ee20000000800 */
[----:B----4-:R-:W-:Y:S01]  /*20e0*/  FADD.FTZ R52, R27, R6 ;  /* 0x000000061b347221 */ /* 0x010fe20000010000 */
[----:B------:R-:W-:Y:S02]  /*20f0*/  FSETP.NEU.FTZ.AND P3, PT, R46, -INF , PT ;  /* 0xff8000002e00780b */ /* 0x000fe40003f7d000 */
[----:B------:R-:W-:Y:S02]  /*2100*/  @P2 IADD3 R20, R2, 0x50, RZ ;  /* 0x0000005002142810 */ /* 0x000fe40007ffe0ff */
[----:B------:R-:W-:Y:S02]  /*2110*/  FSETP.NEU.FTZ.AND P2, PT, R44, -INF , PT ;  /* 0xff8000002c00780b */ /* 0x000fe40003f5d000 */
[----:B------:R-:W4:Y:S01]  /*2120*/  MUFU.EX2 R19, R19 ;  /* 0x0000001300137308 */ /* 0x000f220000000800 */
[----:B-1----:R-:W-:Y:S01]  /*2130*/  FADD.FTZ R23, R52, R5 ;  /* 0x0000000534177221 */ /* 0x002fe20000010000 */
[----:B------:R-:W-:-:S02]  /*2140*/  @P1 IADD3 R20, R2, 0x60, RZ ;  /* 0x0000006002141810 */ /* 0x000fc40007ffe0ff */
[----:B------:R-:W-:Y:S02]  /*2150*/  FSETP.NEU.FTZ.AND P1, PT, R42, -INF , PT ;  /* 0xff8000002a00780b */ /* 0x000fe40003f3d000 */
[----:B------:R-:W-:Y:S02]  /*2160*/  @P0 IADD3 R20, R2, 0x70, RZ ;  /* 0x0000007002140810 */ /* 0x000fe40007ffe0ff */
[----:B------:R-:W1:Y:S01]  /*2170*/  MUFU.EX2 R25, R25 ;  /* 0x0000001900197308 */ /* 0x000e620000000800 */
[----:B---3--:R-:W-:Y:S01]  /*2180*/  FADD.FTZ R48, R23, R0 ;  /* 0x0000000017307221 */ /* 0x008fe20000010000 */
[----:B------:R-:W-:Y:S02]  /*2190*/  FSETP.NEU.FTZ.AND P0, PT, R38, -INF , PT ;  /* 0xff8000002600780b */ /* 0x000fe40003f1d000 */
[----:B------:R-:W-:Y:S02]  /*21a0*/  @P3 IADD3 R20, R2, 0x80, RZ ;  /* 0x0000008002143810 */ /* 0x000fe40007ffe0ff */
[----:B------:R-:W-:-:S02]  /*21b0*/  FSETP.NEU.FTZ.AND P3, PT, R30, -INF , PT ;  /* 0xff8000001e00780b */ /* 0x000fc40003f7d000 */
[----:B------:R-:W3:Y:S01]  /*21c0*/  MUFU.EX2 R21, R21 ;  /* 0x0000001500157308 */ /* 0x000ee20000000800 */
[----:B----4-:R-:W-:Y:S01]  /*21d0*/  FADD.FTZ R48, R48, R19 ;  /* 0x0000001330307221 */ /* 0x010fe20000010000 */
[----:B------:R-:W-:Y:S02]  /*21e0*/  @P2 IADD3 R20, R2, 0x90, RZ ;  /* 0x0000009002142810 */ /* 0x000fe40007ffe0ff */
[----:B------:R-:W-:Y:S02]  /*21f0*/  FSETP.NEU.FTZ.AND P2, PT, R28, -INF , PT ;  /* 0xff8000001c00780b */ /* 0x000fe40003f5d000 */
[----:B------:R-:W-:Y:S01]  /*2200*/  @P1 IADD3 R20, R2, 0xa0, RZ ;  /* 0x000000a002141810 */ /* 0x000fe20007ffe0ff */
[----:B-1----:R-:W-:Y:S01]  /*2210*/  FADD.FTZ R48, R48, R25 ;  /* 0x0000001930307221 */ /* 0x002fe20000010000 */
[----:B------:R-:W-:Y:S02]  /*2220*/  FSETP.NEU.FTZ.AND P1, PT, R26, -INF , PT ;  /* 0xff8000001a00780b */ /* 0x000fe40003f3d000 */
[----:B------:R-:W-:-:S02]  /*2230*/  @P0 IADD3 R20, R2, 0xb0, RZ ;  /* 0x000000b002140810 */ /* 0x000fc40007ffe0ff */
[----:B------:R-:W-:Y:S02]  /*2240*/  FSETP.NEU.FTZ.AND P0, PT, R24, -INF , PT ;  /* 0xff8000001800780b */ /* 0x000fe40003f1d000 */
[----:B------:R-:W-:Y:S01]  /*2250*/  @P3 IADD3 R20, R2, 0xc0, RZ ;  /* 0x000000c002143810 */ /* 0x000fe20007ffe0ff */
[----:B---3--:R-:W-:Y:S02]  /*2260*/  FADD.FTZ R48, R48, R21 ;  /* 0x0000001530307221 */ /* 0x008fe40000010000 */
[----:B------:R-:W-:-:S03]  /*2270*/  @P2 IADD3 R20, R2, 0xd0, RZ ;  /* 0x000000d002142810 */ /* 0x000fc60007ffe0ff */
[----:B------:R-:W1:Y:S01]  /*2280*/  SHFL.BFLY PT, R23, R48, 0x8, 0x1f ;  /* 0x0d001f0030177f89 */ /* 0x000e6200000e0000 */
[C---:B------:R-:W-:Y:S02]  /*2290*/  @P1 IADD3 R20, R2.reuse, 0xe0, RZ ;  /* 0x000000e002141810 */ /* 0x040fe40007ffe0ff */
[C---:B------:R-:W-:Y:S02]  /*22a0*/  ISETP.NE.AND P1, PT, R2.reuse, RZ, PT ;  /* 0x000000ff0200720c */ /* 0x040fe40003f25270 */
[----:B------:R-:W-:-:S05]  /*22b0*/  @P0 IADD3 R20, R2, 0xf0, RZ ;  /* 0x000000f002140810 */ /* 0x000fca0007ffe0ff */
[----:B------:R-:W3:Y:S01]  /*22c0*/  SHFL.BFLY PT, R29, R20, 0x8, 0x1f ;  /* 0x0d001f00141d7f89 */ /* 0x000ee200000e0000 */
[----:B-1----:R-:W-:-:S05]  /*22d0*/  FADD.FTZ R39, R48, R23 ;  /* 0x0000001730277221 */ /* 0x002fca0000010000 */
[----:B------:R-:W1:Y:S01]  /*22e0*/  SHFL.BFLY PT, R24, R39, 0x4, 0x1f ;  /* 0x0c801f0027187f89 */ /* 0x000e6200000e0000 */
[----:B---3--:R-:W-:-:S03]  /*22f0*/  IMNMX R29, R20, R29, !PT ;  /* 0x0000001d141d7217 */ /* 0x008fc60007800200 */
[----:B------:R-:W3:Y:S04]  /*2300*/  S2R R20, SR_TID.X ;  /* 0x0000000000147919 */ /* 0x000ee80000002100 */
[----:B------:R-:W4:Y:S01]  /*2310*/  SHFL.BFLY PT, R28, R29, 0x4, 0x1f ;  /* 0x0c801f001d1c7f89 */ /* 0x000f2200000e0000 */
[----:B-1----:R-:W-:-:S05]  /*2320*/  FADD.FTZ R24, R39, R24 ;  /* 0x0000001827187221 */ /* 0x002fca0000010000 */
[----:B------:R-:W1:Y:S01]  /*2330*/  SHFL.BFLY PT, R23, R24, 0x2, 0x1f ;  /* 0x0c401f0018177f89 */ /* 0x000e6200000e0000 */
[----:B----4-:R-:W-:-:S05]  /*2340*/  IMNMX R28, R29, R28, !PT ;  /* 0x0000001c1d1c7217 */ /* 0x010fca0007800200 */
[----:B------:R-:W4:Y:S01]  /*2350*/  SHFL.BFLY PT, R27, R28, 0x2, 0x1f ;  /* 0x0c401f001c1b7f89 */ /* 0x000f2200000e0000 */
[----:B-1----:R-:W-:Y:S01]  /*2360*/  FADD.FTZ R30, R24, R23 ;  /* 0x00000017181e7221 */ /* 0x002fe20000010000 */
[----:B------:R-:W-:-:S04]  /*2370*/  HFMA2.MMA R24, -RZ, RZ, 0, 0 ;  /* 0x00000000ff187435 */ /* 0x000fc800000001ff */
[----:B------:R-:W1:Y:S01]  /*2380*/  SHFL.BFLY PT, R23, R30, 0x1, 0x1f ;  /* 0x0c201f001e177f89 */ /* 0x000e6200000e0000 */
[----:B----4-:R-:W-:-:S05]  /*2390*/  IMNMX R27, R28, R27, !PT ;  /* 0x0000001b1c1b7217 */ /* 0x010fca0007800200 */
[----:B------:R-:W4:Y:S01]  /*23a0*/  SHFL.BFLY PT, R26, R27, 0x1, 0x1f ;  /* 0x0c201f001b1a7f89 */ /* 0x000f2200000e0000 */
[----:B-1----:R-:W-:-:S05]  /*23b0*/  FADD.FTZ R23, R30, R23 ;  /* 0x000000171e177221 */ /* 0x002fca0000010000 */
[----:B------:R-:W-:Y:S02]  /*23c0*/  FSETP.NE.FTZ.AND P0, PT, R23, RZ, PT ;  /* 0x000000ff1700720b */ /* 0x000fe40003f15000 */
[----:B----4-:R-:W-:-:S11]  /*23d0*/  IMNMX R26, R27, R26, !PT ;  /* 0x0000001a1b1a7217 */ /* 0x010fd60007800200 */
[----:B------:R-:W1:Y:S01]  /*23e0*/  @P0 MUFU.RCP R24, R23 ;  /* 0x0000001700180308 */ /* 0x000e620000001000 */
[----:B---3--:R-:W-:-:S07]  /*23f0*/  ISETP.GT.OR P0, PT, R20, 0xff, P1 ;  /* 0x000000ff1400780c */ /* 0x008fce0000f04670 */
[----:B------:R-:W3:Y:S01]  /*2400*/  MUFU.LG2 R23, R23 ;  /* 0x0000001700177308 */ /* 0x000ee20000000c00 */
[-C--:B-1----:R-:W-:Y:S02]  /*2410*/  FMUL.FTZ R18, R18, R24.reuse ;  /* 0x0000001812127220 */ /* 0x082fe40000410000 */
[-C--:B------:R-:W-:Y:S02]  /*2420*/  FMUL.FTZ R2, R17, R24.reuse ;  /* 0x0000001811027220 */ /* 0x080fe40000410000 */
[-C--:B------:R-:W-:Y:S01]  /*2430*/  FMUL.FTZ R16, R16, R24.reuse ;  /* 0x0000001810107220 */ /* 0x080fe20000410000 */
[----:B------:R1:W-:Y:S01]  /*2440*/  STS [R31.X4], R18 ;  /* 0x000000121f007388 */ /* 0x0003e20000004800 */
[-C--:B------:R-:W-:Y:S02]  /*2450*/  FMUL.FTZ R20, R15, R24.reuse ;  /* 0x000000180f147220 */ /* 0x080fe40000410000 */
[-C--:B------:R-:W-:Y:S01]  /*2460*/  FMUL.FTZ R12, R12, R24.reuse ;  /* 0x000000180c0c7220 */ /* 0x080fe20000410000 */
[----:B------:R1:W-:Y:S01]  /*2470*/  STS [R31.X4+0x400], R2 ;  /* 0x000400021f007388 */ /* 0x0003e20000004800 */
[----:B------:R-:W-:-:S02]  /*2480*/  FMUL.FTZ R28, R11, R24 ;  /* 0x000000180b1c7220 */ /* 0x000fc40000410000 */
[-C--:B------:R-:W-:Y:S01]  /*2490*/  FMUL.FTZ R10, R10, R24.reuse ;  /* 0x000000180a0a7220 */ /* 0x080fe20000410000 */
[----:B------:R1:W-:Y:S01]  /*24a0*/  STS [R31.X4+0x800], R16 ;  /* 0x000800101f007388 */ /* 0x0003e20000004800 */
[-C--:B------:R-:W-:Y:S02]  /*24b0*/  FMUL.FTZ R30, R9, R24.reuse ;  /* 0x00000018091e7220 */ /* 0x080fe40000410000 */
[-C--:B------:R-:W-:Y:S01]  /*24c0*/  FMUL.FTZ R8, R8, R24.reuse ;  /* 0x0000001808087220 */ /* 0x080fe20000410000 */
[----:B------:R1:W-:Y:S01]  /*24d0*/  STS [R31.X4+0xc00], R20 ;  /* 0x000c00141f007388 */ /* 0x0003e20000004800 */
        /* <DEDUP_REMOVED lines=9> */
[----:B------:R-:W-:Y:S02]  /*2570*/  FMUL.FTZ R24, R21, R24 ;  /* 0x0000001815187220 */ /* 0x000fe40000410000 */
[----:B---3--:R-:W-:Y:S01]  /*2580*/  FFMA.FTZ R22, R23, 0.69314718246459960938, R22 ;  /* 0x3f31721817167823 */ /* 0x008fe20000010016 */
[----:B------:R1:W-:Y:S04]  /*2590*/  STS [R31.X4+0x1c00], R30 ;  /* 0x001c001e1f007388 */ /* 0x0003e80000004800 */
        /* <DEDUP_REMOVED lines=8> */
[----:B------:R1:W-:Y:S01]  /*2620*/  @!P0 STS [R3.X4+0x4000], R26 ;  /* 0x0040001a03008388 */ /* 0x0003e20000004800 */
[----:B--2---:R-:W-:-:S13]  /*2630*/  ISETP.NE.AND P0, PT, RZ, UR4, PT ;  /* 0x00000004ff007c0c */ /* 0x004fda000bf05270 */
[----:B------:R-:W-:Y:S05]  /*2640*/  @P0 BRA `(.L_x_268) ;  /* 0x000001e000000947 */ /* 0x000fea0003800000 */
[----:B-1----:R-:W1:Y:S01]  /*2650*/  S2R R2, SR_CTAID.X ;  /* 0x0000000000027919 */ /* 0x002e620000002500 */
        /* <DEDUP_REMOVED lines=28> */
.L_x_269:
[----:B------:R-:W-:Y:S05]  /*2820*/  BSYNC B0 ;  /* 0x0000000000007941 */ /* 0x000fea0003800000 */
.L_x_268:
[----:B------:R-:W-:Y:S01]  /*2830*/  BAR.SYNC.DEFER_BLOCKING 0x0 ;  /* 0x0000000000007b1d */ /* 0x000fe20000010000 */
[----:B-1----:R-:W-:Y:S01]  /*2840*/  IMAD.MOV.U32 R12, RZ, RZ, RZ ;  /* 0x000000ffff0c7224 */ /* 0x002fe200078e00ff */
[----:B------:R-:W-:Y:S01]  /*2850*/  CS2R R10, SRZ ;  /* 0x00000000000a7805 */ /* 0x000fe2000001ff00 */
[----:B------:R-:W-:-:S03]  /*2860*/  MOV R9, RZ ;  /* 0x000000ff00097202 */ /* 0x000fc60000000f00 */
[----:B------:R-:W-:Y:S01]  /*2870*/  BSSY B1, `(.L_x_270) ;  /* 0x00000c7000017945 */ /* 0x000fe20003800000 */
[----:B------:R-:W1:Y:S02]  /*2880*/  LDS R39, [R3.X4+0x4000] ;  /* 0x0040000003277984 */ /* 0x000e640000004800 */
[----:B-1----:R-:W-:-:S13]  /*2890*/  ISETP.GE.AND P0, PT, R39, RZ, PT ;  /* 0x000000ff2700720c */ /* 0x002fda0003f06270 */
        /* <DEDUP_REMOVED lines=15> */
[----:B------:R-:W-:Y:S01]  /*2990*/  IMAD.MOV.U32 R7, RZ, RZ, RZ ;  /* 0x000000ffff077224 */ /* 0x000fe200078e00ff */
[----:B------:R-:W-:-:S04]  /*29a0*/  CS2R R10, SRZ ;  /* 0x00000000000a7805 */ /* 0x000fc8000001ff00 */
.L_x_274:
        /* <DEDUP_REMOVED lines=56> */
[----:B------:R-:W-:Y:S01]  /*2d30*/  @!P1 LEA.HI.X R51, R48, c[0x0][0x164], R46, 0x2, P3 ;  /* 0x0000590030339a11 */ /* 0x000fe200018f142e */
[C---:B------:R-:W-:Y:S01]  /*2d40*/  @!P2 IMAD.WIDE.U32 R48, R45.reuse, c[0x0][0x188], R40 ;  /* 0x000062002d30aa25 */ /* 0x040fe200078e0028 */
        /* <DEDUP_REMOVED lines=18> */
[----:B------:R-:W-:Y:S02]  /*2e70*/  LOP3.LUT R7, R5, R6, RZ, 0x3c, !PT ;  /* 0x0000000605077212 */ /* 0x000fe400078e3cff */
[----:B------:R-:W-:Y:S02]  /*2e80*/  ISETP.GE.OR P1, PT, R14, R13, P1 ;  /* 0x0000000d0e00720c */ /* 0x000fe40000f26670 */
[----:B------:R-:W-:Y:S01]  /*2e90*/  ISETP.GT.OR P3, PT, R45, R39, P4 ;  /* 0x000000272d00720c */ /* 0x000fe20002764670 */
[----:B------:R-:W-:Y:S04]  /*2ea0*/  DEPBAR.LE SB0, 0x3 ;  /* 0x000080c00000791a */ /* 0x000fe80000000000 */
[----:B------:R-:W-:Y:S01]  /*2eb0*/  LDS R0, [R0.X4] ;  /* 0x0000000000007984 */ /* 0x000fe20000004800 */
[----:B-1----:R-:W-:Y:S07]  /*2ec0*/  @!P0 FFMA.FTZ R9, R3, R16, R9 ;  /* 0x0000001003098223 */ /* 0x002fee0000010009 */
[----:B---3--:R-:W-:Y:S01]  /*2ed0*/  @!P3 IMAD.WIDE.U32 R50, R45, c[0x0][0x188], R40 ;  /* 0x000062002d32ba25 */ /* 0x008fe200078e0028 */
[----:B------:R-:W1:Y:S03]  /*2ee0*/  @!P1 LDS.128 R20, [R32.X4+0x5040] ;  /* 0x0050400020149984 */ /* 0x000e660000004c00 */
[C---:B------:R-:W-:Y:S01]  /*2ef0*/  @!P0 FFMA.FTZ R10, R3.reuse, R17, R10 ;  /* 0x00000011030a8223 */ /* 0x040fe2000001000a */
[----:B------:R-:W-:Y:S01]  /*2f00*/  @!P3 LEA R48, P5, R50, c[0x0][0x160], 0x2 ;  /* 0x000058003230ba11 */ /* 0x000fe200078a10ff */
[C---:B------:R-:W-:Y:S01]  /*2f10*/  @!P0 FFMA.FTZ R11, R3.reuse, R18, R11 ;  /* 0x00000012030b8223 */ /* 0x040fe2000001000b */
[----:B------:R-:W-:Y:S01]  /*2f20*/  @!PT LDS RZ, [RZ] ;  /* 0x00000000fffff984 */ /* 0x000fe20000000800 */
[----:B------:R-:W-:Y:S01]  /*2f30*/  @!PT LDS RZ, [RZ] ;  /* 0x00000000fffff984 */ /* 0x000fe20000000800 */
[----:B------:R-:W-:Y:S01]  /*2f40*/  @!PT LDS RZ, [RZ] ;  /* 0x00000000fffff984 */ /* 0x000fe20000000800 */
[----:B------:R2:W-:Y:S01]  /*2f50*/  @!P2 LDGSTS.E.BYPASS.LTC128B.128 [R43+0x5040], [R46.64] ;  /* 0x050400002e2bafae */ /* 0x0005e2000b901d64 */
[----:B------:R-:W-:Y:S04]  /*2f60*/  @!P0 FFMA.FTZ R12, R3, R19, R12 ;  /* 0x00000013030c8223 */ /* 0x000fe8000001000c */
[----:B------:R-:W0:Y:S01]  /*2f70*/  LDGDEPBAR ;  /* 0x00000000000079af */ /* 0x000e220000000000 */
[----:B--2---:R-:W-:Y:S01]  /*2f80*/  @!P3 SHF.R.S32.HI R46, RZ, 0x1f, R45 ;  /* 0x0000001fff2eb819 */ /* 0x004fe2000001142d */
[----:B------:R-:W-:Y:S04]  /*2f90*/  DEPBAR.LE SB0, 0x3 ;  /* 0x000080c00000791a */ /* 0x000fe80000000000 */
[----:B------:R-:W-:Y:S01]  /*2fa0*/  @!P3 IMAD R46, R46, c[0x0][0x188], RZ ;  /* 0x000062002e2eba24 */ /* 0x000fe200078e02ff */
[----:B------:R2:W3:Y:S01]  /*2fb0*/  LDS R5, [R7.X4] ;  /* 0x0000000007057984 */ /* 0x0004e20000004800 */
[----:B-1----:R-:W-:Y:S01]  /*2fc0*/  @!P1 FFMA.FTZ R9, R2, R20, R9 ;  /* 0x0000001402099223 */ /* 0x002fe20000010009 */
        /* <DEDUP_REMOVED lines=10> */
[----:B------:R-:W1:Y:S01]  /*3070*/  @!P2 LDS.128 R24, [R32.X4+0x6040] ;  /* 0x006040002018a984 */ /* 0x000e620000004c00 */
[----:B--2---:R-:W-:Y:S04]  /*3080*/  IMAD.MOV.U32 R7, RZ, RZ, R44 ;  /* 0x000000ffff077224 */ /* 0x004fe800078e002c */
        /* <DEDUP_REMOVED lines=9> */
[----:B------:R-:W3:Y:S01]  /*3120*/  @!P3 LDS.128 R28, [R32.X4+0x7040] ;  /* 0x00704000201cb984 */ /* 0x000ee20000004c00 */
[C---:B-1----:R-:W-:Y:S02]  /*3130*/  @!P2 FFMA.FTZ R9, R0.reuse, R24, R9 ;  /* 0x000000180009a223 */ /* 0x042fe40000010009 */
[C---:B------:R-:W-:Y:S02]  /*3140*/  @!P2 FFMA.FTZ R10, R0.reuse, R25, R10 ;  /* 0x00000019000aa223 */ /* 0x040fe4000001000a */
[C---:B------:R-:W-:Y:S02]  /*3150*/  @!P2 FFMA.FTZ R11, R0.reuse, R26, R11 ;  /* 0x0000001a000ba223 */ /* 0x040fe4000001000b */
[----:B------:R-:W-:Y:S02]  /*3160*/  @!P2 FFMA.FTZ R12, R0, R27, R12 ;  /* 0x0000001b000ca223 */ /* 0x000fe4000001000c */
[C---:B---3--:R-:W-:Y:S02]  /*3170*/  @!P3 FFMA.FTZ R9, R5.reuse, R28, R9 ;  /* 0x0000001c0509b223 */ /* 0x048fe40000010009 */
[C---:B------:R-:W-:Y:S02]  /*3180*/  @!P3 FFMA.FTZ R10, R5.reuse, R29, R10 ;  /* 0x0000001d050ab223 */ /* 0x040fe4000001000a */
[C---:B------:R-:W-:Y:S02]  /*3190*/  @!P3 FFMA.FTZ R11, R5.reuse, R30, R11 ;  /* 0x0000001e050bb223 */ /* 0x040fe4000001000b */
[----:B------:R-:W-:Y:S01]  /*31a0*/  @!P3 FFMA.FTZ R12, R5, R31, R12 ;  /* 0x0000001f050cb223 */ /* 0x000fe2000001000c */
[----:B--2---:R-:W-:-:S05]  /*31b0*/  @P5 BRA `(.L_x_274) ;  /* 0xfffff7f000005947 */ /* 0x004fca000383ffff */
.L_x_273:
[----:B------:R-:W-:Y:S05]  /*31c0*/  BSYNC B0 ;  /* 0x0000000000007941 */ /* 0x000fea0003800000 */
.L_x_272:
[----:B------:R-:W-:-:S13]  /*31d0*/  ISETP.NE.AND P0, PT, R38, RZ, PT ;  /* 0x000000ff2600720c */ /* 0x000fda0003f05270 */
[----:B------:R-:W-:Y:S05]  /*31e0*/  @!P0 BRA `(.L_x_271) ;  /* 0x000002f000008947 */ /* 0x000fea0003800000 */
[----:B------:R-:W-:Y:S01]  /*31f0*/  IADD3 R0, R44, 0x3, RZ ;  /* 0x000000032c007810 */ /* 0x000fe20007ffe0ff */
[----:B------:R-:W-:Y:S02]  /*3200*/  IMAD.MOV.U32 R15, RZ, RZ, 0x3 ;  /* 0x00000003ff0f7424 */ /* 0x000fe400078e00ff */
[----:B------:R-:W-:Y:S01]  /*3210*/  IMAD.MOV.U32 R7, RZ, RZ, RZ ;  /* 0x000000ffff077224 */ /* 0x000fe200078e00ff */
[----:B------:R-:W-:Y:S02]  /*3220*/  SHF.R.S32.HI R6, RZ, 0x1f, R0 ;  /* 0x0000001fff067819 */ /* 0x000fe40000011400 */
.L_x_275:
        /* <DEDUP_REMOVED lines=43> */
.L_x_271:
[----:B------:R-:W-:Y:S05]  /*34e0*/  BSYNC B1 ;  /* 0x0000000000017941 */ /* 0x000fea0003800000 */
.L_x_270:
        /* <DEDUP_REMOVED lines=24> */
.L_x_267:
[----:B------:R-:W-:Y:S02]  /*3670*/  MOV R0, 0x3690 ;  /* 0x0000369000007802 */ /* 0x000fe40000000f00 */
[----:B------:R-:W-:Y:S05]  /*3680*/  CALL.REL.NOINC `($__internal_24_$__cuda_sm70_shflsync_bfly_p) ;  /* 0x0000001000007944 */ /* 0x000fea0003c00000 */
[----:B-12---:R-:W-:Y:S05]  /*3690*/  BRA `(.L_x_276) ;  /* 0xffffe56000007947 */ /* 0x006fea000383ffff */
        .weak           $__internal_24_$__cuda_sm70_shflsync_bfly_p
        .type           $__internal_24_$__cuda_sm70_shflsync_bfly_p,@function
        .size           $__internal_24_$__cuda_sm70_shflsync_bfly_p,(.L_x_1822 - $__internal_24_$__cuda_sm70_shflsync_bfly_p)
$__internal_24_$__cuda_sm70_shflsync_bfly_p:
[----:B------:R-:W-:Y:S01]  /*36a0*/  HFMA2.MMA R9, -RZ, RZ, 0, 0 ;  /* 0x00000000ff097435 */ /* 0x000fe200000001ff */
[----:B------:R-:W-:Y:S01]  /*36b0*/  MOV R8, R0 ;  /* 0x0000000000087202 */ /* 0x000fe20000000f00 */
[----:B------:R1:W2:Y:S04]  /*36c0*/  SHFL.BFLY PT, R5, R6, 0x8, 0x1f ;  /* 0x0d001f0006057f89 */ /* 0x0002a800000e0000 */
[----:B------:R-:W-:Y:S05]  /*36d0*/  RET.REL.NODEC R8 `(_ZN7cutlass13device_kernelIN5flash19FlashAttnFwdCombineIN4cute5tupleIJNS3_1CILi16EEENS5_ILi64EEEEEELi8ELi256ELi1ELb0ELb0ENS_10bfloat16_tEfNS_4arch4Sm90EEEEEvNT_6ParamsE) ;  /* 0xffffc92008007950 */ /* 0x000fea0003c3ffff */
.L_x_277:
        /* <DEDUP_REMOVED lines=10> */
.L_x_1822:


//--------------------- .text._ZN7cutlass13device_kernelIN5flash19FlashAttnFwdCombineIN4cute5tupleIJNS3_1CILi16EEENS5_ILi64EEEEEELi7ELi256ELi1ELb0ELb0ENS_10bfloat16_tEfNS_4arch4Sm90EEEEEvNT_6ParamsE --------------------------
	.section	.text._ZN7cutlass13device_kernelIN5flash19FlashAttnFwdCombineIN4cute5tupleIJNS3_1CILi16EEENS5_ILi64EEEEEELi7ELi256ELi1ELb0ELb0ENS_10bfloat16_tEfNS_4arch4Sm90EEEEEvNT_6ParamsE,"ax",@progbits
	.sectioninfo	@"SHI_REGISTERS=48"
	.align	128
.text._ZN7cutlass13device_kernelIN5flash19FlashAttnFwdCombineIN4cute5tupleIJNS3_1CILi16EEENS5_ILi64EEEEEELi7ELi256ELi1ELb0ELb0ENS_10bfloat16_tEfNS_4arch4Sm90EEEEEvNT_6ParamsE:
        .type           _ZN7cutlass13device_kernelIN5flash19FlashAttnFwdCombineIN4cute5tupleIJNS3_1CILi16EEENS5_ILi64EEEEEELi7ELi256ELi1ELb0ELb0ENS_10bfloat16_tEfNS_4arch4Sm90EEEEEvNT_6ParamsE,@function
        .size           _ZN7cutlass13device_kernelIN5flash19FlashAttnFwdCombineIN4cute5tupleIJNS3_1CILi16EEENS5_ILi64EEEEEELi7ELi256ELi1ELb0ELb0ENS_10bfloat16_tEfNS_4arch4Sm90EEEEEvNT_6ParamsE,(.L_x_1824 - _ZN7cutlass13device_kernelIN5flash19FlashAttnFwdCombineIN4cute5tupleIJNS3_1CILi16EEENS5_ILi64EEEEEELi7ELi256ELi1ELb0ELb0ENS_10bfloat16_tEfNS_4arch4Sm90EEEEEvNT_6ParamsE)
        .other          _ZN7cutlass13device_kernelIN5flash19FlashAttnFwdCombineIN4cute5tupleIJNS3_1CILi16EEENS5_ILi64EEEEEELi7ELi256ELi1ELb0ELb0ENS_10bfloat16_tEfNS_4arch4Sm90EEEEEvNT_6ParamsE,@"STO_CUDA_ENTRY STV_DEFAULT"
_ZN7cutlass13device_kernelIN5flash19FlashAttnFwdCombineIN4cute5tupleIJNS3_1CILi16EEENS5_ILi64EEEEEELi7ELi256ELi1ELb0ELb0ENS_10bfloat16_tEfNS_4arch4Sm90EEEEEvNT_6ParamsE:
        /* <DEDUP_REMOVED lines=58> */
.L_x_278:
        /* <DEDUP_REMOVED lines=15> */
[CC--:B------:R-:W-:Y:S01]  /*0490*/  ISETP.GE.AND P1, PT, R3.reuse, R16.reuse, PT ;  /* 0x000000100300720c */ /* 0x0c0fe20003f26270 */
[----:B------:R-:W-:Y:S01]  /*04a0*/  IMAD R8, R34, c[0x0][0x1c8], RZ ;  /* 0x0000720022087a24 */ /* 0x000fe200078e02ff */
[----:B------:R-:W-:Y:S01]  /*04b0*/  IADD3 R27, R3, 0x10, RZ ;  /* 0x00000010031b7810 */ /* 0x000fe20007ffe0ff */
[----:B------:R-:W-:Y:S01]  /*04c0*/  IMAD.MOV.U32 R5, RZ, RZ, R4 ;  /* 0x000000ffff057224 */ /* 0x000fe200078e0004 */
[----:B------:R-:W-:Y:S01]  /*04d0*/  ISETP.NE.AND P0, PT, R0, c[0x0][0x208], PT ;  /* 0x0000820000007a0c */ /* 0x000fe20003f05270 */
[----:B------:R-:W-:Y:S01]  /*04e0*/  IMAD.WIDE.U32 R6, R33, c[0x0][0x1c8], RZ ;  /* 0x0000720021067a25 */ /* 0x000fe200078e00ff */
[-C--:B------:R-:W-:Y:S02]  /*04f0*/  ISETP.GE.AND P6, PT, R27, R16.reuse, PT ;  /* 0x000000101b00720c */ /* 0x080fe40003fc6270 */
[----:B------:R-:W-:Y:S01]  /*0500*/  IADD3 R23, R3, 0x20, RZ ;  /* 0x0000002003177810 */ /* 0x000fe20007ffe0ff */
[----:B------:R-:W-:Y:S01]  /*0510*/  IMAD R9, R33, c[0x0][0x1cc], R8 ;  /* 0x0000730021097a24 */ /* 0x000fe200078e0208 */
[----:B------:R-:W-:Y:S01]  /*0520*/  IADD3 R21, R3, 0x30, RZ ;  /* 0x0000003003157810 */ /* 0x000fe20007ffe0ff */
[----:B------:R-:W-:Y:S01]  /*0530*/  IMAD.SHL.U32 R8, R10, 0x4, RZ ;  /* 0x000000040a087824 */ /* 0x000fe200078e00ff */
[-C--:B------:R-:W-:Y:S01]  /*0540*/  ISETP.GE.AND P5, PT, R23, R16.reuse, PT ;  /* 0x000000101700720c */ /* 0x080fe20003fa6270 */
[----:B------:R-:W-:Y:S01]  /*0550*/  IMAD.IADD R7, R7, 0x1, R9 ;  /* 0x0000000107077824 */ /* 0x000fe200078e0209 */
[----:B------:R-:W-:Y:S01]  /*0560*/  ISETP.GE.AND P4, PT, R21, R16, PT ;  /* 0x000000101500720c */ /* 0x000fe20003f86270 */
[----:B------:R-:W-:Y:S01]  /*0570*/  @P1 IMAD.MOV.U32 R9, RZ, RZ, -0x800000 ;  /* 0xff800000ff091424 */ /* 0x000fe200078e00ff */
[C---:B------:R-:W-:Y:S01]  /*0580*/  IADD3 R13, R3.reuse, 0x40, RZ ;  /* 0x00000040030d7810 */ /* 0x040fe20007ffe0ff */
[----:B------:R-:W-:Y:S01]  /*0590*/  @P0 IMAD.HI.U32 R0, R4, c[0x0][0x20c], RZ ;  /* 0x0000830004000a27 */ /* 0x000fe200078e00ff */
[----:B------:R-:W-:-:S02]  /*05a0*/  IADD3 R11, R3, 0x50, RZ ;  /* 0x00000050030b7810 */ /* 0x000fc40007ffe0ff */
[-C--:B------:R-:W-:Y:S01]  /*05b0*/  ISETP.GE.AND P3, PT, R13, R16.reuse, PT ;  /* 0x000000100d00720c */ /* 0x080fe20003f66270 */
[----:B------:R1:W-:Y:S01]  /*05c0*/  @P1 STS [R10.X4], R9 ;  /* 0x000000090a001388 */ /* 0x0003e20000004800 */
[----:B------:R-:W-:Y:S02]  /*05d0*/  @P0 SHF.R.U32.HI R5, RZ, c[0x0][0x210], R0 ;  /* 0x00008400ff050a19 */ /* 0x000fe40000011600 */
[----:B------:R-:W-:Y:S02]  /*05e0*/  ISETP.GE.AND P2, PT, R11, R16, PT ;  /* 0x000000100b00720c */ /* 0x000fe40003f46270 */
[C---:B------:R-:W-:Y:S01]  /*05f0*/  IADD3 R15, -R5.reuse, RZ, RZ ;  /* 0x000000ff050f7210 */ /* 0x040fe20007ffe1ff */
[----:B------:R-:W-:Y:S01]  /*0600*/  IMAD.WIDE.U32 R6, R5, c[0x0][0x1c0], R6 ;  /* 0x0000700005067a25 */ /* 0x000fe200078e0006 */
[----:B------:R-:W-:-:S03]  /*0610*/  SHF.R.S32.HI R0, RZ, 0x1f, R5 ;  /* 0x0000001fff007819 */ /* 0x000fc60000011405 */
[----:B------:R-:W-:Y:S01]  /*0620*/  IMAD R15, R15, c[0x0][0x208], R4 ;  /* 0x000082000f0f7a24 */ /* 0x000fe200078e0204 */
[----:B------:R-:W-:Y:S01]  /*0630*/  @!P6 SHF.R.S32.HI R4, RZ, 0x1f, R27 ;  /* 0x0000001fff04e819 */ /* 0x000fe2000001141b */
[----:B------:R-:W-:Y:S02]  /*0640*/  IMAD R0, R0, c[0x0][0x1c0], RZ ;  /* 0x0000700000007a24 */ /* 0x000fe400078e02ff */
[----:B------:R-:W-:Y:S01]  /*0650*/  @P3 IMAD.MOV.U32 R31, RZ, RZ, -0x800000 ;  /* 0xff800000ff1f3424 */ /* 0x000fe200078e00ff */
[----:B------:R-:W-:Y:S01]  /*0660*/  IADD3 R14, P0, R15, R6, RZ ;  /* 0x000000060f0e7210 */ /* 0x000fe20007f1e0ff */
[----:B------:R-:W-:Y:S01]  /*0670*/  IMAD R0, R5, c[0x0][0x1c4], R0 ;  /* 0x0000710005007a24 */ /* 0x000fe200078e0200 */
[----:B------:R-:W-:Y:S01]  /*0680*/  SHF.R.S32.HI R5, RZ, 0x1f, R15 ;  /* 0x0000001fff057819 */ /* 0x000fe2000001140f */
[----:B------:R-:W-:Y:S01]  /*0690*/  @!P6 IMAD R4, R4, c[0x0][0x1b8], RZ ;  /* 0x00006e000404ea24 */ /* 0x000fe200078e02ff */
[----:B------:R-:W-:Y:S01]  /*06a0*/  @P2 MOV R35, 0xff800000 ;  /* 0xff80000000232802 */ /* 0x000fe20000000f00 */
[----:B------:R-:W-:Y:S01]  /*06b0*/  @!P1 IMAD.MOV.U32 R6, RZ, RZ, R14 ;  /* 0x000000ffff069224 */ /* 0x000fe200078e000e */
[----:B------:R-:W-:Y:S01]  /*06c0*/  IADD3.X R15, R5, R7, R0, P0, !PT ;  /* 0x00000007050f7210 */ /* 0x000fe200007fe400 */
[----:B------:R-:W-:Y:S01]  /*06d0*/  @!P6 IMAD R5, R27, c[0x0][0x1bc], R4 ;  /* 0x00006f001b05ea24 */ /* 0x000fe200078e0204 */
[----:B------:R-:W-:-:S02]  /*06e0*/  @!P1 SHF.R.S32.HI R0, RZ, 0x1f, R3 ;  /* 0x0000001fff009819 */ /* 0x000fc40000011403 */
[----:B------:R-:W-:Y:S01]  /*06f0*/  @!P1 MOV R7, R15 ;  /* 0x0000000f00079202 */ /* 0x000fe20000000f00 */
[----:B------:R-:W-:Y:S01]  /*0700*/  @!P6 IMAD.WIDE.U32 R26, R27, c[0x0][0x1b8], R14 ;  /* 0x00006e001b1aea25 */ /* 0x000fe200078e000e */
[----:B------:R-:W-:Y:S02]  /*0710*/  @!P5 SHF.R.S32.HI R4, RZ, 0x1f, R23 ;  /* 0x0000001fff04d819 */ /* 0x000fe40000011417 */
[C---:B-1----:R-:W-:Y:S01]  /*0720*/  IADD3 R9, R3.reuse, 0x60, RZ ;  /* 0x0000006003097810 */ /* 0x042fe20007ffe0ff */
[----:B------:R-:W-:Y:S02]  /*0730*/  @!P1 IMAD R0, R0, c[0x0][0x1b8], RZ ;  /* 0x00006e0000009a24 */ /* 0x000fe400078e02ff */
[----:B------:R-:W-:-:S04]  /*0740*/  @!P1 IMAD.WIDE.U32 R6, R3, c[0x0][0x1b8], R6 ;  /* 0x00006e0003069a25 */ /* 0x000fc800078e0006 */
[----:B------:R-:W-:Y:S01]  /*0750*/  @!P1 IMAD R0, R3, c[0x0][0x1bc], R0 ;  /* 0x00006f0003009a24 */ /* 0x000fe200078e0200 */
[----:B------:R-:W-:Y:S01]  /*0760*/  @!P1 LEA R28, P0, R6, c[0x0][0x1a0], 0x2 ;  /* 0x00006800061c9a11 */ /* 0x000fe200078010ff */
[----:B------:R-:W-:Y:S02]  /*0770*/  @!P5 IMAD R4, R4, c[0x0][0x1b8], RZ ;  /* 0x00006e000404da24 */ /* 0x000fe400078e02ff */
[----:B------:R-:W-:Y:S02]  /*0780*/  @!P1 IMAD.IADD R0, R7, 0x1, R0 ;  /* 0x0000000107009824 */ /* 0x000fe400078e0200 */
[----:B------:R-:W-:Y:S02]  /*0790*/  @!P5 IMAD.MOV.U32 R7, RZ, RZ, R15 ;  /* 0x000000ffff07d224 */ /* 0x000fe400078e000f */
[----:B------:R-:W-:Y:S01]  /*07a0*/  @!P5 IMAD R4, R23, c[0x0][0x1bc], R4 ;  /* 0x00006f001704da24 */ /* 0x000fe200078e0204 */
[----:B------:R-:W-:Y:S01]  /*07b0*/  @!P1 LEA.HI.X R29, R6, c[0x0][0x1a4], R0, 0x2, P0 ;  /* 0x00006900061d9a11 */ /* 0x000fe200000f1400 */
[----:B------:R-:W-:Y:S01]  /*07c0*/  @!P6 IMAD.IADD R5, R27, 0x1, R5 ;  /* 0x000000011b05e824 */ /* 0x000fe200078e0205 */
[----:B------:R-:W-:Y:S01]  /*07d0*/  @!P5 MOV R6, R14 ;  /* 0x0000000e0006d202 */ /* 0x000fe20000000f00 */
[----:B------:R-:W-:Y:S01]  /*07e0*/  @!P3 IMAD.MOV.U32 R27, RZ, RZ, R15 ;  /* 0x000000ffff1bb224 */ /* 0x000fe200078e000f */
[----:B------:R-:W-:Y:S01]  /*07f0*/  @!P4 SHF.R.S32.HI R0, RZ, 0x1f, R21 ;  /* 0x0000001fff00c819 */ /* 0x000fe20000011415 */
[----:B------:R-:W-:Y:S01]  /*0800*/  @!PT LDS RZ, [RZ] ;  /* 0x00000000fffff984 */ /* 0x000fe20000000800 */
[----:B------:R-:W-:Y:S01]  /*0810*/  @!PT LDS RZ, [RZ] ;  /* 0x00000000fffff984 */ /* 0x000fe20000000800 */
[----:B------:R-:W-:Y:S01]  /*0820*/  @!PT LDS RZ, [RZ] ;  /* 0x00000000fffff984 */ /* 0x000fe20000000800 */
[----:B------:R1:W-:Y:S01]  /*0830*/  @!P1 LDGSTS.E.LTC128B [R8], [R28.64] ;  /* 0x000000001c089fae */ /* 0x0003e2000b921964 */
[----:B------:R-:W-:Y:S01]  /*0840*/  ISETP.GE.AND P1, PT, R9, R16, PT ;  /* 0x000000100900720c */ /* 0x000fe20003f26270 */
[----:B------:R-:W-:Y:S01]  /*0850*/  @!P5 IMAD.WIDE.U32 R22, R23, c[0x0][0x1b8], R6 ;  /* 0x00006e001716da25 */ /* 0x000fe200078e0006 */
[----:B------:R-:W-:-:S02]  /*0860*/  @!P6 LEA R24, P0, R26, c[0x0][0x1a0], 0x2 ;  /* 0x000068001a18ea11 */ /* 0x000fc400078010ff */
[----:B------:R-:W-:Y:S01]  /*0870*/  @!P3 SHF.R.S32.HI R7, RZ, 0x1f, R13 ;  /* 0x0000001fff07b819 */ /* 0x000fe2000001140d */
[----:B------:R-:W-:Y:S01]  /*0880*/  @!P4 IMAD R0, R0, c[0x0][0x1b8], RZ ;  /* 0x00006e000000ca24 */ /* 0x000fe200078e02ff */
[----:B------:R-:W-:Y:S01]  /*0890*/  @!P6 LEA.HI.X R25, R26, c[0x0][0x1a4], R5, 0x2, P0 ;  /* 0x000069001a19ea11 */ /* 0x000fe200000f1405 */
[----:B------:R-:W-:Y:S01]  /*08a0*/  @!P3 IMAD.MOV.U32 R26, RZ, RZ, R14 ;  /* 0x000000ffff1ab224 */ /* 0x000fe200078e000e */
[----:B------:R-:W-:Y:S01]  /*08b0*/  @!P5 IADD3 R5, R23, R4, RZ ;  /* 0x000000041705d210 */ /* 0x000fe20007ffe0ff */
[C---:B------:R-:W-:Y:S01]  /*08c0*/  @!P4 IMAD R0, R21.reuse, c[0x0][0x1bc], R0 ;  /* 0x00006f001500ca24 */ /* 0x040fe200078e0200 */
[C---:B------:R-:W-:Y:S01]  /*08d0*/  @!P5 LEA R4, P0, R22.reuse, c[0x0][0x1a0], 0x2 ;  /* 0x000068001604da11 */ /* 0x040fe200078010ff */
[----:B------:R-:W-:Y:S01]  /*08e0*/  @!P4 IMAD.WIDE.U32 R20, R21, c[0x0][0x1b8], R14 ;  /* 0x00006e001514ca25 */ /* 0x000fe200078e000e */
[----:B------:R-:W-:Y:S02]  /*08f0*/  @!P2 SHF.R.S32.HI R6, RZ, 0x1f, R11 ;  /* 0x0000001fff06a819 */ /* 0x000fe4000001140b */
[----:B------:R-:W-:Y:S01]  /*0900*/  @!P5 LEA.HI.X R5, R22, c[0x0][0x1a4], R5, 0x2, P0 ;  /* 0x000069001605da11 */ /* 0x000fe200000f1405 */
[----:B------:R-:W-:Y:S01]  /*0910*/  @!P3 IMAD R12, R7, c[0x0][0x1b8], RZ ;  /* 0x00006e00070cba24 */ /* 0x000fe200078e02ff */
[----:B------:R-:W-:Y:S01]  /*0920*/  @!P1 SHF.R.S32.HI R7, RZ, 0x1f, R9 ;  /* 0x0000001fff079819 */ /* 0x000fe20000011409 */
[----:B------:R-:W-:Y:S01]  /*0930*/  @!P3 IMAD.WIDE.U32 R26, R13, c[0x0][0x1b8], R26 ;  /* 0x00006e000d1aba25 */ /* 0x000fe200078e001a */
[----:B------:R-:W-:-:S03]  /*0940*/  @!P4 LEA R22, P0, R20, c[0x0][0x1a0], 0x2 ;  /* 0x000068001416ca11 */ /* 0x000fc600078010ff */
[----:B------:R-:W-:Y:S01]  /*0950*/  @!P3 IMAD R12, R13, c[0x0][0x1bc], R12 ;  /* 0x00006f000d0cba24 */ /* 0x000fe200078e020c */
[----:B------:R-:W-:Y:S01]  /*0960*/  @!P4 IADD3 R13, R21, R0, RZ ;  /* 0x00000000150dc210 */ /* 0x000fe20007ffe0ff */
[----:B------:R-:W-:Y:S02]  /*0970*/  @!P2 IMAD R6, R6, c[0x0][0x1b8], RZ ;  /* 0x00006e000606aa24 */ /* 0x000fe400078e02ff */
[----:B------:R-:W-:Y:S01]  /*0980*/  @!P1 IMAD R0, R7, c[0x0][0x1b8], RZ ;  /* 0x00006e0007009a24 */ /* 0x000fe200078e02ff */
[----:B------:R-:W-:Y:S01]  /*0990*/  @!P4 LEA.HI.X R23, R20, c[0x0][0x1a4], R13, 0x2, P0 ;  /* 0x000069001417ca11 */ /* 0x000fe200000f140d */
[----:B-1----:R-:W-:Y:S01]  /*09a0*/  @!P2 IMAD.MOV.U32 R28, RZ, RZ, R14 ;  /* 0x000000ffff1ca224 */ /* 0x002fe200078e000e */
[----:B------:R-:W-:Y:S01]  /*09b0*/  @!P3 IADD3 R7, R27, R12, RZ ;  /* 0x0000000c1b07b210 */ /* 0x000fe20007ffe0ff */
[----:B------:R-:W-:Y:S01]  /*09c0*/  @!P2 IMAD.MOV.U32 R29, RZ, RZ, R15 ;  /* 0x000000ffff1da224 */ /* 0x000fe200078e000f */
[----:B------:R-:W-:Y:S01]  /*09d0*/  @!P3 LEA R12, P0, R26, c[0x0][0x1a0], 0x2 ;  /* 0x000068001a0cba11 */ /* 0x000fe200078010ff */
[----:B------:R-:W-:-:S02]  /*09e0*/  @!P2 IMAD R6, R11, c[0x0][0x1bc], R6 ;  /* 0x00006f000b06aa24 */ /* 0x000fc400078e0206 */
[----:B------:R-:W-:Y:S01]  /*09f0*/  @!P2 IMAD.WIDE.U32 R28, R11, c[0x0][0x1b8], R28 ;  /* 0x00006e000b1caa25 */ /* 0x000fe200078e001c */
[----:B------:R-:W-:Y:S02]  /*0a00*/  @!P3 LEA.HI.X R13, R26, c[0x0][0x1a4], R7, 0x2, P0 ;  /* 0x000069001a0dba11 */ /* 0x000fe400000f1407 */
[----:B------:R-:W-:Y:S01]  /*0a10*/  IADD3 R11, R3, 0x70, RZ ;  /* 0x00000070030b7810 */ /* 0x000fe20007ffe0ff */
[----:B------:R-:W-:Y:S01]  /*0a20*/  @!P1 IMAD.MOV.U32 R20, RZ, RZ, R14 ;  /* 0x000000ffff149224 */ /* 0x000fe200078e000e */
[----:B------:R-:W-:Y:S01]  /*0a30*/  @!P2 IADD3 R7, R29, R6, RZ ;  /* 0x000000061d07a210 */ /* 0x000fe20007ffe0ff */
[----:B------:R-:W-:Y:S01]  /*0a40*/  @!P1 IMAD.MOV.U32 R21, RZ, RZ, R15 ;  /* 0x000000ffff159224 */ /* 0x000fe200078e000f */
[C---:B------:R-:W-:Y:S01]  /*0a50*/  @!P2 LEA R26, P0, R28.reuse, c[0x0][0x1a0], 0x2 ;  /* 0x000068001c1aaa11 */ /* 0x040fe200078010ff */
[C---:B------:R-:W-:Y:S02]  /*0a60*/  @!P1 IMAD R0, R9.reuse, c[0x0][0x1bc], R0 ;  /* 0x00006f0009009a24 */ /* 0x040fe400078e0200 */
[----:B------:R-:W-:Y:S01]  /*0a70*/  @!P1 IMAD.WIDE.U32 R20, R9, c[0x0][0x1b8], R20 ;  /* 0x00006e0009149a25 */ /* 0x000fe200078e0014 */
[----:B------:R-:W-:-:S03]  /*0a80*/  @!P2 LEA.HI.X R27, R28, c[0x0][0x1a4], R7, 0x2, P0 ;  /* 0x000069001c1baa11 */ /* 0x000fc600000f1407 */
[----:B------:R-:W-:Y:S01]  /*0a90*/  @!P1 IMAD.IADD R9, R21, 0x1, R0 ;  /* 0x0000000115099824 */ /* 0x000fe200078e0200 */
[C---:B------:R-:W-:Y:S01]  /*0aa0*/  @!P1 LEA R28, P0, R20.reuse, c[0x0][0x1a0], 0x2 ;  /* 0x00006800141c9a11 */ /* 0x040fe200078010ff */
[----:B------:R-:W-:Y:S02]  /*0ab0*/  @P6 IMAD.MOV.U32 R7, RZ, RZ, -0x800000 ;  /* 0xff800000ff076424 */ /* 0x000fe400078e00ff */
[----:B------:R-:W-:Y:S01]  /*0ac0*/  @P4 IMAD.MOV.U32 R21, RZ, RZ, -0x800000 ;  /* 0xff800000ff154424 */ /* 0x000fe200078e00ff */
[----:B------:R-:W-:Y:S02]  /*0ad0*/  @!P1 LEA.HI.X R29, R20, c[0x0][0x1a4], R9, 0x2, P0 ;  /* 0x00006900141d9a11 */ /* 0x000fe400000f1409 */
[----:B------:R-:W-:Y:S01]  /*0ae0*/  ISETP.GE.AND P0, PT, R11, R16, PT ;  /* 0x000000100b00720c */ /* 0x000fe20003f06270 */
[----:B------:R1:W-:Y:S01]  /*0af0*/  @P6 STS [R10.X4+0x400], R7 ;  /* 0x000400070a006388 */ /* 0x0003e20000004800 */
[----:B------:R-:W-:-:S03]  /*0b00*/  @P5 MOV R9, 0xff800000 ;  /* 0xff80000000095802 */ /* 0x000fc60000000f00 */
        /* <DEDUP_REMOVED lines=15> */
[----:B-1----:R-:W-:-:S03]  /*0c00*/  @P0 MOV R7, 0xff800000 ;  /* 0xff80000000070802 */ /* 0x002fc60000000f00 */
[----:B------:R-:W-:Y:S01]  /*0c10*/  @!PT LDS RZ, [RZ] ;  /* 0x00000000fffff984 */ /* 0x000fe20000000800 */
[----:B------:R-:W-:Y:S01]  /*0c20*/  @!PT LDS RZ, [RZ] ;  /* 0x00000000fffff984 */ /* 0x000fe20000000800 */
[----:B------:R-:W-:Y:S01]  /*0c30*/  @!PT LDS RZ, [RZ] ;  /* 0x00000000fffff984 */ /* 0x000fe20000000800 */
[----:B------:R2:W-:Y:S04]  /*0c40*/  @!P3 LDGSTS.E.LTC128B [R8+0x1000], [R12.64] ;  /* 0x010000000c08bfae */ /* 0x0005e8000b921964 */
        /* <DEDUP_REMOVED lines=13> */
[----:B------:R-:W-:Y:S02]  /*0d20*/  SHF.R.S32.HI R0, RZ, 0x1f, R11 ;  /* 0x0000001fff007819 */ /* 0x000fe4000001140b */
[----:B--2---:R-:W-:-:S02]  /*0d30*/  MOV R4, R14 ;  /* 0x0000000e00047202 */ /* 0x004fc40000000f00 */
        /* <DEDUP_REMOVED lines=11> */
.L_x_280:
[----:B------:R-:W-:Y:S05]  /*0df0*/  BSYNC B0 ;  /* 0x0000000000007941 */ /* 0x000fea0003800000 */
.L_x_279:
[----:B------:R-:W-:Y:S01]  /*0e00*/  IMAD.MOV.U32 R0, RZ, RZ, 0x1 ;  /* 0x00000001ff007424 */ /* 0x000fe200078e00ff */
[----:B------:R-:W0:Y:S01]  /*0e10*/  LDGDEPBAR ;  /* 0x00000000000079af */ /* 0x000e220000000000 */
[----:B-1----:R-:W-:Y:S02]  /*0e20*/  IMAD R6, R19, 0x10, R3 ;  /* 0x0000001013067824 */ /* 0x002fe400078e0203 */
[----:B--2---:R-:W-:Y:S01]  /*0e30*/  IMAD.SHL.U32 R4, R18, 0x40, RZ ;  /* 0x0000004012047824 */ /* 0x004fe200078e00ff */
[----:B------:R-:W-:Y:S01]  /*0e40*/  ISETP.NE.AND P1, PT, R0, c[0x0][0x208], PT ;  /* 0x0000820000007a0c */ /* 0x000fe20003f25270 */
[----:B------:R-:W-:Y:S01]  /*0e50*/  IMAD R8, R34, c[0x0][0x198], RZ ;  /* 0x0000660022087a24 */ /* 0x000fe200078e02ff */
[----:B------:R-:W-:Y:S01]  /*0e60*/  ISETP.GE.AND P0, PT, R6, R17, PT ;  /* 0x000000110600720c */ /* 0x000fe20003f06270 */
[----:B------:R-:W-:Y:S01]  /*0e70*/  IMAD.MOV.U32 R0, RZ, RZ, R6 ;  /* 0x000000ffff007224 */ /* 0x000fe200078e0006 */
[----:B------:R-:W-:Y:S01]  /*0e80*/  SHF.R.S32.HI R5, RZ, 0x1f, R4 ;  /* 0x0000001fff057819 */ /* 0x000fe20000011404 */
[----:B------:R-:W-:Y:S01]  /*0e90*/  IMAD.SHL.U32 R14, R2, 0x4, RZ ;  /* 0x00000004020e7824 */ /* 0x000fe200078e00ff */
[----:B------:R-:W-:Y:S01]  /*0ea0*/  IADD3 R13, -R4, c[0x0][0x16c], RZ ;  /* 0x00005b00040d7a10 */ /* 0x000fe20007ffe1ff */
[----:B------:R-:W-:-:S02]  /*0eb0*/  IMAD.SHL.U32 R24, R2, 0x10, RZ ;  /* 0x0000001002187824 */ /* 0x000fc400078e00ff */
[--C-:B------:R-:W-:Y:S01]  /*0ec0*/  IMAD R32, R3, 0x40, R14.reuse ;  /* 0x0000004003207824 */ /* 0x100fe200078e020e */
[----:B------:R-:W-:Y:S02]  /*0ed0*/  ISETP.GE.AND P4, PT, R14, R13, PT ;  /* 0x0000000d0e00720c */ /* 0x000fe40003f86270 */
[----:B------:R-:W-:Y:S01]  /*0ee0*/  SHF.R.S32.HI R37, RZ, 0x1f, R14 ;  /* 0x0000001fff257819 */ /* 0x000fe2000001140e */
[----:B------:R-:W-:Y:S01]  /*0ef0*/  @P1 IMAD.HI.U32 R7, R6, c[0x0][0x20c], RZ ;  /* 0x0000830006071a27 */ /* 0x000fe200078e00ff */
[----:B------:R-:W-:-:S04]  /*0f00*/  LOP3.LUT R24, R24, 0xf0, RZ, 0xc0, !PT ;  /* 0x000000f018187812 */ /* 0x000fc800078ec0ff */
        /* <DEDUP_REMOVED lines=39> */
[----:B------:R-:W-:-:S02]  /*1180*/  LOP3.LUT R9, R24, 0xf, R3, 0xf8, !PT ;  /* 0x0000000f18097812 */ /* 0x000fc400078ef803 */
[----:B------:R-:W-:Y:S01]  /*1190*/  SHF.R.U32.HI R24, RZ, 0x4, R24 ;  /* 0x00000004ff187819 */ /* 0x000fe20000011618 */
[----:B------:R-:W0:Y:S03]  /*11a0*/  LDGDEPBAR ;  /* 0x00000000000079af */ /* 0x000e260000000000 */
[----:B------:R-:W-:Y:S01]  /*11b0*/  LOP3.LUT R24, R9, R24, RZ, 0x3c, !PT ;  /* 0x0000001809187212 */ /* 0x000fe200078e3cff */
[----:B------:R2:W-:Y:S04]  /*11c0*/  @!P4 LDGSTS.E.BYPASS.LTC128B.128 [R7+0x3040], [R16.64] ;  /* 0x030400001007cfae */ /* 0x0005e8000b901d64 */
[----:B------:R-:W0:Y:S04]  /*11d0*/  LDGDEPBAR ;  /* 0x00000000000079af */ /* 0x000e280000000000 */
[----:B------:R3:W-:Y:S04]  /*11e0*/  @!P3 LDGSTS.E.BYPASS.LTC128B.128 [R5+0x4040], [R10.64] ;  /* 0x040400000a05bfae */ /* 0x0007e8000b901d64 */
[----:B------:R-:W0:Y:S01]  /*11f0*/  LDGDEPBAR ;  /* 0x00000000000079af */ /* 0x000e220000000000 */
[----:B------:R-:W-:-:S04]  /*1200*/  DEPBAR.LE SB0, 0x3 ;  /* 0x000080c00000791a */ /* 0x000fc80000000000 */
[----:B------:R-:W-:Y:S01]  /*1210*/  WARPSYNC 0xffffffff ;  /* 0xffffffff00007948 */ /* 0x000fe20003800000 */
[----:B------:R-:W-:Y:S06]  /*1220*/  BAR.SYNC.DEFER_BLOCKING 0x0 ;  /* 0x0000000000007b1d */ /* 0x000fec0000010000 */
[----:B------:R-:W-:Y:S04]  /*1230*/  LDS R23, [R24.X4+0x400] ;  /* 0x0004000018177984 */ /* 0x000fe80000004800 */
[----:B------:R-:W4:Y:S04]  /*1240*/  LDS R22, [R24.X4] ;  /* 0x0000000018167984 */ /* 0x000f280000004800 */
[----:B------:R-:W3:Y:S04]  /*1250*/  LDS R21, [R24.X4+0x800] ;  /* 0x0008000018157984 */ /* 0x000ee80000004800 */
[----:B------:R-:W5:Y:S04]  /*1260*/  LDS R20, [R24.X4+0xc00] ;  /* 0x000c000018147984 */ /* 0x000f680000004800 */
[----:B-1----:R-:W1:Y:S04]  /*1270*/  LDS R19, [R24.X4+0x1000] ;  /* 0x0010000018137984 */ /* 0x002e680000004800 */
[----:B------:R-:W1:Y:S04]  /*1280*/  LDS R18, [R24.X4+0x1400] ;  /* 0x0014000018127984 */ /* 0x000e680000004800 */
[----:B--2---:R-:W2:Y:S04]  /*1290*/  LDS R17, [R24.X4+0x1800] ;  /* 0x0018000018117984 */ /* 0x004ea80000004800 */
[----:B------:R-:W2:Y:S01]  /*12a0*/  LDS R16, [R24.X4+0x1c00] ;  /* 0x001c000018107984 */ /* 0x000ea20000004800 */
[----:B----4-:R-:W-:-:S04]  /*12b0*/  FMNMX.FTZ R0, R23, R22, !PT ;  /* 0x0000001617007209 */ /* 0x010fc80007810000 */
[----:B---3--:R-:W-:-:S04]  /*12c0*/  FMNMX.FTZ R5, R0, R21, !PT ;  /* 0x0000001500057209 */ /* 0x008fc80007810000 */
[----:B-----5:R-:W-:-:S04]  /*12d0*/  FMNMX.FTZ R0, R5, R20, !PT ;  /* 0x0000001405007209 */ /* 0x020fc80007810000 */
[----:B-1----:R-:W-:-:S04]  /*12e0*/  FMNMX.FTZ R5, R0, R19, !PT ;  /* 0x0000001300057209 */ /* 0x002fc80007810000 */
[----:B------:R-:W-:-:S04]  /*12f0*/  FMNMX.FTZ R0, R5, R18, !PT ;  /* 0x0000001205007209 */ /* 0x000fc80007810000 */
[----:B--2---:R-:W-:-:S04]  /*1300*/  FMNMX.FTZ R5, R0, R17, !PT ;  /* 0x0000001100057209 */ /* 0x004fc80007810000 */
[----:B------:R-:W-:Y:S01]  /*1310*/  FMNMX.FTZ R6, R5, R16, !PT ;  /* 0x0000001005067209 */ /* 0x000fe20007810000 */
[----:B------:R-:W-:Y:S05]  /*1320*/  BRA.DIV ~URZ, `(.L_x_281) ;  /* 0x000016a27f007947 */ /* 0x000fea000b800000 */
[----:B------:R1:W2:Y:S02]  /*1330*/  SHFL.BFLY PT, R5, R6, 0x8, 0x1f ;  /* 0x0d001f0006057f89 */ /* 0x0002a400000e0000 */
.L_x_290:
        /* <DEDUP_REMOVED lines=14> */
[--C-:B------:R-:W-:Y:S02]  /*1420*/  FADD.FTZ R11, R22, -R0.reuse ;  /* 0x80000000160b7221 */ /* 0x100fe40000010000 */
[--C-:B------:R-:W-:Y:S02]  /*1430*/  FADD.FTZ R10, R23, -R0.reuse ;  /* 0x80000000170a7221 */ /* 0x100fe40000010000 */
[----:B------:R-:W-:Y:S02]  /*1440*/  FMUL.FTZ R11, R11, 1.4426950216293334961 ;  /* 0x3fb8aa3b0b0b7820 */ /* 0x000fe40000410000 */
[----:B------:R-:W-:Y:S02]  /*1450*/  FMUL.FTZ R10, R10, 1.4426950216293334961 ;  /* 0x3fb8aa3b0a0a7820 */ /* 0x000fe40000410000 */
[--C-:B------:R-:W-:Y:S01]  /*1460*/  FADD.FTZ R9, R21, -R0.reuse ;  /* 0x8000000015097221 */ /* 0x100fe20000010000 */
[----:B------:R-:W-:Y:S01]  /*1470*/  SEL R21, R2, 0xffffffff, P3 ;  /* 0xffffffff02157807 */ /* 0x000fe20001800000 */
[----:B------:R-:W1:Y:S01]  /*1480*/  MUFU.EX2 R11, R11 ;  /* 0x0000000b000b7308 */ /* 0x000e620000000800 */
[--C-:B------:R-:W-:Y:S01]  /*1490*/  FADD.FTZ R8, R20, -R0.reuse ;  /* 0x8000000014087221 */ /* 0x100fe20000010000 */
[----:B------:R-:W-:Y:S01]  /*14a0*/  FSETP.NEU.FTZ.AND P3, PT, R19, -INF , PT ;  /* 0xff8000001300780b */ /* 0x000fe20003f7d000 */
[----:B------:R-:W-:Y:S01]  /*14b0*/  FMUL.FTZ R9, R9, 1.4426950216293334961 ;  /* 0x3fb8aa3b09097820 */ /* 0x000fe20000410000 */
[----:B------:R-:W-:Y:S01]  /*14c0*/  @P2 IADD3 R21, R2, 0x10, RZ ;  /* 0x0000001002152810 */ /* 0x000fe20007ffe0ff */
[----:B------:R-:W-:Y:S01]  /*14d0*/  FMUL.FTZ R8, R8, 1.4426950216293334961 ;  /* 0x3fb8aa3b08087820 */ /* 0x000fe20000410000 */
[C---:B------:R-:W-:Y:S01]  /*14e0*/  FSETP.NEU.FTZ.AND P2, PT, R18.reuse, -INF , PT ;  /* 0xff8000001200780b */ /* 0x040fe20003f5d000 */
[--C-:B------:R-:W-:Y:S01]  /*14f0*/  FADD.FTZ R7, R19, -R0.reuse ;  /* 0x8000000013077221 */ /* 0x100fe20000010000 */
[----:B------:R-:W3:Y:S01]  /*1500*/  MUFU.EX2 R10, R10 ;  /* 0x0000000a000a7308 */ /* 0x000ee20000000800 */
[--C-:B------:R-:W-:Y:S01]  /*1510*/  FADD.FTZ R6, R18, -R0.reuse ;  /* 0x8000000012067221 */ /* 0x100fe20000010000 */
[----:B------:R-:W-:Y:S01]  /*1520*/  @P1 IADD3 R21, R2, 0x20, RZ ;  /* 0x0000002002151810 */ /* 0x000fe20007ffe0ff */
[----:B------:R-:W-:Y:S01]  /*1530*/  FMUL.FTZ R7, R7, 1.4426950216293334961 ;  /* 0x3fb8aa3b07077820 */ /* 0x000fe20000410000 */
[C---:B------:R-:W-:Y:S01]  /*1540*/  FSETP.NEU.FTZ.AND P1, PT, R17.reuse, -INF , PT ;  /* 0xff8000001100780b */ /* 0x040fe20003f3d000 */
[----:B------:R-:W-:Y:S01]  /*1550*/  FMUL.FTZ R6, R6, 1.4426950216293334961 ;  /* 0x3fb8aa3b06067820 */ /* 0x000fe20000410000 */
[----:B------:R-:W-:Y:S01]  /*1560*/  @P0 IADD3 R21, R2, 0x30, RZ ;  /* 0x0000003002150810 */ /* 0x000fe20007ffe0ff */
[--C-:B------:R-:W-:Y:S01]  /*1570*/  FADD.FTZ R5, R17, -R0.reuse ;  /* 0x8000000011057221 */ /* 0x100fe20000010000 */
[----:B------:R-:W4:Y:S01]  /*1580*/  MUFU.EX2 R9, R9 ;  /* 0x0000000900097308 */ /* 0x000f220000000800 */
[----:B-1----:R-:W-:Y:S01]  /*1590*/  FADD.FTZ R15, RZ, R11 ;  /* 0x0000000bff0f7221 */ /* 0x002fe20000010000 */
[----:B------:R-:W-:Y:S01]  /*15a0*/  FSETP.NEU.FTZ.AND P0, PT, R16, -INF , PT ;  /* 0xff8000001000780b */ /* 0x000fe20003f1d000 */
[----:B------:R-:W-:Y:S01]  /*15b0*/  FMUL.FTZ R5, R5, 1.4426950216293334961 ;  /* 0x3fb8aa3b05057820 */ /* 0x000fe20000410000 */
[----:B------:R-:W-:Y:S01]  /*15c0*/  @P3 IADD3 R21, R2, 0x40, RZ ;  /* 0x0000004002153810 */ /* 0x000fe20007ffe0ff */
[----:B------:R-:W-:Y:S01]  /*15d0*/  FADD.FTZ R0, R16, -R0 ;  /* 0x8000000010007221 */ /* 0x000fe20000010000 */
[----:B------:R-:W-:-:S02]  /*15e0*/  @P2 IADD3 R21, R2, 0x50, RZ ;  /* 0x0000005002152810 */ /* 0x000fc40007ffe0ff */
[----:B------:R-:W1:Y:S01]  /*15f0*/  MUFU.EX2 R8, R8 ;  /* 0x0000000800087308 */ /* 0x000e620000000800 */
[----:B---3--:R-:W-:Y:S01]  /*1600*/  FADD.FTZ R26, R15, R10 ;  /* 0x0000000a0f1a7221 */ /* 0x008fe20000010000 */
[----:B------:R-:W-:Y:S01]  /*1610*/  @P1 IADD3 R21, R2, 0x60, RZ ;  /* 0x0000006002151810 */ /* 0x000fe20007ffe0ff */
[----:B------:R-:W-:Y:S01]  /*1620*/  FMUL.FTZ R0, R0, 1.4426950216293334961 ;  /* 0x3fb8aa3b00007820 */ /* 0x000fe20000410000 */
[----:B------:R-:W-:-:S03]  /*1630*/  ISETP.NE.AND P1, PT, R2, RZ, PT ;  /* 0x000000ff0200720c */ /* 0x000fc60003f25270 */
[----:B------:R-:W-:Y:S01]  /*1640*/  @P0 IADD3 R21, R2, 0x70, RZ ;  /* 0x0000007002150810 */ /* 0x000fe20007ffe0ff */
[----:B------:R-:W3:Y:S01]  /*1650*/  MUFU.EX2 R7, R7 ;  /* 0x0000000700077308 */ /* 0x000ee20000000800 */
[----:B----4-:R-:W-:-:S03]  /*1660*/  FADD.FTZ R15, R26, R9 ;  /* 0x000000091a0f7221 */ /* 0x010fc60000010000 */
[----:B------:R-:W4:Y:S04]  /*1670*/  SHFL.BFLY PT, R16, R21, 0x8, 0x1f ;  /* 0x0d001f0015107f89 */ /* 0x000f2800000e0000 */
[----:B------:R-:W5:Y:S01]  /*1680*/  MUFU.EX2 R6, R6 ;  /* 0x0000000600067308 */ /* 0x000f620000000800 */
[----:B-1----:R-:W-:-:S07]  /*1690*/  FADD.FTZ R26, R15, R8 ;  /* 0x000000080f1a7221 */ /* 0x002fce0000010000 */
[----:B------:R-:W1:Y:S01]  /*16a0*/  MUFU.EX2 R5, R5 ;  /* 0x0000000500057308 */ /* 0x000e620000000800 */
[----:B---3--:R-:W-:-:S07]  /*16b0*/  FADD.FTZ R15, R26, R7 ;  /* 0x000000071a0f7221 */ /* 0x008fce0000010000 */
[----:B------:R-:W3:Y:S01]  /*16c0*/  MUFU.EX2 R0, R0 ;  /* 0x0000000000007308 */ /* 0x000ee20000000800 */
[----:B-----5:R-:W-:Y:S01]  /*16d0*/  FADD.FTZ R26, R15, R6 ;  /* 0x000000060f1a7221 */ /* 0x020fe20000010000 */
[----:B----4-:R-:W-:-:S03]  /*16e0*/  IMNMX R25, R21, R16, !PT ;  /* 0x0000001015197217 */ /* 0x010fc60007800200 */
[----:B-1----:R-:W-:-:S04]  /*16f0*/  FADD.FTZ R15, R26, R5 ;  /* 0x000000051a0f7221 */ /* 0x002fc80000010000 */
[----:B---3--:R-:W-:-:S05]  /*1700*/  FADD.FTZ R15, R15, R0 ;  /* 0x000000000f0f7221 */ /* 0x008fca0000010000 */
[----:B------:R-:W1:Y:S02]  /*1710*/  SHFL.BFLY PT, R20, R15, 0x8, 0x1f ;  /* 0x0d001f000f147f89 */ /* 0x000e6400000e0000 */
[----:B-1----:R-:W-:Y:S02]  /*1720*/  FADD.FTZ R18, R15, R20 ;  /* 0x000000140f127221 */ /* 0x002fe40000010000 */
        /* <DEDUP_REMOVED lines=8> */
[----:B---3--:R-:W-:Y:S01]  /*17b0*/  FADD.FTZ R23, R17, R16 ;  /* 0x0000001011177221 */ /* 0x008fe20000010000 */
[----:B------:R-:W-:-:S03]  /*17c0*/  HFMA2.MMA R17, -RZ, RZ, 0, 0 ;  /* 0x00000000ff117435 */ /* 0x000fc600000001ff */
[----:B------:R-:W1:Y:S04]  /*17d0*/  SHFL.BFLY PT, R18, R19, 0x1, 0x1f ;  /* 0x0c201f0013127f89 */ /* 0x000e6800000e0000 */
[----:B------:R-:W3:Y:S01]  /*17e0*/  SHFL.BFLY PT, R16, R23, 0x1, 0x1f ;  /* 0x0c201f0017107f89 */ /* 0x000ee200000e0000 */
[----:B-1----:R-:W-:Y:S01]  /*17f0*/  IMNMX R18, R19, R18, !PT ;  /* 0x0000001213127217 */ /* 0x002fe20007800200 */
[----:B---3--:R-:W-:-:S04]  /*1800*/  FADD.FTZ R16, R23, R16 ;  /* 0x0000001017107221 */ /* 0x008fc80000010000 */
[----:B------:R-:W1:Y:S01]  /*1810*/  MUFU.LG2 R23, R16 ;  /* 0x0000001000177308 */ /* 0x000e620000000c00 */
[----:B------:R-:W-:-:S13]  /*1820*/  FSETP.NE.FTZ.AND P0, PT, R16, RZ, PT ;  /* 0x000000ff1000720b */ /* 0x000fda0003f15000 */
[----:B------:R-:W3:Y:S01]  /*1830*/  @P0 MUFU.RCP R17, R16 ;  /* 0x0000001000110308 */ /* 0x000ee20000001000 */
[----:B----4-:R-:W-:Y:S01]  /*1840*/  ISETP.GT.OR P0, PT, R15, 0xff, P1 ;  /* 0x000000ff0f00780c */ /* 0x010fe20000f04670 */
[----:B-1----:R-:W-:Y:S02]  /*1850*/  FFMA.FTZ R12, R23, 0.69314718246459960938, R12 ;  /* 0x3f317218170c7823 */ /* 0x002fe4000001000c */
[-C--:B---3--:R-:W-:Y:S02]  /*1860*/  FMUL.FTZ R11, R11, R17.reuse ;  /* 0x000000110b0b7220 */ /* 0x088fe40000410000 */
[-C--:B------:R-:W-:Y:S02]  /*1870*/  FMUL.FTZ R15, R10, R17.reuse ;  /* 0x000000110a0f7220 */ /* 0x080fe40000410000 */
[-C--:B------:R-:W-:Y:S01]  /*1880*/  FMUL.FTZ R9, R9, R17.reuse ;  /* 0x0000001109097220 */ /* 0x080fe20000410000 */
[----:B------:R1:W-:Y:S01]  /*1890*/  STS [R24.X4], R11 ;  /* 0x0000000b18007388 */ /* 0x0003e20000004800 */
[----:B------:R-:W-:-:S02]  /*18a0*/  FMUL.FTZ R21, R8, R17 ;  /* 0x0000001108157220 */ /* 0x000fc40000410000 */
[-C--:B------:R-:W-:Y:S01]  /*18b0*/  FMUL.FTZ R7, R7, R17.reuse ;  /* 0x0000001107077220 */ /* 0x080fe20000410000 */
[----:B------:R1:W-:Y:S01]  /*18c0*/  STS [R24.X4+0x400], R15 ;  /* 0x0004000f18007388 */ /* 0x0003e20000004800 */
[-C--:B------:R-:W-:Y:S02]  /*18d0*/  FMUL.FTZ R19, R6, R17.reuse ;  /* 0x0000001106137220 */ /* 0x080fe40000410000 */
[-C--:B------:R-:W-:Y:S01]  /*18e0*/  FMUL.FTZ R5, R5, R17.reuse ;  /* 0x0000001105057220 */ /* 0x080fe20000410000 */
[----:B------:R1:W-:Y:S01]  /*18f0*/  STS [R24.X4+0x800], R9 ;  /* 0x0008000918007388 */ /* 0x0003e20000004800 */
[----:B------:R-:W-:-:S03]  /*1900*/  FMUL.FTZ R17, R0, R17 ;  /* 0x0000001100117220 */ /* 0x000fc60000410000 */
        /* <DEDUP_REMOVED lines=16> */
[----:B------:R-:W-:Y:S02]  /*1a10*/  IMAD.MOV.U32 R0, RZ, RZ, 0x1 ;  /* 0x00000001ff007424 */ /* 0x000fe400078e00ff */
[----:B------:R-:W-:Y:S02]  /*1a20*/  IMAD R8, R34, c[0x0][0x200], RZ ;  /* 0x0000800022087a24 */ /* 0x000fe400078e02ff */
[----:B-1----:R-:W-:Y:S01]  /*1a30*/  IMAD.WIDE.U32 R10, R33, c[0x0][0x200], RZ ;  /* 0x00008000210a7a25 */ /* 0x002fe200078e00ff */
        /* <DEDUP_REMOVED lines=18> */
.L_x_283:
[----:B------:R-:W-:Y:S05]  /*1b60*/  BSYNC B0 ;  /* 0x0000000000007941 */ /* 0x000fea0003800000 */
.L_x_282:
        /* <DEDUP_REMOVED lines=24> */
.L_x_288:
        /* <DEDUP_REMOVED lines=129> */
.L_x_287:
[----:B------:R-:W-:Y:S05]  /*2500*/  BSYNC B0 ;  /* 0x0000000000007941 */ /* 0x000fea0003800000 */
.L_x_286:
        /* <DEDUP_REMOVED lines=8> */
.L_x_289:
        /* <DEDUP_REMOVED lines=43> */
.L_x_285:
[----:B------:R-:W-:Y:S05]  /*2840*/  BSYNC B1 ;  /* 0x0000000000017941 */ /* 0x000fea0003800000 */
.L_x_284:
        /* <DEDUP_REMOVED lines=24> */
.L_x_281:
[----:B------:R-:W-:Y:S02]  /*29d0*/  MOV R0, 0x29f0 ;  /* 0x000029f000007802 */ /* 0x000fe40000000f00 */
[----:B------:R-:W-:Y:S05]  /*29e0*/  CALL.REL.NOINC `($__internal_25_$__cuda_sm70_shflsync_bfly_p) ;  /* 0x0000001000007944 */ /* 0x000fea0003c00000 */
[----:B-12---:R-:W-:Y:S05]  /*29f0*/  BRA `(.L_x_290) ;  /* 0xffffe94000007947 */ /* 0x006fea000383ffff */
        .weak           $__internal_25_$__cuda_sm70_shflsync_bfly_p
        .type           $__internal_25_$__cuda_sm70_shflsync_bfly_p,@function
        .size           $__internal_25_$__cuda_sm70_shflsync_bfly_p,(.L_x_1824 - $__internal_25_$__cuda_sm70_shflsync_bfly_p)
$__internal_25_$__cuda_sm70_shflsync_bfly_p:
[----:B------:R-:W-:Y:S01]  /*2a00*/  HFMA2.MMA R9, -RZ, RZ, 0, 0 ;  /* 0x00000000ff097435 */ /* 0x000fe200000001ff */
[----:B------:R-:W-:Y:S01]  /*2a10*/  MOV R8, R0 ;  /* 0x0000000000087202 */ /* 0x000fe20000000f00 */
[----:B------:R1:W2:Y:S04]  /*2a20*/  SHFL.BFLY PT, R5, R6, 0x8, 0x1f ;  /* 0x0d001f0006057f89 */ /* 0x0002a800000e0000 */
[----:B------:R-:W-:Y:S05]  /*2a30*/  RET.REL.NODEC R8 `(_ZN7cutlass13device_kernelIN5flash19FlashAttnFwdCombineIN4cute5tupleIJNS3_1CILi16EEENS5_ILi64EEEEEELi7ELi256ELi1ELb0ELb0ENS_10bfloat16_tEfNS_4arch4Sm90EEEEEvNT_6ParamsE) ;  /* 0xffffd5c008007950 */ /* 0x000fea0003c3ffff */
.L_x_291:
        /* <DEDUP_REMOVED lines=12> */
.L_x_1824:


//--------------------- .text._ZN7cutlass13device_kernelIN5flash19FlashAttnFwdCombineIN4cute5tupleIJNS3_1CILi16EEENS5_ILi64EEEEEELi6ELi256ELi1ELb0ELb0ENS_10bfloat16_tEfNS_4arch4Sm90EEEEEvNT_6ParamsE --------------------------
	.section	.text._ZN7cutlass13device_kernelIN5flash19FlashAttnFwdCombineIN4cute5tupleIJNS3_1CILi16EEENS5_ILi64EEEEEELi6ELi256ELi1ELb0ELb0ENS_10bfloat16_tEfNS_4arch4Sm90EEEEEvNT_6ParamsE,"ax",@progbits
	.sectioninfo	@"SHI_REGISTERS=48"
	.align	128
.text._ZN7cutlass13device_kernelIN5flash19FlashAttnFwdCombineIN4cute5tupleIJNS3_1CILi16EEENS5_ILi64EEEEEELi6ELi256ELi1ELb0ELb0ENS_10bfloat16_tEfNS_4arch4Sm90EEEEEvNT_6ParamsE:
        .type           _ZN7cutlass13device_kernelIN5flash19FlashAttnFwdCombineIN4cute5tupleIJNS3_1CILi16EEENS5_ILi64EEEEEELi6ELi256ELi1ELb0ELb0ENS_10bfloat16_tEfNS_4arch4Sm90EEEEEvNT_6ParamsE,@function
        .size           _ZN7cutlass13device_kernelIN5flash19FlashAttnFwdCombineIN4cute5tupleIJNS3_1CILi16EEENS5_ILi64EEEEEELi6ELi256ELi1ELb0ELb0ENS_10bfloat16_tEfNS_4arch4Sm90EEEEEvNT_6ParamsE,(.L_x_1826 - _ZN7cutlass13device_kernelIN5flash19FlashAttnFwdCombineIN4cute5tupleIJNS3_1CILi16EEENS5_ILi64EEEEEELi6ELi256ELi1ELb0ELb0ENS_10bfloat16_tEfNS_4arch4Sm90EEEEEvNT_6ParamsE)
        .other          _ZN7cutlass13device_kernelIN5flash19FlashAttnFwdCombineIN4cute5tupleIJNS3_1CILi16EEENS5_ILi64EEEEEELi6ELi256ELi1ELb0ELb0ENS_10bfloat16_tEfNS_4arch4Sm90EEEEEvNT_6ParamsE,@"STO_CUDA_ENTRY STV_DEFAULT"
_ZN7cutlass13device_kernelIN5flash19FlashAttnFwdCombineIN4cute5tupleIJNS3_1CILi16EEENS5_ILi64EEEEEELi6ELi256ELi1ELb0ELb0ENS_10bfloat16_tEfNS_4arch4Sm90EEEEEvNT_6ParamsE:
        /* <DEDUP_REMOVED lines=58> */
.L_x_292:
        /* <DEDUP_REMOVED lines=16> */
[----:B------:R-:W-:Y:S01]  /*04a0*/  IMAD.MOV.U32 R5, RZ, RZ, R4 ;  /* 0x000000ffff057224 */ /* 0x000fe200078e0004 */
[-C--:B------:R-:W-:Y:S01]  /*04b0*/  ISETP.GE.AND P5, PT, R3, R16.reuse, PT ;  /* 0x000000100300720c */ /* 0x080fe20003fa6270 */
[----:B------:R-:W-:Y:S01]  /*04c0*/  IMAD.WIDE.U32 R14, R33, c[0x0][0x1c8], RZ ;  /* 0x00007200210e7a25 */ /* 0x000fe200078e00ff */
[----:B------:R-:W-:Y:S02]  /*04d0*/  ISETP.NE.AND P0, PT, R0, c[0x0][0x208], PT ;  /* 0x0000820000007a0c */ /* 0x000fe40003f05270 */
[----:B------:R-:W-:Y:S01]  /*04e0*/  IADD3 R11, R3, 0x20, RZ ;  /* 0x00000020030b7810 */ /* 0x000fe20007ffe0ff */
[----:B------:R-:W-:Y:S01]  /*04f0*/  IMAD R0, R34, c[0x0][0x1c8], RZ ;  /* 0x0000720022007a24 */ /* 0x000fe200078e02ff */
[-C--:B------:R-:W-:Y:S02]  /*0500*/  ISETP.GE.AND P4, PT, R13, R16.reuse, PT ;  /* 0x000000100d00720c */ /* 0x080fe40003f86270 */
[----:B------:R-:W-:Y:S01]  /*0510*/  ISETP.GE.AND P3, PT, R11, R16, PT ;  /* 0x000000100b00720c */ /* 0x000fe20003f66270 */
[----:B------:R-:W-:-:S05]  /*0520*/  IMAD R7, R33, c[0x0][0x1cc], R0 ;  /* 0x0000730021077a24 */ /* 0x000fca00078e0200 */
[----:B------:R-:W-:Y:S01]  /*0530*/  IADD3 R15, R15, R7, RZ ;  /* 0x000000070f0f7210 */ /* 0x000fe20007ffe0ff */
[----:B------:R-:W-:-:S05]  /*0540*/  @P0 IMAD.HI.U32 R6, R4, c[0x0][0x20c], RZ ;  /* 0x0000830004060a27 */ /* 0x000fca00078e00ff */
[----:B------:R-:W-:Y:S02]  /*0550*/  @P0 SHF.R.U32.HI R5, RZ, c[0x0][0x210], R6 ;  /* 0x00008400ff050a19 */ /* 0x000fe40000011606 */
[----:B------:R-:W-:Y:S02]  /*0560*/  @!P5 SHF.R.S32.HI R6, RZ, 0x1f, R3 ;  /* 0x0000001fff06d819 */ /* 0x000fe40000011403 */
[--C-:B------:R-:W-:Y:S01]  /*0570*/  SHF.R.S32.HI R0, RZ, 0x1f, R5.reuse ;  /* 0x0000001fff007819 */ /* 0x100fe20000011405 */
[----:B------:R-:W-:Y:S02]  /*0580*/  IMAD.MOV R21, RZ, RZ, -R5 ;  /* 0x000000ffff157224 */ /* 0x000fe400078e0a05 */
[----:B------:R-:W-:-:S04]  /*0590*/  IMAD.WIDE.U32 R14, R5, c[0x0][0x1c0], R14 ;  /* 0x00007000050e7a25 */ /* 0x000fc800078e000e */
[----:B------:R-:W-:Y:S02]  /*05a0*/  IMAD R0, R0, c[0x0][0x1c0], RZ ;  /* 0x0000700000007a24 */ /* 0x000fe400078e02ff */
[----:B------:R-:W-:Y:S01]  /*05b0*/  IMAD R21, R21, c[0x0][0x208], R4 ;  /* 0x0000820015157a24 */ /* 0x000fe200078e0204 */
[----:B------:R-:W-:Y:S01]  /*05c0*/  @!P3 SHF.R.S32.HI R4, RZ, 0x1f, R11 ;  /* 0x0000001fff04b819 */ /* 0x000fe2000001140b */
[----:B------:R-:W-:Y:S01]  /*05d0*/  IMAD R0, R5, c[0x0][0x1c4], R0 ;  /* 0x0000710005007a24 */ /* 0x000fe200078e0200 */
[----:B------:R-:W-:Y:S01]  /*05e0*/  @!P4 SHF.R.S32.HI R5, RZ, 0x1f, R13 ;  /* 0x0000001fff05c819 */ /* 0x000fe2000001140d */
[----:B------:R-:W-:Y:S01]  /*05f0*/  @!P5 IMAD R6, R6, c[0x0][0x1b8], RZ ;  /* 0x00006e000606da24 */ /* 0x000fe200078e02ff */
[----:B------:R-:W-:Y:S01]  /*0600*/  SHF.R.S32.HI R7, RZ, 0x1f, R21 ;  /* 0x0000001fff077819 */ /* 0x000fe20000011415 */
[----:B------:R-:W-:Y:S01]  /*0610*/  @!P3 IMAD R4, R4, c[0x0][0x1b8], RZ ;  /* 0x00006e000404ba24 */ /* 0x000fe200078e02ff */
[----:B------:R-:W-:Y:S01]  /*0620*/  IADD3 R20, P0, R21, R14, RZ ;  /* 0x0000000e15147210 */ /* 0x000fe20007f1e0ff */
[----:B------:R-:W-:-:S02]  /*0630*/  @!P5 IMAD R6, R3, c[0x0][0x1bc], R6 ;  /* 0x00006f000306da24 */ /* 0x000fc400078e0206 */
[----:B------:R-:W-:Y:S01]  /*0640*/  @!P3 IMAD R4, R11, c[0x0][0x1bc], R4 ;  /* 0x00006f000b04ba24 */ /* 0x000fe200078e0204 */
[----:B------:R-:W-:Y:S01]  /*0650*/  IADD3.X R21, R7, R15, R0, P0, !PT ;  /* 0x0000000f07157210 */ /* 0x000fe200007fe400 */
[----:B------:R-:W-:Y:S01]  /*0660*/  @!P4 IMAD R0, R5, c[0x0][0x1b8], RZ ;  /* 0x00006e000500ca24 */ /* 0x000fe200078e02ff */
[C---:B------:R-:W-:Y:S01]  /*0670*/  IADD3 R7, R3.reuse, 0x30, RZ ;  /* 0x0000003003077810 */ /* 0x040fe20007ffe0ff */
[--C-:B------:R-:W-:Y:S01]  /*0680*/  @!P4 IMAD.MOV.U32 R14, RZ, RZ, R20.reuse ;  /* 0x000000ffff0ec224 */ /* 0x100fe200078e0014 */
[----:B------:R-:W-:Y:S01]  /*0690*/  @!P4 MOV R15, R21 ;  /* 0x00000015000fc202 */ /* 0x000fe20000000f00 */
[----:B------:R-:W-:Y:S01]  /*06a0*/  @!P5 IMAD.WIDE.U32 R22, R3, c[0x0][0x1b8], R20 ;  /* 0x00006e000316da25 */ /* 0x000fe200078e0014 */
[----:B------:R-:W-:-:S03]  /*06b0*/  ISETP.GE.AND P2, PT, R7, R16, PT ;  /* 0x000000100700720c */ /* 0x000fc60003f46270 */
[----:B------:R-:W-:Y:S01]  /*06c0*/  @!P4 IMAD R5, R13, c[0x0][0x1bc], R0 ;  /* 0x00006f000d05ca24 */ /* 0x000fe200078e0200 */
[----:B------:R-:W-:Y:S01]  /*06d0*/  @!P5 IADD3 R6, R23, R6, RZ ;  /* 0x000000061706d210 */ /* 0x000fe20007ffe0ff */
[----:B------:R-:W-:Y:S01]  /*06e0*/  @!P4 IMAD.WIDE.U32 R12, R13, c[0x0][0x1b8], R14 ;  /* 0x00006e000d0cca25 */ /* 0x000fe200078e000e */
[----:B------:R-:W-:-:S03]  /*06f0*/  @!P5 LEA R14, P0, R22, c[0x0][0x1a0], 0x2 ;  /* 0x00006800160eda11 */ /* 0x000fc600078010ff */
[----:B------:R-:W-:Y:S01]  /*0700*/  @!P3 IMAD.WIDE.U32 R10, R11, c[0x0][0x1b8], R20 ;  /* 0x00006e000b0aba25 */ /* 0x000fe200078e0014 */
[----:B------:R-:W-:Y:S02]  /*0710*/  @!P4 LEA R24, P1, R12, c[0x0][0x1a0], 0x2 ;  /* 0x000068000c18ca11 */ /* 0x000fe400078210ff */
[----:B------:R-:W-:Y:S01]  /*0720*/  @!P5 LEA.HI.X R15, R22, c[0x0][0x1a4], R6, 0x2, P0 ;  /* 0x00006900160fda11 */ /* 0x000fe200000f1406 */
[----:B------:R-:W-:Y:S01]  /*0730*/  @!P4 IMAD.IADD R5, R13, 0x1, R5 ;  /* 0x000000010d05c824 */ /* 0x000fe200078e0205 */
[----:B------:R-:W-:Y:S01]  /*0740*/  @!P3 IADD3 R11, R11, R4, RZ ;  /* 0x000000040b0bb210 */ /* 0x000fe20007ffe0ff */
[----:B------:R-:W-:Y:S01]  /*0750*/  @P5 IMAD.MOV.U32 R0, RZ, RZ, -0x800000 ;  /* 0xff800000ff005424 */ /* 0x000fe200078e00ff */
[----:B------:R-:W-:Y:S01]  /*0760*/  @!P3 LEA R22, P0, R10, c[0x0][0x1a0], 0x2 ;  /* 0x000068000a16ba11 */ /* 0x000fe200078010ff */
[----:B------:R-:W-:Y:S01]  /*0770*/  IMAD.SHL.U32 R13, R9, 0x4, RZ ;  /* 0x00000004090d7824 */ /* 0x000fe200078e00ff */
[----:B------:R-:W-:Y:S01]  /*0780*/  @P4 MOV R4, 0xff800000 ;  /* 0xff80000000044802 */ /* 0x000fe20000000f00 */
[----:B------:R-:W-:Y:S01]  /*0790*/  @P3 IMAD.MOV.U32 R6, RZ, RZ, -0x800000 ;  /* 0xff800000ff063424 */ /* 0x000fe200078e00ff */
[----:B------:R-:W-:Y:S01]  /*07a0*/  @!P4 LEA.HI.X R25, R12, c[0x0][0x1a4], R5, 0x2, P1 ;  /* 0x000069000c19ca11 */ /* 0x000fe200008f1405 */
[----:B------:R1:W-:Y:S01]  /*07b0*/  @P5 STS [R9.X4], R0 ;  /* 0x0000000009005388 */ /* 0x0003e20000004800 */
[----:B------:R-:W-:-:S03]  /*07c0*/  @!P3 LEA.HI.X R23, R10, c[0x0][0x1a4], R11, 0x2, P0 ;  /* 0x000069000a17ba11 */ /* 0x000fc600000f140b */
[----:B------:R-:W-:Y:S01]  /*07d0*/  @!PT LDS RZ, [RZ] ;  /* 0x00000000fffff984 */ /* 0x000fe20000000800 */
[----:B------:R-:W-:Y:S01]  /*07e0*/  @!PT LDS RZ, [RZ] ;  /* 0x00000000fffff984 */ /* 0x000fe20000000800 */
[----:B------:R-:W-:Y:S01]  /*07f0*/  @!PT LDS RZ, [RZ] ;  /* 0x00000000fffff984 */ /* 0x000fe20000000800 */
[----:B------:R2:W-:Y:S04]  /*0800*/  @!P5 LDGSTS.E.LTC128B [R13], [R14.64] ;  /* 0x000000000e0ddfae */ /* 0x0005e8000b921964 */
        /* <DEDUP_REMOVED lines=9> */
[----:B------:R2:W-:Y:S01]  /*08a0*/  @!P3 LDGSTS.E.LTC128B [R13+0x800], [R22.64] ;  /* 0x00800000160dbfae */ /* 0x0005e2000b921964 */
[----:B-1----:R-:W-:-:S05]  /*08b0*/  @P2 MOV R0, 0xff800000 ;  /* 0xff80000000002802 */ /* 0x002fca0000000f00 */
[----:B------:R2:W-:Y:S01]  /*08c0*/  @P2 STS [R9.X4+0xc00], R0 ;  /* 0x000c000009002388 */ /* 0x0005e20000004800 */
[----:B------:R-:W-:Y:S05]  /*08d0*/  @P2 BRA `(.L_x_294) ;  /* 0x000000d000002947 */ /* 0x000fea0003800000 */
[----:B--2---:R-:W-:Y:S02]  /*08e0*/  SHF.R.S32.HI R0, RZ, 0x1f, R7 ;  /* 0x0000001fff007819 */ /* 0x004fe40000011407 */
[----:B------:R-:W-:Y:S02]  /*08f0*/  MOV R4, R20 ;  /* 0x0000001400047202 */ /* 0x000fe40000000f00 */
        /* <DEDUP_REMOVED lines=11> */
.L_x_294:
[----:B------:R-:W-:Y:S05]  /*09b0*/  BSYNC B0 ;  /* 0x0000000000007941 */ /* 0x000fea0003800000 */
.L_x_293:
[----:B--2---:R-:W-:Y:S01]  /*09c0*/  IMAD.MOV.U32 R0, RZ, RZ, 0x1 ;  /* 0x00000001ff007424 */ /* 0x004fe200078e00ff */
[----:B------:R-:W0:Y:S01]  /*09d0*/  LDGDEPBAR ;  /* 0x00000000000079af */ /* 0x000e220000000000 */
[----:B-1----:R-:W-:Y:S02]  /*09e0*/  IMAD R6, R18, 0x10, R3 ;  /* 0x0000001012067824 */ /* 0x002fe400078e0203 */
[----:B------:R-:W-:Y:S01]  /*09f0*/  IMAD.SHL.U32 R4, R19, 0x40, RZ ;  /* 0x0000004013047824 */ /* 0x000fe200078e00ff */
[----:B------:R-:W-:Y:S01]  /*0a00*/  ISETP.NE.AND P1, PT, R0, c[0x0][0x208], PT ;  /* 0x0000820000007a0c */ /* 0x000fe20003f25270 */
[----:B------:R-:W-:Y:S01]  /*0a10*/  IMAD R0, R34, c[0x0][0x198], RZ ;  /* 0x0000660022007a24 */ /* 0x000fe200078e02ff */
[----:B------:R-:W-:Y:S01]  /*0a20*/  ISETP.GE.AND P0, PT, R6, R17, PT ;  /* 0x000000110600720c */ /* 0x000fe20003f06270 */
[----:B------:R-:W-:Y:S01]  /*0a30*/  IMAD.SHL.U32 R14, R2, 0x4, RZ ;  /* 0x00000004020e7824 */ /* 0x000fe200078e00ff */
[----:B------:R-:W-:Y:S01]  /*0a40*/  SHF.R.S32.HI R5, RZ, 0x1f, R4 ;  /* 0x0000001fff057819 */ /* 0x000fe20000011404 */
[C---:B------:R-:W-:Y:S01]  /*0a50*/  IMAD R7, R33.reuse, c[0x0][0x19c], R0 ;  /* 0x0000670021077a24 */ /* 0x040fe200078e0200 */
[----:B------:R-:W-:Y:S01]  /*0a60*/  IADD3 R13, -R4, c[0x0][0x16c], RZ ;  /* 0x00005b00040d7a10 */ /* 0x000fe20007ffe1ff */
[----:B------:R-:W-:Y:S01]  /*0a70*/  IMAD.MOV.U32 R0, RZ, RZ, R6 ;  /* 0x000000ffff007224 */ /* 0x000fe200078e0006 */
[----:B------:R-:W-:Y:S01]  /*0a80*/  SHF.R.S32.HI R37, RZ, 0x1f, R14 ;  /* 0x0000001fff257819 */ /* 0x000fe2000001140e */
[----:B------:R-:W-:Y:S01]  /*0a90*/  IMAD.WIDE.U32 R8, R33, c[0x0][0x198], R4 ;  /* 0x0000660021087a25 */ /* 0x000fe200078e0004 */
[----:B------:R-:W-:-:S03]  /*0aa0*/  ISETP.GE.AND P4, PT, R14, R13, PT ;  /* 0x0000000d0e00720c */ /* 0x000fc60003f86270 */
[----:B------:R-:W-:-:S04]  /*0ab0*/  @P1 IMAD.HI.U32 R10, R6, c[0x0][0x20c], RZ ;  /* 0x00008300060a1a27 */ /* 0x000fc800078e00ff */
[----:B------:R-:W-:Y:S01]  /*0ac0*/  IMAD.IADD R9, R9, 0x1, R7 ;  /* 0x0000000109097824 */ /* 0x000fe200078e0207 */
[----:B------:R-:W-:Y:S01]  /*0ad0*/  @P1 SHF.R.U32.HI R0, RZ, c[0x0][0x210], R10 ;  /* 0x00008400ff001a19 */ /* 0x000fe2000001160a */
[----:B------:R-:W-:-:S03]  /*0ae0*/  IMAD R32, R3, 0x40, R14 ;  /* 0x0000004003207824 */ /* 0x000fc600078e020e */
[--C-:B------:R-:W-:Y:S01]  /*0af0*/  SHF.R.S32.HI R5, RZ, 0x1f, R0.reuse ;  /* 0x0000001fff057819 */ /* 0x100fe20000011400 */
[----:B------:R-:W-:Y:S01]  /*0b00*/  IMAD.MOV R35, RZ, RZ, -R0 ;  /* 0x000000ffff237224 */ /* 0x000fe200078e0a00 */
[C---:B------:R-:W-:Y:S01]  /*0b10*/  SEL R4, R0.reuse, 0xffffffff, !P0 ;  /* 0xffffffff00047807 */ /* 0x040fe20004000000 */
[----:B------:R-:W-:-:S03]  /*0b20*/  IMAD.WIDE.U32 R8, R0, c[0x0][0x190], R8 ;  /* 0x0000640000087a25 */ /* 0x000fc600078e0008 */
[----:B------:R-:W-:Y:S01]  /*0b30*/  ISETP.LT.OR P4, PT, R4, RZ, P4 ;  /* 0x000000ff0400720c */ /* 0x000fe20002781670 */
[----:B------:R-:W-:Y:S02]  /*0b40*/  IMAD R5, R5, c[0x0][0x190], RZ ;  /* 0x0000640005057a24 */ /* 0x000fe400078e02ff */
[----:B------:R-:W-:Y:S01]  /*0b50*/  IMAD R35, R35, c[0x0][0x208], R6 ;  /* 0x0000820023237a24 */ /* 0x000fe200078e0206 */
[----:B------:R-:W-:Y:S01]  /*0b60*/  ISETP.LT.OR P3, PT, R16, 0x3, P4 ;  /* 0x000000031000780c */ /* 0x000fe20002761670 */
[----:B------:R-:W-:-:S03]  /*0b70*/  IMAD R5, R0, c[0x0][0x194], R5 ;  /* 0x0000650000057a24 */ /* 0x000fc600078e0205 */
        /* <DEDUP_REMOVED lines=8> */
[----:B------:R-:W-:Y:S02]  /*0c00*/  IADD3.X R41, R37, R11, R0, P0, !PT ;  /* 0x0000000b25297210 */ /* 0x000fe400007fe400 */
[C---:B------:R-:W-:Y:S02]  /*0c10*/  @!P4 IADD3 R5, P0, R40.reuse, c[0x0][0x188], RZ ;  /* 0x000062002805ca10 */ /* 0x040fe40007f1e0ff */
[----:B------:R-:W-:Y:S02]  /*0c20*/  @!P3 LEA R8, P1, R9, R40, 0x1 ;  /* 0x000000280908b211 */ /* 0x000fe400078208ff */
[----:B------:R-:W-:-:S02]  /*0c30*/  @!P4 LEA R18, P2, R40, c[0x0][0x160], 0x2 ;  /* 0x000058002812ca11 */ /* 0x000fc400078410ff */
[----:B------:R-:W-:Y:S02]  /*0c40*/  @!P4 IADD3.X R0, R41, c[0x0][0x18c], RZ, P0, !PT ;  /* 0x000063002900ca10 */ /* 0x000fe400007fe4ff */
[----:B------:R-:W-:Y:S01]  /*0c50*/  @!P3 LEA.HI.X R7, R9, R41, R7, 0x1, P1 ;  /* 0x000000290907b211 */ /* 0x000fe200008f0c07 */
[----:B------:R-:W-:Y:S01]  /*0c60*/  @!P4 IMAD.SHL.U32 R9, R32, 0x4, RZ ;  /* 0x000000042009c824 */ /* 0x000fe200078e00ff */
[----:B------:R-:W-:Y:S02]  /*0c70*/  @!P3 LEA R10, P0, R8, c[0x0][0x160], 0x2 ;  /* 0x00005800080aba11 */ /* 0x000fe400078010ff */
[C---:B------:R-:W-:Y:S02]  /*0c80*/  @!P4 LEA R16, P1, R5.reuse, c[0x0][0x160], 0x2 ;  /* 0x000058000510ca11 */ /* 0x040fe400078210ff */
        /* <DEDUP_REMOVED lines=17> */
[----:B-1----:R-:W-:-:S04]  /*0da0*/  SHF.R.U32.HI R18, RZ, 0x4, R0 ;  /* 0x00000004ff127819 */ /* 0x002fc80000011600 */
[----:B------:R-:W-:Y:S01]  /*0db0*/  LOP3.LUT R18, R15, R18, RZ, 0x3c, !PT ;  /* 0x000000120f127212 */ /* 0x000fe200078e3cff */
[----:B------:R-:W-:-:S04]  /*0dc0*/  DEPBAR.LE SB0, 0x3 ;  /* 0x000080c00000791a */ /* 0x000fc80000000000 */
[----:B------:R-:W-:Y:S01]  /*0dd0*/  WARPSYNC 0xffffffff ;  /* 0xffffffff00007948 */ /* 0x000fe20003800000 */
[----:B------:R-:W-:Y:S06]  /*0de0*/  BAR.SYNC.DEFER_BLOCKING 0x0 ;  /* 0x0000000000007b1d */ /* 0x000fec0000010000 */
[----:B--2---:R-:W-:Y:S04]  /*0df0*/  LDS R17, [R18.X4+0x400] ;  /* 0x0004000012117984 */ /* 0x004fe80000004800 */
[----:B------:R-:W1:Y:S04]  /*0e00*/  LDS R16, [R18.X4] ;  /* 0x0000000012107984 */ /* 0x000e680000004800 */
[----:B------:R-:W2:Y:S04]  /*0e10*/  LDS R15, [R18.X4+0x800] ;  /* 0x00080000120f7984 */ /* 0x000ea80000004800 */
[----:B------:R-:W4:Y:S01]  /*0e20*/  LDS R12, [R18.X4+0xc00] ;  /* 0x000c0000120c7984 */ /* 0x000f220000004800 */
[----:B-1----:R-:W-:-:S04]  /*0e30*/  FMNMX.FTZ R0, R17, R16, !PT ;  /* 0x0000001011007209 */ /* 0x002fc80007810000 */
[----:B--2---:R-:W-:-:S04]  /*0e40*/  FMNMX.FTZ R7, R0, R15, !PT ;  /* 0x0000000f00077209 */ /* 0x004fc80007810000 */
[----:B----4-:R-:W-:Y:S01]  /*0e50*/  FMNMX.FTZ R7, R7, R12, !PT ;  /* 0x0000000c07077209 */ /* 0x010fe20007810000 */
[----:B------:R-:W-:Y:S05]  /*0e60*/  BRA.DIV ~URZ, `(.L_x_295) ;  /* 0x000014527f007947 */ /* 0x000fea000b800000 */
[----:B---3--:R1:W2:Y:S02]  /*0e70*/  SHFL.BFLY PT, R5, R7, 0x8, 0x1f ;  /* 0x0d001f0007057f89 */ /* 0x0082a400000e0000 */
.L_x_304:
[----:B--2---:R-:W-:Y:S01]  /*0e80*/  FMNMX.FTZ R20, R7, R5, !PT ;  /* 0x0000000507147209 */ /* 0x004fe20007810000 */
[----:B------:R-:W2:Y:S01]  /*0e90*/  S2UR UR5, SR_CTAID.Y ;  /* 0x00000000000579c3 */ /* 0x000ea20000002600 */
[----:B------:R-:W-:Y:S01]  /*0ea0*/  FSETP.NEU.FTZ.AND P2, PT, R17, -INF , PT ;  /* 0xff8000001100780b */ /* 0x000fe20003f5d000 */
[----:B------:R-:W-:Y:S01]  /*0eb0*/  ULDC UR6, c[0x0][0x1b0] ;  /* 0x00006c0000067ab9 */ /* 0x000fe20000000800 */
[----:B------:R-:W-:Y:S01]  /*0ec0*/  FSETP.NEU.FTZ.AND P1, PT, R15, -INF , PT ;  /* 0xff8000000f00780b */ /* 0x000fe20003f3d000 */
[----:B------:R-:W3:Y:S01]  /*0ed0*/  SHFL.BFLY PT, R5, R20, 0x4, 0x1f ;  /* 0x0c801f0014057f89 */ /* 0x000ee200000e0000 */
[----:B------:R-:W-:Y:S01]  /*0ee0*/  FSETP.NEU.FTZ.AND P3, PT, R16, -INF , PT ;  /* 0xff8000001000780b */ /* 0x000fe20003f7d000 */
[----:B------:R-:W-:Y:S01]  /*0ef0*/  ULDC UR4, c[0x0][0x1a8] ;  /* 0x00006a0000047ab9 */ /* 0x000fe20000000800 */
[----:B------:R-:W-:Y:S01]  /*0f00*/  BSSY B0, `(.L_x_296) ;  /* 0x0000057000007945 */ /* 0x000fe20003800000 */
[----:B------:R-:W-:Y:S01]  /*0f10*/  UIMAD UR4, UR6, UR4, URZ ;  /* 0x00000004060472a4 */ /* 0x000fe2000f8e023f */
        /* <DEDUP_REMOVED lines=9> */
[--C-:B-1----:R-:W-:Y:S02]  /*0fb0*/  FADD.FTZ R7, R17, -R0.reuse ;  /* 0x8000000011077221 */ /* 0x102fe40000010000 */
[----:B------:R-:W-:Y:S02]  /*0fc0*/  FMUL.FTZ R8, R8, 1.4426950216293334961 ;  /* 0x3fb8aa3b08087820 */ /* 0x000fe40000410000 */
[----:B------:R-:W-:Y:S02]  /*0fd0*/  FMUL.FTZ R7, R7, 1.4426950216293334961 ;  /* 0x3fb8aa3b07077820 */ /* 0x000fe40000410000 */
[--C-:B------:R-:W-:Y:S01]  /*0fe0*/  FADD.FTZ R5, R15, -R0.reuse ;  /* 0x800000000f057221 */ /* 0x100fe20000010000 */
[----:B------:R-:W-:Y:S01]  /*0ff0*/  SEL R15, R2, 0xffffffff, P3 ;  /* 0xffffffff020f7807 */ /* 0x000fe20001800000 */
[----:B------:R-:W1:Y:S01]  /*1000*/  MUFU.EX2 R8, R8 ;  /* 0x0000000800087308 */ /* 0x000e620000000800 */
[----:B------:R-:W-:Y:S01]  /*1010*/  FADD.FTZ R0, R12, -R0 ;  /* 0x800000000c007221 */ /* 0x000fe20000010000 */
[C---:B------:R-:W-:Y:S01]  /*1020*/  @P2 IADD3 R15, R2.reuse, 0x10, RZ ;  /* 0x00000010020f2810 */ /* 0x040fe20007ffe0ff */
[----:B------:R-:W-:Y:S01]  /*1030*/  FMUL.FTZ R5, R5, 1.4426950216293334961 ;  /* 0x3fb8aa3b05057820 */ /* 0x000fe20000410000 */
[----:B------:R-:W-:Y:S01]  /*1040*/  @P1 IADD3 R15, R2, 0x20, RZ ;  /* 0x00000020020f1810 */ /* 0x000fe20007ffe0ff */
[----:B------:R-:W-:Y:S01]  /*1050*/  FMUL.FTZ R0, R0, 1.4426950216293334961 ;  /* 0x3fb8aa3b00007820 */ /* 0x000fe20000410000 */
[----:B------:R-:W-:-:S02]  /*1060*/  @P0 IADD3 R15, R2, 0x30, RZ ;  /* 0x00000030020f0810 */ /* 0x000fc40007ffe0ff */
[----:B------:R-:W3:Y:S01]  /*1070*/  MUFU.EX2 R7, R7 ;  /* 0x0000000700077308 */ /* 0x000ee20000000800 */
[----:B------:R-:W-:Y:S02]  /*1080*/  ISETP.NE.AND P1, PT, R2, RZ, PT ;  /* 0x000000ff0200720c */ /* 0x000fe40003f25270 */
[----:B------:R-:W4:Y:S05]  /*1090*/  SHFL.BFLY PT, R20, R15, 0x8, 0x1f ;  /* 0x0d001f000f147f89 */ /* 0x000f2a00000e0000 */
[----:B------:R-:W5:Y:S01]  /*10a0*/  MUFU.EX2 R5, R5 ;  /* 0x0000000500057308 */ /* 0x000f620000000800 */
[----:B-1----:R-:W-:-:S07]  /*10b0*/  FADD.FTZ R10, RZ, R8 ;  /* 0x00000008ff0a7221 */ /* 0x002fce0000010000 */
[----:B------:R-:W1:Y:S01]  /*10c0*/  MUFU.EX2 R0, R0 ;  /* 0x0000000000007308 */ /* 0x000e620000000800 */
[----:B---3--:R-:W-:-:S04]  /*10d0*/  FADD.FTZ R10, R10, R7 ;  /* 0x000000070a0a7221 */ /* 0x008fc80000010000 */
[----:B-----5:R-:W-:Y:S01]  /*10e0*/  FADD.FTZ R9, R10, R5 ;  /* 0x000000050a097221 */ /* 0x020fe20000010000 */
[----:B----4-:R-:W-:-:S03]  /*10f0*/  IMNMX R20, R15, R20, !PT ;  /* 0x000000140f147217 */ /* 0x010fc60007800200 */
        /* <DEDUP_REMOVED lines=13> */
[----:B---3--:R-:W-:-:S02]  /*11d0*/  FADD.FTZ R19, R12, R19 ;  /* 0x000000130c137221 */ /* 0x008fc40000010000 */
[----:B------:R-:W-:-:S03]  /*11e0*/  IMAD.MOV.U32 R12, RZ, RZ, RZ ;  /* 0x000000ffff0c7224 */ /* 0x000fc600078e00ff */
[----:B------:R-:W1:Y:S02]  /*11f0*/  SHFL.BFLY PT, R10, R19, 0x1, 0x1f ;  /* 0x0c201f00130a7f89 */ /* 0x000e6400000e0000 */
[----:B-1----:R-:W-:-:S05]  /*1200*/  FADD.FTZ R10, R19, R10 ;  /* 0x0000000a130a7221 */ /* 0x002fca0000010000 */
[----:B------:R-:W-:-:S13]  /*1210*/  FSETP.NE.FTZ.AND P0, PT, R10, RZ, PT ;  /* 0x000000ff0a00720b */ /* 0x000fda0003f15000 */
[----:B------:R-:W1:Y:S01]  /*1220*/  @P0 MUFU.RCP R12, R10 ;  /* 0x0000000a000c0308 */ /* 0x000e620000001000 */
[----:B----4-:R-:W-:-:S07]  /*1230*/  ISETP.GT.OR P0, PT, R9, 0xff, P1 ;  /* 0x000000ff0900780c */ /* 0x010fce0000f04670 */
[----:B------:R-:W3:Y:S01]  /*1240*/  MUFU.LG2 R10, R10 ;  /* 0x0000000a000a7308 */ /* 0x000ee20000000c00 */
[-C--:B-1----:R-:W-:Y:S02]  /*1250*/  FMUL.FTZ R9, R8, R12.reuse ;  /* 0x0000000c08097220 */ /* 0x082fe40000410000 */
[-C--:B------:R-:W-:Y:S02]  /*1260*/  FMUL.FTZ R7, R7, R12.reuse ;  /* 0x0000000c07077220 */ /* 0x080fe40000410000 */
[-C--:B------:R-:W-:Y:S01]  /*1270*/  FMUL.FTZ R5, R5, R12.reuse ;  /* 0x0000000c05057220 */ /* 0x080fe20000410000 */
[----:B------:R1:W-:Y:S01]  /*1280*/  STS [R18.X4], R9 ;  /* 0x0000000912007388 */ /* 0x0003e20000004800 */
[----:B------:R-:W-:Y:S02]  /*1290*/  FMUL.FTZ R15, R0, R12 ;  /* 0x0000000c000f7220 */ /* 0x000fe40000410000 */
[----:B---3--:R-:W-:Y:S01]  /*12a0*/  FFMA.FTZ R11, R10, 0.69314718246459960938, R11 ;  /* 0x3f3172180a0b7823 */ /* 0x008fe2000001000b */
[----:B------:R1:W-:Y:S04]  /*12b0*/  STS [R18.X4+0x400], R7 ;  /* 0x0004000712007388 */ /* 0x0003e80000004800 */
[----:B------:R1:W-:Y:S04]  /*12c0*/  STS [R18.X4+0x800], R5 ;  /* 0x0008000512007388 */ /* 0x0003e80000004800 */
[----:B------:R1:W-:Y:S04]  /*12d0*/  STS [R18.X4+0xc00], R15 ;  /* 0x000c000f12007388 */ /* 0x0003e80000004800 */
[----:B------:R1:W-:Y:S01]  /*12e0*/  @!P0 STS [R3.X4+0x1000], R2 ;  /* 0x0010000203008388 */ /* 0x0003e20000004800 */
[----:B------:R-:W-:-:S04]  /*12f0*/  ISETP.GE.OR P0, PT, R6, UR4, P1 ;  /* 0x0000000406007c0c */ /* 0x000fc80008f06670 */
[----:B--2---:R-:W-:-:S13]  /*1300*/  ISETP.NE.OR P0, PT, RZ, UR5, P0 ;  /* 0x00000005ff007c0c */ /* 0x004fda0008705670 */
[----:B------:R-:W-:Y:S05]  /*1310*/  @P0 BRA `(.L_x_297) ;  /* 0x0000015000000947 */ /* 0x000fea0003800000 */
[----:B------:R-:W-:Y:S02]  /*1320*/  IMAD.MOV.U32 R0, RZ, RZ, 0x1 ;  /* 0x00000001ff007424 */ /* 0x000fe400078e00ff */
[----:B-1----:R-:W-:Y:S02]  /*1330*/  IMAD R2, R34, c[0x0][0x200], RZ ;  /* 0x0000800022027a24 */ /* 0x002fe400078e02ff */
[----:B------:R-:W-:Y:S01]  /*1340*/  IMAD.MOV.U32 R5, RZ, RZ, R6 ;  /* 0x000000ffff057224 */ /* 0x000fe200078e0006 */
[----:B------:R-:W-:Y:S01]  /*1350*/  ISETP.NE.AND P0, PT, R0, c[0x0][0x208], PT ;  /* 0x0000820000007a0c */ /* 0x000fe20003f05270 */
[----:B------:R-:W-:-:S04]  /*1360*/  IMAD.WIDE.U32 R8, R33, c[0x0][0x200], RZ ;  /* 0x0000800021087a25 */ /* 0x000fc800078e00ff */
[----:B------:R-:W-:-:S05]  /*1370*/  IMAD R2, R33, c[0x0][0x204], R2 ;  /* 0x0000810021027a24 */ /* 0x000fca00078e0202 */
[----:B------:R-:W-:-:S03]  /*1380*/  IADD3 R9, R9, R2, RZ ;  /* 0x0000000209097210 */ /* 0x000fc60007ffe0ff */
[----:B------:R-:W-:-:S05]  /*1390*/  @P0 IMAD.HI.U32 R0, R6, c[0x0][0x20c], RZ ;  /* 0x0000830006000a27 */ /* 0x000fca00078e00ff */
[----:B------:R-:W-:-:S04]  /*13a0*/  @P0 SHF.R.U32.HI R5, RZ, c[0x0][0x210], R0 ;  /* 0x00008400ff050a19 */ /* 0x000fc80000011600 */
[C---:B------:R-:W-:Y:S01]  /*13b0*/  IADD3 R7, -R5.reuse, RZ, RZ ;  /* 0x000000ff05077210 */ /* 0x040fe20007ffe1ff */
[----:B------:R-:W-:Y:S01]  /*13c0*/  IMAD.WIDE.U32 R8, R5, c[0x0][0x1f8], R8 ;  /* 0x00007e0005087a25 */ /* 0x000fe200078e0008 */
[----:B------:R-:W-:-:S03]  /*13d0*/  SHF.R.S32.HI R0, RZ, 0x1f, R5 ;  /* 0x0000001fff007819 */ /* 0x000fc60000011405 */
[----:B------:R-:W-:Y:S02]  /*13e0*/  IMAD R7, R7, c[0x0][0x208], R6 ;  /* 0x0000820007077a24 */ /* 0x000fe400078e0206 */
        /* <DEDUP_REMOVED lines=8> */
.L_x_297:
[----:B------:R-:W-:Y:S05]  /*1470*/  BSYNC B0 ;  /* 0x0000000000007941 */ /* 0x000fea0003800000 */
.L_x_296:
[----:B------:R-:W-:Y:S01]  /*1480*/  BAR.SYNC.DEFER_BLOCKING 0x0 ;  /* 0x0000000000007b1d */ /* 0x000fe20000010000 */
[----:B-1----:R-:W-:Y:S01]  /*1490*/  HFMA2.MMA R9, -RZ, RZ, 0, 0 ;  /* 0x00000000ff097435 */ /* 0x002fe200000001ff */
[----:B------:R-:W-:Y:S01]  /*14a0*/  IMAD.MOV.U32 R12, RZ, RZ, RZ ;  /* 0x000000ffff0c7224 */ /* 0x000fe200078e00ff */
[----:B------:R-:W-:-:S03]  /*14b0*/  CS2R R10, SRZ ;  /* 0x00000000000a7805 */ /* 0x000fc6000001ff00 */
        /* <DEDUP_REMOVED lines=20> */
.L_x_302:
        /* <DEDUP_REMOVED lines=11> */
[----:B------:R-:W-:Y:S03]  /*16b0*/  SHF.R.U32.HI R0, RZ, 0x4, R0 ;  /* 0x00000004ff007819 */ /* 0x000fe60000011600 */
[----:B------:R-:W-:Y:S01]  /*16c0*/  @!P1 IMAD R43, R43, c[0x0][0x188], RZ ;  /* 0x000062002b2b9a24 */ /* 0x000fe200078e02ff */
[----:B------:R-:W-:Y:S02]  /*16d0*/  LOP3.LUT R3, R0, R3, RZ, 0x3c, !PT ;  /* 0x0000000300037212 */ /* 0x000fe400078e3cff */
[C---:B------:R-:W-:Y:S01]  /*16e0*/  LOP3.LUT R0, R15.reuse, 0x50, RZ, 0xc0, !PT ;  /* 0x000000500f007812 */ /* 0x040fe200078ec0ff */
[----:B------:R-:W-:Y:S01]  /*16f0*/  @!P1 IMAD R43, R44, c[0x0][0x18c], R43 ;  /* 0x000063002c2b9a24 */ /* 0x000fe200078e022b */
[----:B------:R-:W-:Y:S02]  /*1700*/  @!P1 LEA R44, P0, R18, c[0x0][0x160], 0x2 ;  /* 0x00005800122c9a11 */ /* 0x000fe400078010ff */
[----:B------:R-:W-:Y:S01]  /*1710*/  LOP3.LUT R15, R15, 0xffffff80, RZ, 0xc0, !PT ;  /* 0xffffff800f0f7812 */ /* 0x000fe200078ec0ff */
[----:B------:R-:W-:Y:S01]  /*1720*/  @!P1 IMAD.IADD R43, R19, 0x1, R43 ;  /* 0x00000001132b9824 */ /* 0x000fe200078e022b */
[----:B------:R-:W1:Y:S02]  /*1730*/  LDS R3, [R3.X4] ;  /* 0x0000000003037984 */ /* 0x000e640000004800 */
[----:B------:R-:W-:Y:S02]  /*1740*/  IADD3 R15, R0, R15, R8 ;  /* 0x0000000f000f7210 */ /* 0x000fe40007ffe008 */
[----:B------:R-:W-:Y:S01]  /*1750*/  @!P1 LEA.HI.X R45, R18, c[0x0][0x164], R43, 0x2, P0 ;  /* 0x00005900122d9a11 */ /* 0x000fe200000f142b */
[----:B------:R-:W-:Y:S01]  /*1760*/  IMAD.SHL.U32 R43, R32, 0x4, RZ ;  /* 0x00000004202b7824 */ /* 0x000fe200078e00ff */
[----:B------:R-:W-:Y:S04]  /*1770*/  LOP3.LUT R0, R15, 0xf0, RZ, 0xc0, !PT ;  /* 0x000000f00f007812 */ /* 0x000fe800078ec0ff */
[----:B------:R-:W-:Y:S01]  /*1780*/  SHF.R.U32.HI R0, RZ, 0x4, R0 ;  /* 0x00000004ff007819 */ /* 0x000fe20000011600 */
[----:B------:R-:W-:Y:S01]  /*1790*/  @!PT LDS RZ, [RZ] ;  /* 0x00000000fffff984 */ /* 0x000fe20000000800 */
[----:B------:R-:W-:Y:S01]  /*17a0*/  @!PT LDS RZ, [RZ] ;  /* 0x00000000fffff984 */ /* 0x000fe20000000800 */
[----:B------:R-:W-:Y:S01]  /*17b0*/  @!PT LDS RZ, [RZ] ;  /* 0x00000000fffff984 */ /* 0x000fe20000000800 */
[----:B------:R2:W-:Y:S03]  /*17c0*/  @!P1 LDGSTS.E.BYPASS.LTC128B.128 [R43+0x4040], [R44.64] ;  /* 0x040400002c2b9fae */ /* 0x0005e6000b901d64 */
[----:B------:R-:W-:Y:S02]  /*17d0*/  LOP3.LUT R2, R0, R15, RZ, 0x3c, !PT ;  /* 0x0000000f00027212 */ /* 0x000fe400078e3cff */
[C---:B------:R-:W-:Y:S01]  /*17e0*/  IADD3 R15, R5.reuse, 0x20, RZ ;  /* 0x00000020050f7810 */ /* 0x040fe20007ffe0ff */
[----:B------:R-:W0:Y:S01]  /*17f0*/  LDGDEPBAR ;  /* 0x00000000000079af */ /* 0x000e220000000000 */
[----:B------:R-:W-:Y:S02]  /*1800*/  IADD3 R5, R5, 0x30, RZ ;  /* 0x0000003005057810 */ /* 0x000fe40007ffe0ff */
[C---:B------:R-:W-:Y:S02]  /*1810*/  LOP3.LUT R0, R15.reuse, 0x60, RZ, 0xc0, !PT ;  /* 0x000000600f007812 */ /* 0x040fe400078ec0ff */
[----:B------:R-:W-:Y:S04]  /*1820*/  LOP3.LUT R15, R15, 0xffffff80, RZ, 0xc0, !PT ;  /* 0xffffff800f0f7812 */ /* 0x000fe800078ec0ff */
[----:B------:R-:W-:Y:S04]  /*1830*/  IADD3 R15, R0, R15, R8 ;  /* 0x0000000f000f7210 */ /* 0x000fe80007ffe008 */
[----:B------:R-:W-:Y:S04]  /*1840*/  LOP3.LUT R6, R15, 0xf0, RZ, 0xc0, !PT ;  /* 0x000000f00f067812 */ /* 0x000fe800078ec0ff */
[----:B------:R-:W-:Y:S02]  /*1850*/  SHF.R.U32.HI R6, RZ, 0x4, R6 ;  /* 0x00000004ff067819 */ /* 0x000fe40000011606 */
[----:B--2---:R-:W-:Y:S02]  /*1860*/  IADD3 R44, R7, 0x4, RZ ;  /* 0x00000004072c7810 */ /* 0x004fe40007ffe0ff */
[----:B-1----:R-:W-:Y:S01]  /*1870*/  FSETP.GT.FTZ.AND P0, PT, R3, RZ, PT ;  /* 0x000000ff0300720b */ /* 0x002fe20003f14000 */
[----:B------:R-:W-:Y:S04]  /*1880*/  DEPBAR.LE SB0, 0x3 ;  /* 0x000080c00000791a */ /* 0x000fe80000000000 */
[----:B------:R-:W-:Y:S01]  /*1890*/  ISETP.GT.OR P1, PT, R44, R39, P4 ;  /* 0x000000272c00720c */ /* 0x000fe20002724670 */
[----:B------:R-:W1:Y:S01]  /*18a0*/  LDS R2, [R2.X4] ;  /* 0x0000000002027984 */ /* 0x000e620000004800 */
[----:B------:R-:W-:Y:S02]  /*18b0*/  ISETP.LT.OR P0, PT, R4, RZ, !P0 ;  /* 0x000000ff0400720c */ /* 0x000fe40004701670 */
[----:B------:R-:W-:Y:S02]  /*18c0*/  LOP3.LUT R0, R6, R15, RZ, 0x3c, !PT ;  /* 0x0000000f06007212 */ /* 0x000fe400078e3cff */
[----:B------:R-:W-:Y:S02]  /*18d0*/  ISETP.GE.OR P0, PT, R14, R13, P0 ;  /* 0x0000000d0e00720c */ /* 0x000fe40000706670 */
[----:B------:R-:W-:Y:S02]  /*18e0*/  IADD3 R45, R7, 0x5, RZ ;  /* 0x00000005072d7810 */ /* 0x000fe40007ffe0ff */
[----:B------:R-:W-:Y:S02]  /*18f0*/  LOP3.LUT R6, R5, 0x70, RZ, 0xc0, !PT ;  /* 0x0000007005067812 */ /* 0x000fe400078ec0ff */
[----:B------:R-:W-:Y:S01]  /*1900*/  ISETP.GT.OR P2, PT, R45, R39, P4 ;  /* 0x000000272d00720c */ /* 0x000fe20002744670 */
[----:B------:R-:W-:Y:S01]  /*1910*/  @!P1 IMAD.WIDE.U32 R22, R44, c[0x0][0x188], R40 ;  /* 0x000062002c169a25 */ /* 0x000fe200078e0028 */
[----:B------:R-:W-:Y:S02]  /*1920*/  @!P1 SHF.R.S32.HI R18, RZ, 0x1f, R44 ;  /* 0x0000001fff129819 */ /* 0x000fe4000001142c */
[----:B------:R-:W-:Y:S02]  /*1930*/  LOP3.LUT R5, R5, 0xffffff80, RZ, 0xc0, !PT ;  /* 0xffffff8005057812 */ /* 0x000fe400078ec0ff */
[----:B------:R-:W-:Y:S01]  /*1940*/  @!P1 LEA R30, P3, R22, c[0x0][0x160], 0x2 ;  /* 0x00005800161e9a11 */ /* 0x000fe200078610ff */
[----:B------:R-:W-:Y:S01]  /*1950*/  @!P1 IMAD R18, R18, c[0x0][0x188], RZ ;  /* 0x0000620012129a24 */ /* 0x000fe200078e02ff */
[----:B------:R-:W-:Y:S03]  /*1960*/  IADD3 R6, R6, R5, R8 ;  /* 0x0000000506067210 */ /* 0x000fe60007ffe008 */
[----:B------:R-:W-:Y:S01]  /*1970*/  @!P1 IMAD R18, R44, c[0x0][0x18c], R18 ;  /* 0x000063002c129a24 */ /* 0x000fe200078e0212 */
[----:B------:R-:W-:Y:S02]  /*1980*/  LOP3.LUT R5, R6, 0xf0, RZ, 0xc0, !PT ;  /* 0x000000f006057812 */ /* 0x000fe400078ec0ff */
[----:B------:R-:W-:Y:S01]  /*1990*/  @!P2 SHF.R.S32.HI R26, RZ, 0x1f, R45 ;  /* 0x0000001fff1aa819 */ /* 0x000fe2000001142d */
[----:B------:R-:W-:Y:S01]  /*19a0*/  @!P1 IMAD.IADD R18, R23, 0x1, R18 ;  /* 0x0000000117129824 */ /* 0x000fe200078e0212 */
[----:B------:R-:W-:Y:S03]  /*19b0*/  SHF.R.U32.HI R5, RZ, 0x4, R5 ;  /* 0x00000004ff057819 */ /* 0x000fe60000011605 */
[----:B------:R-:W-:Y:S01]  /*19c0*/  @!P2 IMAD R26, R26, c[0x0][0x188], RZ ;  /* 0x000062001a1aaa24 */ /* 0x000fe200078e02ff */
[----:B------:R-:W-:Y:S01]  /*19d0*/  @!P1 LEA.HI.X R31, R22, c[0x0][0x164], R18, 0x2, P3 ;  /* 0x00005900161f9a11 */ /* 0x000fe200018f1412 */
[C---:B------:R-:W-:Y:S01]  /*19e0*/  @!P2 IMAD.WIDE.U32 R22, R45.reuse, c[0x0][0x188], R40 ;  /* 0x000062002d16aa25 */ /* 0x040fe200078e0028 */
[----:B------:R-:W2:Y:S03]  /*19f0*/  @!P0 LDS.128 R16, [R32.X4+0x1040] ;  /* 0x0010400020108984 */ /* 0x000ea60000004c00 */
[----:B------:R-:W-:Y:S01]  /*1a00*/  @!P2 IMAD R45, R45, c[0x0][0x18c], R26 ;  /* 0x000063002d2daa24 */ /* 0x000fe200078e021a */
[----:B------:R-:W-:Y:S01]  /*1a10*/  @!P2 LEA R26, P3, R22, c[0x0][0x160], 0x2 ;  /* 0x00005800161aaa11 */ /* 0x000fe200078610ff */
[----:B------:R-:W-:Y:S01]  /*1a20*/  @!PT LDS RZ, [RZ] ;  /* 0x00000000fffff984 */ /* 0x000fe20000000800 */
[----:B------:R-:W-:Y:S01]  /*1a30*/  @!PT LDS RZ, [RZ] ;  /* 0x00000000fffff984 */ /* 0x000fe20000000800 */
[----:B------:R-:W-:Y:S01]  /*1a40*/  @!PT LDS RZ, [RZ] ;  /* 0x00000000fffff984 */ /* 0x000fe20000000800 */
[----:B------:R3:W-:Y:S02]  /*1a50*/  @!P1 LDGSTS.E.BYPASS.LTC128B.128 [R43+0x1040], [R30.64] ;  /* 0x010400001e2b9fae */ /* 0x0007e4000b901d64 */
[----:B------:R-:W-:Y:S01]  /*1a60*/  @!P2 IMAD.IADD R45, R23, 0x1, R45 ;  /* 0x00000001172da824 */ /* 0x000fe200078e022d */
[----:B-1----:R-:W-:Y:S02]  /*1a70*/  FSETP.GT.FTZ.AND P1, PT, R2, RZ, PT ;  /* 0x000000ff0200720b */ /* 0x002fe40003f34000 */
[----:B------:R-:W0:Y:S02]  /*1a80*/  LDGDEPBAR ;  /* 0x00000000000079af */ /* 0x000e240000000000 */
[----:B------:R-:W-:Y:S02]  /*1a90*/  ISETP.LT.OR P1, PT, R4, RZ, !P1 ;  /* 0x000000ff0400720c */ /* 0x000fe40004f21670 */
[----:B------:R-:W-:Y:S02]  /*1aa0*/  @!P2 LEA.HI.X R27, R22, c[0x0][0x164], R45, 0x2, P3 ;  /* 0x00005900161baa11 */ /* 0x000fe400018f142d */
[----:B------:R-:W-:Y:S02]  /*1ab0*/  ISETP.GE.OR P1, PT, R14, R13, P1 ;  /* 0x0000000d0e00720c */ /* 0x000fe40000f26670 */
[----:B------:R-:W-:Y:S02]  /*1ac0*/  IADD3 R45, R7, 0x6, RZ ;  /* 0x00000006072d7810 */ /* 0x000fe40007ffe0ff */
[----:B------:R-:W-:Y:S02]  /*1ad0*/  LOP3.LUT R7, R5, R6, RZ, 0x3c, !PT ;  /* 0x0000000605077212 */ /* 0x000fe400078e3cff */
[C---:B------:R-:W-:Y:S01]  /*1ae0*/  ISETP.GT.OR P3, PT, R45.reuse, R39, P4 ;  /* 0x000000272d00720c */ /* 0x040fe20002764670 */
[----:B------:R-:W-:Y:S04]  /*1af0*/  DEPBAR.LE SB0, 0x3 ;  /* 0x000080c00000791a */ /* 0x000fe80000000000 */
[----:B------:R-:W-:Y:S08]  /*1b00*/  LDS R0, [R0.X4] ;  /* 0x0000000000007984 */ /* 0x000ff00000004800 */
[----:B------:R-:W-:Y:S01]  /*1b10*/  @!P3 IMAD.WIDE.U32 R24, R45, c[0x0][0x188], R40 ;  /* 0x000062002d18ba25 */ /* 0x000fe200078e0028 */
[----:B------:R-:W1:Y:S03]  /*1b20*/  @!P1 LDS.128 R20, [R32.X4+0x2040] ;  /* 0x0020400020149984 */ /* 0x000e660000004c00 */
[C---:B--2---:R-:W-:Y:S01]  /*1b30*/  @!P0 FFMA.FTZ R9, R3.reuse, R16, R9 ;  /* 0x0000001003098223 */ /* 0x044fe20000010009 */
[----:B---3--:R-:W-:Y:S01]  /*1b40*/  @!P3 LEA R30, P5, R24, c[0x0][0x160], 0x2 ;  /* 0x00005800181eba11 */ /* 0x008fe200078a10ff */
        /* <DEDUP_REMOVED lines=44> */
.L_x_301:
[----:B------:R-:W-:Y:S05]  /*1e10*/  BSYNC B0 ;  /* 0x0000000000007941 */ /* 0x000fea0003800000 */
.L_x_300:
[----:B------:R-:W-:-:S13]  /*1e20*/  ISETP.NE.AND P0, PT, R38, RZ, PT ;  /* 0x000000ff2600720c */ /* 0x000fda0003f05270 */
[----:B------:R-:W-:Y:S05]  /*1e30*/  @!P0 BRA `(.L_x_299) ;  /* 0x000002f000008947 */ /* 0x000fea0003800000 */
[----:B------:R-:W-:Y:S01]  /*1e40*/  IADD3 R0, R44, 0x3, RZ ;  /* 0x000000032c007810 */ /* 0x000fe20007ffe0ff */
[----:B------:R-:W-:Y:S02]  /*1e50*/  IMAD.MOV.U32 R15, RZ, RZ, 0x3 ;  /* 0x00000003ff0f7424 */ /* 0x000fe400078e00ff */
[----:B------:R-:W-:Y:S01]  /*1e60*/  IMAD.MOV.U32 R7, RZ, RZ, RZ ;  /* 0x000000ffff077224 */ /* 0x000fe200078e00ff */
[----:B------:R-:W-:Y:S02]  /*1e70*/  SHF.R.S32.HI R6, RZ, 0x1f, R0 ;  /* 0x0000001fff067819 */ /* 0x000fe40000011400 */
.L_x_303:
        /* <DEDUP_REMOVED lines=43> */
.L_x_299:
[----:B------:R-:W-:Y:S05]  /*2130*/  BSYNC B1 ;  /* 0x0000000000017941 */ /* 0x000fea0003800000 */
.L_x_298:
        /* <DEDUP_REMOVED lines=24> */
.L_x_295:
[----:B---3--:R-:W-:Y:S02]  /*22c0*/  MOV R0, 0x22e0 ;  /* 0x000022e000007802 */ /* 0x008fe40000000f00 */
[----:B------:R-:W-:Y:S05]  /*22d0*/  CALL.REL.NOINC `($__internal_26_$__cuda_sm70_shflsync_bfly_p) ;  /* 0x0000001000007944 */ /* 0x000fea0003c00000 */
[----:B-12---:R-:W-:Y:S05]  /*22e0*/  BRA `(.L_x_304) ;  /* 0xffffeb9000007947 */ /* 0x006fea000383ffff */
        .weak           $__internal_26_$__cuda_sm70_shflsync_bfly_p
        .type           $__internal_26_$__cuda_sm70_shflsync_bfly_p,@function
        .size           $__internal_26_$__cuda_sm70_shflsync_bfly_p,(.L_x_1826 - $__internal_26_$__cuda_sm70_shflsync_bfly_p)
$__internal_26_$__cuda_sm70_shflsync_bfly_p:
[----:B------:R-:W-:Y:S01]  /*22f0*/  HFMA2.MMA R9, -RZ, RZ, 0, 0 ;  /* 0x00000000ff097435 */ /* 0x000fe200000001ff */
[----:B------:R-:W-:Y:S01]  /*2300*/  MOV R8, R0 ;  /* 0x0000000000087202 */ /* 0x000fe20000000f00 */
[----:B------:R1:W2:Y:S04]  /*2310*/  SHFL.BFLY PT, R5, R7, 0x8, 0x1f ;  /* 0x0d001f0007057f89 */ /* 0x0002a800000e0000 */
[----:B------:R-:W-:Y:S05]  /*2320*/  RET.REL.NODEC R8 `(_ZN7cutlass13device_kernelIN5flash19FlashAttnFwdCombineIN4cute5tupleIJNS3_1CILi16EEENS5_ILi64EEEEEELi6ELi256ELi1ELb0ELb0ENS_10bfloat16_tEfNS_4arch4Sm90EEEEEvNT_6ParamsE) ;  /* 0xffffdcd008007950 */ /* 0x000fea0003c3ffff */
.L_x_305:
        /* <DEDUP_REMOVED lines=13> */
.L_x_1826:


//--------------------- .text._ZN7cutlass13device_kernelIN5flash19FlashAttnFwdCombineIN4cute5tupleIJNS3_1CILi16EEENS5_ILi64EEEEEELi5ELi256ELi1ELb0ELb0ENS_10bfloat16_tEfNS_4arch4Sm90EEEEEvNT_6ParamsE --------------------------
	.section	.text._ZN7cutlass13device_kernelIN5flash19FlashAttnFwdCombineIN4cute5tupleIJNS3_1CILi16EEENS5_ILi64EEEEEELi5ELi256ELi1ELb0ELb0ENS_10bfloat16_tEfNS_4arch4Sm90EEEEEvNT_6ParamsE,"ax",@progbits
	.sectioninfo	@"SHI_REGISTERS=48"
	.align	128
.text._ZN7cutlass13device_kernelIN5flash19FlashAttnFwdCombineIN4cute5tupleIJNS3_1CILi16EEENS5_ILi64EEEEEELi5ELi256ELi1ELb0ELb0ENS_10bfloat16_tEfNS_4arch4Sm90EEEEEvNT_6ParamsE:
        .type           _ZN7cutlass13device_kernelIN5flash19FlashAttnFwdCombineIN4cute5tupleIJNS3_1CILi16EEENS5_ILi64EEEEEELi5ELi256ELi1ELb0ELb0ENS_10bfloat16_tEfNS_4arch4Sm90EEEEEvNT_6ParamsE,@function
        .size           _ZN7cutlass13device_kernelIN5flash19FlashAttnFwdCombineIN4cute5tupleIJNS3_1CILi16EEENS5_ILi64EEEEEELi5ELi256ELi1ELb0ELb0ENS_10bfloat16_tEfNS_4arch4Sm90EEEEEvNT_6ParamsE,(.L_x_1828 - _ZN7cutlass13device_kernelIN5flash19FlashAttnFwdCombineIN4cute5tupleIJNS3_1CILi16EEENS5_ILi64EEEEEELi5ELi256ELi1ELb0ELb0ENS_10bfloat16_tEfNS_4arch4Sm90EEEEEvNT_6ParamsE)
        .other          _ZN7cutlass13device_kernelIN5flash19FlashAttnFwdCombineIN4cute5tupleIJNS3_1CILi16EEENS5_ILi64EEEEEELi5ELi256ELi1ELb0ELb0ENS_10bfloat16_tEfNS_4arch4Sm90EEEEEvNT_6ParamsE,@"STO_CUDA_ENTRY STV_DEFAULT"
_ZN7cutlass13device_kernelIN5flash19FlashAttnFwdCombineIN4cute5tupleIJNS3_1CILi16EEENS5_ILi64EEEEEELi5ELi256ELi1ELb0ELb0ENS_10bfloat16_tEfNS_4arch4Sm90EEEEEvNT_6ParamsE:
        /* <DEDUP_REMOVED lines=58> */
.L_x_306:
        /* <DEDUP_REMOVED lines=15> */
[----:B------:R-:W-:Y:S01]  /*0490*/  ISETP.GE.AND P2, PT, R3, R16, PT ;  /* 0x000000100300720c */ /* 0x000fe20003f46270 */
[----:B------:R-:W-:Y:S02]  /*04a0*/  IMAD R6, R34, c[0x0][0x1c8], RZ ;  /* 0x0000720022067a24 */ /* 0x000fe400078e02ff */
[----:B------:R-:W-:Y:S01]  /*04b0*/  IMAD.MOV.U32 R9, RZ, RZ, R0 ;  /* 0x000000ffff097224 */ /* 0x000fe200078e0000 */
[----:B------:R-:W-:Y:S01]  /*04c0*/  ISETP.NE.AND P0, PT, R4, c[0x0][0x208], PT ;  /* 0x0000820004007a0c */ /* 0x000fe20003f05270 */
[----:B------:R-:W-:-:S04]  /*04d0*/  IMAD.WIDE.U32 R10, R33, c[0x0][0x1c8], RZ ;  /* 0x00007200210a7a25 */ /* 0x000fc800078e00ff */
[----:B------:R-:W-:Y:S01]  /*04e0*/  IMAD R5, R33, c[0x0][0x1cc], R6 ;  /* 0x0000730021057a24 */ /* 0x000fe200078e0206 */
[----:B------:R-:W-:-:S04]  /*04f0*/  SHF.L.U32 R6, R7, 0x2, RZ ;  /* 0x0000000207067819 */ /* 0x000fc800000006ff */
[----:B------:R-:W-:-:S03]  /*0500*/  IADD3 R11, R11, R5, RZ ;  /* 0x000000050b0b7210 */ /* 0x000fc60007ffe0ff */
[----:B------:R-:W-:-:S05]  /*0510*/  @P0 IMAD.HI.U32 R4, R0, c[0x0][0x20c], RZ ;  /* 0x0000830000040a27 */ /* 0x000fca00078e00ff */
[----:B------:R-:W-:-:S04]  /*0520*/  @P0 SHF.R.U32.HI R9, RZ, c[0x0][0x210], R4 ;  /* 0x00008400ff090a19 */ /* 0x000fc80000011604 */
[--C-:B------:R-:W-:Y:S01]  /*0530*/  SHF.R.S32.HI R4, RZ, 0x1f, R9.reuse ;  /* 0x0000001fff047819 */ /* 0x100fe20000011409 */
[----:B------:R-:W-:Y:S02]  /*0540*/  IMAD.MOV R5, RZ, RZ, -R9 ;  /* 0x000000ffff057224 */ /* 0x000fe400078e0a09 */
[----:B------:R-:W-:-:S04]  /*0550*/  IMAD.WIDE.U32 R10, R9, c[0x0][0x1c0], R10 ;  /* 0x00007000090a7a25 */ /* 0x000fc800078e000a */
[----:B------:R-:W-:Y:S02]  /*0560*/  IMAD R4, R4, c[0x0][0x1c0], RZ ;  /* 0x0000700004047a24 */ /* 0x000fe400078e02ff */
[----:B------:R-:W-:Y:S01]  /*0570*/  IMAD R5, R5, c[0x0][0x208], R0 ;  /* 0x0000820005057a24 */ /* 0x000fe200078e0200 */
[----:B------:R-:W-:Y:S01]  /*0580*/  @!P2 SHF.R.S32.HI R0, RZ, 0x1f, R3 ;  /* 0x0000001fff00a819 */ /* 0x000fe20000011403 */
[----:B------:R-:W-:-:S03]  /*0590*/  IMAD R4, R9, c[0x0][0x1c4], R4 ;  /* 0x0000710009047a24 */ /* 0x000fc600078e0204 */
[----:B------:R-:W-:Y:S01]  /*05a0*/  SHF.R.S32.HI R9, RZ, 0x1f, R5 ;  /* 0x0000001fff097819 */ /* 0x000fe20000011405 */
[----:B------:R-:W-:Y:S01]  /*05b0*/  @!P2 IMAD R0, R0, c[0x0][0x1b8], RZ ;  /* 0x00006e000000aa24 */ /* 0x000fe200078e02ff */
[----:B------:R-:W-:Y:S02]  /*05c0*/  IADD3 R10, P0, R5, R10, RZ ;  /* 0x0000000a050a7210 */ /* 0x000fe40007f1e0ff */
[----:B------:R-:W-:Y:S02]  /*05d0*/  IADD3 R5, R3, 0x10, RZ ;  /* 0x0000001003057810 */ /* 0x000fe40007ffe0ff */
[----:B------:R-:W-:Y:S01]  /*05e0*/  IADD3.X R11, R9, R11, R4, P0, !PT ;  /* 0x0000000b090b7210 */ /* 0x000fe200007fe404 */
[----:B------:R-:W-:Y:S01]  /*05f0*/  @!P2 IMAD R9, R3, c[0x0][0x1bc], R0 ;  /* 0x00006f000309aa24 */ /* 0x000fe200078e0200 */
[----:B------:R-:W-:Y:S01]  /*0600*/  ISETP.GE.AND P1, PT, R5, R16, PT ;  /* 0x000000100500720c */ /* 0x000fe20003f26270 */
[----:B------:R-:W-:Y:S02]  /*0610*/  @P2 IMAD.MOV.U32 R4, RZ, RZ, -0x800000 ;  /* 0xff800000ff042424 */ /* 0x000fe400078e00ff */
[----:B------:R-:W-:-:S03]  /*0620*/  @!P2 IMAD.WIDE.U32 R12, R3, c[0x0][0x1b8], R10 ;  /* 0x00006e00030caa25 */ /* 0x000fc600078e000a */
[----:B------:R1:W-:Y:S02]  /*0630*/  @P2 STS [R7.X4], R4 ;  /* 0x0000000407002388 */ /* 0x0003e40000004800 */
[----:B------:R-:W-:Y:S02]  /*0640*/  @!P2 IADD3 R0, R13, R9, RZ ;  /* 0x000000090d00a210 */ /* 0x000fe40007ffe0ff */
[----:B------:R-:W-:-:S04]  /*0650*/  @!P2 LEA R8, P0, R12, c[0x0][0x1a0], 0x2 ;  /* 0x000068000c08aa11 */ /* 0x000fc800078010ff */
[----:B------:R-:W-:Y:S02]  /*0660*/  @!P2 LEA.HI.X R9, R12, c[0x0][0x1a4], R0, 0x2, P0 ;  /* 0x000069000c09aa11 */ /* 0x000fe400000f1400 */
[----:B------:R-:W-:-:S03]  /*0670*/  @P1 MOV R0, 0xff800000 ;  /* 0xff80000000001802 */ /* 0x000fc60000000f00 */
[----:B------:R-:W-:Y:S01]  /*0680*/  @!PT LDS RZ, [RZ] ;  /* 0x00000000fffff984 */ /* 0x000fe20000000800 */
[----:B------:R-:W-:Y:S01]  /*0690*/  @!PT LDS RZ, [RZ] ;  /* 0x00000000fffff984 */ /* 0x000fe20000000800 */
[----:B------:R-:W-:Y:S01]  /*06a0*/  @!PT LDS RZ, [RZ] ;  /* 0x00000000fffff984 */ /* 0x000fe20000000800 */
[----:B------:R1:W-:Y:S04]  /*06b0*/  @!P2 LDGSTS.E.LTC128B [R6], [R8.64] ;  /* 0x000000000806afae */ /* 0x0003e8000b921964 */
[----:B------:R1:W-:Y:S01]  /*06c0*/  @P1 STS [R7.X4+0x400], R0 ;  /* 0x0004000007001388 */ /* 0x0003e20000004800 */
[----:B------:R-:W-:Y:S05]  /*06d0*/  @P1 BRA `(.L_x_308) ;  /* 0x000000d000001947 */ /* 0x000fea0003800000 */
[----:B-1----:R-:W-:Y:S02]  /*06e0*/  SHF.R.S32.HI R0, RZ, 0x1f, R5 ;  /* 0x0000001fff007819 */ /* 0x002fe40000011405 */
        /* <DEDUP_REMOVED lines=12> */
.L_x_308:
[----:B------:R-:W-:Y:S05]  /*07b0*/  BSYNC B0 ;  /* 0x0000000000007941 */ /* 0x000fea0003800000 */
.L_x_307:
[----:B-1----:R-:W-:Y:S01]  /*07c0*/  IMAD.MOV.U32 R0, RZ, RZ, 0x1 ;  /* 0x00000001ff007424 */ /* 0x002fe200078e00ff */
[----:B------:R-:W0:Y:S01]  /*07d0*/  LDGDEPBAR ;  /* 0x00000000000079af */ /* 0x000e220000000000 */
[----:B------:R-:W-:Y:S02]  /*07e0*/  IMAD R6, R19, 0x10, R3 ;  /* 0x0000001013067824 */ /* 0x000fe400078e0203 */
[----:B------:R-:W-:Y:S01]  /*07f0*/  IMAD.SHL.U32 R4, R18, 0x40, RZ ;  /* 0x0000004012047824 */ /* 0x000fe200078e00ff */
        /* <DEDUP_REMOVED lines=64> */
[----:B-1----:R-:W1:Y:S02]  /*0c00*/  LDS R8, [R12.X4] ;  /* 0x000000000c087984 */ /* 0x002e640000004800 */
[----:B-1----:R-:W-:Y:S01]  /*0c10*/  FMNMX.FTZ R6, R9, R8, !PT ;  /* 0x0000000809067209 */ /* 0x002fe20007810000 */
[----:B------:R-:W-:Y:S05]  /*0c20*/  BRA.DIV ~URZ, `(.L_x_309) ;  /* 0x000013a27f007947 */ /* 0x000fea000b800000 */
[----:B--2---:R1:W2:Y:S02]  /*0c30*/  SHFL.BFLY PT, R5, R6, 0x8, 0x1f ;  /* 0x0d001f0006057f89 */ /* 0x0042a400000e0000 */
.L_x_318:
[----:B--2---:R-:W-:Y:S01]  /*0c40*/  FMNMX.FTZ R10, R6, R5, !PT ;  /* 0x00000005060a7209 */ /* 0x004fe20007810000 */
[----:B------:R-:W2:Y:S01]  /*0c50*/  S2UR UR4, SR_CTAID.Y ;  /* 0x00000000000479c3 */ /* 0x000ea20000002600 */
[----:B------:R-:W-:-:S03]  /*0c60*/  FSETP.NEU.FTZ.AND P1, PT, R8, -INF , PT ;  /* 0xff8000000800780b */ /* 0x000fc60003f3d000 */
[----:B------:R-:W3:Y:S01]  /*0c70*/  SHFL.BFLY PT, R5, R10, 0x4, 0x1f ;  /* 0x0c801f000a057f89 */ /* 0x000ee200000e0000 */
[C---:B------:R-:W-:Y:S02]  /*0c80*/  SEL R17, R2.reuse, 0xffffffff, P1 ;  /* 0xffffffff02117807 */ /* 0x040fe40000800000 */
[----:B------:R-:W-:Y:S02]  /*0c90*/  ISETP.NE.AND P1, PT, R2, RZ, PT ;  /* 0x000000ff0200720c */ /* 0x000fe40003f25270 */
        /* <DEDUP_REMOVED lines=9> */
[----:B------:R-:W-:Y:S02]  /*0d30*/  FADD.FTZ R6, R9, -R6 ;  /* 0x8000000609067221 */ /* 0x000fe40000010000 */
[----:B------:R-:W-:Y:S02]  /*0d40*/  FMUL.FTZ R7, R7, 1.4426950216293334961 ;  /* 0x3fb8aa3b07077820 */ /* 0x000fe40000410000 */
[----:B------:R-:W-:Y:S02]  /*0d50*/  FMUL.FTZ R6, R6, 1.4426950216293334961 ;  /* 0x3fb8aa3b06067820 */ /* 0x000fe40000410000 */
[----:B------:R-:W-:Y:S02]  /*0d60*/  IMAD.MOV.U32 R8, RZ, RZ, RZ ;  /* 0x000000ffff087224 */ /* 0x000fe400078e00ff */
[----:B------:R-:W1:Y:S01]  /*0d70*/  MUFU.EX2 R7, R7 ;  /* 0x0000000700077308 */ /* 0x000e620000000800 */
[----:B------:R-:W-:-:S05]  /*0d80*/  @P0 IADD3 R17, R2, 0x10, RZ ;  /* 0x0000001002110810 */ /* 0x000fca0007ffe0ff */
[----:B------:R-:W3:Y:S02]  /*0d90*/  SHFL.BFLY PT, R18, R17, 0x8, 0x1f ;  /* 0x0d001f0011127f89 */ /* 0x000ee400000e0000 */
[----:B------:R-:W4:Y:S01]  /*0da0*/  MUFU.EX2 R6, R6 ;  /* 0x0000000600067308 */ /* 0x000f220000000800 */
[----:B-1----:R-:W-:-:S04]  /*0db0*/  FADD.FTZ R5, RZ, R7 ;  /* 0x00000007ff057221 */ /* 0x002fc80000010000 */
[----:B----4-:R-:W-:-:S05]  /*0dc0*/  FADD.FTZ R5, R5, R6 ;  /* 0x0000000605057221 */ /* 0x010fca0000010000 */
        /* <DEDUP_REMOVED lines=12> */
[----:B------:R-:W-:Y:S04]  /*0e90*/  SHFL.BFLY PT, R9, R10, 0x1, 0x1f ;  /* 0x0c201f000a097f89 */ /* 0x000fe800000e0000 */
[----:B------:R-:W3:Y:S02]  /*0ea0*/  SHFL.BFLY PT, R5, R16, 0x1, 0x1f ;  /* 0x0c201f0010057f89 */ /* 0x000ee400000e0000 */
[----:B---3--:R-:W-:-:S04]  /*0eb0*/  FADD.FTZ R5, R16, R5 ;  /* 0x0000000510057221 */ /* 0x008fc80000010000 */
[----:B------:R-:W3:Y:S01]  /*0ec0*/  MUFU.LG2 R2, R5 ;  /* 0x0000000500027308 */ /* 0x000ee20000000c00 */
[----:B------:R-:W-:-:S13]  /*0ed0*/  FSETP.NE.FTZ.AND P0, PT, R5, RZ, PT ;  /* 0x000000ff0500720b */ /* 0x000fda0003f15000 */
[----:B------:R-:W4:Y:S01]  /*0ee0*/  @P0 MUFU.RCP R8, R5 ;  /* 0x0000000500080308 */ /* 0x000f220000001000 */
[----:B-1----:R-:W-:Y:S01]  /*0ef0*/  ISETP.GT.OR P0, PT, R0, 0xff, P1 ;  /* 0x000000ff0000780c */ /* 0x002fe20000f04670 */
[----:B---3--:R-:W-:Y:S01]  /*0f00*/  FFMA.FTZ R11, R2, 0.69314718246459960938, R11 ;  /* 0x3f317218020b7823 */ /* 0x008fe2000001000b */
[----:B------:R-:W-:Y:S01]  /*0f10*/  IMNMX R0, R10, R9, !PT ;  /* 0x000000090a007217 */ /* 0x000fe20007800200 */
[-C--:B----4-:R-:W-:Y:S02]  /*0f20*/  FMUL.FTZ R7, R7, R8.reuse ;  /* 0x0000000807077220 */ /* 0x090fe40000410000 */
[----:B------:R-:W-:-:S03]  /*0f30*/  FMUL.FTZ R15, R6, R8 ;  /* 0x00000008060f7220 */ /* 0x000fc60000410000 */
[----:B------:R1:W-:Y:S04]  /*0f40*/  STS [R12.X4], R7 ;  /* 0x000000070c007388 */ /* 0x0003e80000004800 */
        /* <DEDUP_REMOVED lines=12> */
[----:B-1----:R-:W-:Y:S02]  /*1010*/  IMAD.MOV.U32 R0, RZ, RZ, 0x1 ;  /* 0x00000001ff007424 */ /* 0x002fe400078e00ff */
        /* <DEDUP_REMOVED lines=20> */
.L_x_311:
[----:B------:R-:W-:Y:S05]  /*1160*/  BSYNC B0 ;  /* 0x0000000000007941 */ /* 0x000fea0003800000 */
.L_x_310:
        /* <DEDUP_REMOVED lines=24> */
.L_x_316:
        /* <DEDUP_REMOVED lines=129> */
.L_x_315:
[----:B------:R-:W-:Y:S05]  /*1b00*/  BSYNC B0 ;  /* 0x0000000000007941 */ /* 0x000fea0003800000 */
.L_x_314:
        /* <DEDUP_REMOVED lines=8> */
.L_x_317:
        /* <DEDUP_REMOVED lines=43> */
.L_x_313:
[----:B------:R-:W-:Y:S05]  /*1e40*/  BSYNC B1 ;  /* 0x0000000000017941 */ /* 0x000fea0003800000 */
.L_x_312:
        /* <DEDUP_REMOVED lines=24> */
.L_x_309:
[----:B--2---:R-:W-:Y:S02]  /*1fd0*/  MOV R0, 0x1ff0 ;  /* 0x00001ff000007802 */ /* 0x004fe40000000f00 */
[----:B------:R-:W-:Y:S05]  /*1fe0*/  CALL.REL.NOINC `($__internal_27_$__cuda_sm70_shflsync_bfly_p) ;  /* 0x0000001000007944 */ /* 0x000fea0003c00000 */
[----:B-12---:R-:W-:Y:S05]  /*1ff0*/  BRA `(.L_x_318) ;  /* 0xffffec4000007947 */ /* 0x006fea000383ffff */
        .weak           $__internal_27_$__cuda_sm70_shflsync_bfly_p
        .type           $__internal_27_$__cuda_sm70_shflsync_bfly_p,@function
        .size           $__internal_27_$__cuda_sm70_shflsync_bfly_p,(.L_x_1828 - $__internal_27_$__cuda_sm70_shflsync_bfly_p)
$__internal_27_$__cuda_sm70_shflsync_bfly_p:
[----:B------:R-:W-:Y:S01]  /*2000*/  HFMA2.MMA R11, -RZ, RZ, 0, 0 ;  /* 0x00000000ff0b7435 */ /* 0x000fe200000001ff */
[----:B------:R-:W-:Y:S01]  /*2010*/  MOV R10, R0 ;  /* 0x00000000000a7202 */ /* 0x000fe20000000f00 */
[----:B------:R1:W2:Y:S04]  /*2020*/  SHFL.BFLY PT, R5, R6, 0x8, 0x1f ;  /* 0x0d001f0006057f89 */ /* 0x0002a800000e0000 */
[----:B------:R-:W-:Y:S05]  /*2030*/  RET.REL.NODEC R10 `(_ZN7cutlass13device_kernelIN5flash19FlashAttnFwdCombineIN4cute5tupleIJNS3_1CILi16EEENS5_ILi64EEEEEELi5ELi256ELi1ELb0ELb0ENS_10bfloat16_tEfNS_4arch4Sm90EEEEEvNT_6ParamsE) ;  /* 0xffffdfc00a007950 */ /* 0x000fea0003c3ffff */
.L_x_319:
        /* <DEDUP_REMOVED lines=12> */
.L_x_1828:


//--------------------- .text._ZN7cutlass13device_kernelIN5flash19FlashAttnFwdCombineIN4cute5tupleIJNS3_1CILi16EEENS5_ILi64EEEEEELi4ELi256ELi1ELb0ELb0ENS_10bfloat16_tEfNS_4arch4Sm90EEEEEvNT_6ParamsE --------------------------
	.section	.text._ZN7cutlass13device_kernelIN5flash19FlashAttnFwdCombineIN4cute5tupleIJNS3_1CILi16EEENS5_ILi64EEEEEELi4ELi256ELi1ELb0ELb0ENS_10bfloat16_tEfNS_4arch4Sm90EEEEEvNT_6ParamsE,"ax",@progbits
	.sectioninfo	@"SHI_REGISTERS=48"
	.align	128
.text._ZN7cutlass13device_kernelIN5flash19FlashAttnFwdCombineIN4cute5tupleIJNS3_1CILi16EEENS5_ILi64EEEEEELi4ELi256ELi1ELb0ELb0ENS_10bfloat16_tEfNS_4arch4Sm90EEEEEvNT_6ParamsE:
        .type           _ZN7cutlass13device_kernelIN5flash19FlashAttnFwdCombineIN4cute5tupleIJNS3_1CILi16EEENS5_ILi64EEEEEELi4ELi256ELi1ELb0ELb0ENS_10bfloat16_tEfNS_4arch4Sm90EEEEEvNT_6ParamsE,@function
        .size           _ZN7cutlass13device_kernelIN5flash19FlashAttnFwdCombineIN4cute5tupleIJNS3_1CILi16EEENS5_ILi64EEEEEELi4ELi256ELi1ELb0ELb0ENS_10bfloat16_tEfNS_4arch4Sm90EEEEEvNT_6ParamsE,(.L_x_1830 - _ZN7cutlass13device_kernelIN5flash19FlashAttnFwdCombineIN4cute5tupleIJNS3_1CILi16EEENS5_ILi64EEEEEELi4ELi256ELi1ELb0ELb0ENS_10bfloat16_tEfNS_4arch4Sm90EEEEEvNT_6ParamsE)
        .other          _ZN7cutlass13device_kernelIN5flash19FlashAttnFwdCombineIN4cute5tupleIJNS3_1CILi16EEENS5_ILi64EEEEEELi4ELi256ELi1ELb0ELb0ENS_10bfloat16_tEfNS_4arch4Sm90EEEEEvNT_6ParamsE,@"STO_CUDA_ENTRY STV_DEFAULT"
_ZN7cutlass13device_kernelIN5flash19FlashAttnFwdCombineIN4cute5tupleIJNS3_1CILi16EEENS5_ILi64EEEEEELi4ELi256ELi1ELb0ELb0ENS_10bfloat16_tEfNS_4arch4Sm90EEEEEvNT_6ParamsE:
        /* <DEDUP_REMOVED lines=58> */
.L_x_320:
[----:B------:R-:W-:Y:S01]  /*03a0*/  SHF.R.S32.HI R3, RZ, 0x1f, R18 ;  /* 0x0000001fff037819 */ /* 0x000fe20000011412 */
[----:B------:R-:W-:Y:S01]  /*03b0*/  BSSY B0, `(.L_x_321) ;  /* 0x0000030000007945 */ /* 0x000fe20003800000 */
[----:B-----5:R-:W-:Y:S02]  /*03c0*/  SHF.R.S32.HI R34, RZ, 0x1f, R33 ;  /* 0x0000001fff227819 */ /* 0x020fe40000011421 */
[----:B------:R-:W-:-:S04]  /*03d0*/  LEA.HI R3, R3, R18, RZ, 0x4 ;  /* 0x0000001203037211 */ /* 0x000fc800078f20ff */
[----:B------:R-:W-:Y:S02]  /*03e0*/  LOP3.LUT R5, R3, 0xfffffff0, RZ, 0xc0, !PT ;  /* 0xfffffff003057812 */ /* 0x000fe400078ec0ff */
[----:B------:R-:W-:-:S03]  /*03f0*/  SHF.R.S32.HI R3, RZ, 0x4, R3 ;  /* 0x00000004ff037819 */ /* 0x000fc60000011403 */
[----:B------:R-:W-:-:S04]  /*0400*/  IMAD.IADD R2, R18, 0x1, -R5 ;  /* 0x0000000112027824 */ /* 0x000fc800078e0a05 */
[----:B------:R-:W-:-:S05]  /*0410*/  IMAD R0, R22, 0x10, R2 ;  /* 0x0000001016007824 */ /* 0x000fca00078e0202 */
[----:B------:R-:W-:-:S13]  /*0420*/  ISETP.GE.AND P0, PT, R0, R17, PT ;  /* 0x000000110000720c */ /* 0x000fda0003f06270 */
[----:B------:R-:W-:Y:S05]  /*0430*/  @P0 BRA `(.L_x_322) ;  /* 0x0000027000000947 */ /* 0x000fea0003800000 */
[C---:B------:R-:W-:Y:S01]  /*0440*/  IMAD.SHL.U32 R5, R3.reuse, 0x10, RZ ;  /* 0x0000001003057824 */ /* 0x040fe200078e00ff */
[----:B------:R-:W-:Y:S01]  /*0450*/  ISETP.GE.AND P0, PT, R3, R16, PT ;  /* 0x000000100300720c */ /* 0x000fe20003f06270 */
[----:B------:R-:W-:Y:S02]  /*0460*/  IMAD.MOV.U32 R4, RZ, RZ, 0x1 ;  /* 0x00000001ff047424 */ /* 0x000fe400078e00ff */
[----:B------:R-:W-:Y:S01]  /*0470*/  IMAD.MOV.U32 R7, RZ, RZ, R0 ;  /* 0x000000ffff077224 */ /* 0x000fe200078e0000 */
[----:B------:R-:W-:Y:S02]  /*0480*/  LOP3.LUT R5, R5, 0xf0, RZ, 0xc0, !PT ;  /* 0x000000f005057812 */ /* 0x000fe400078ec0ff */
[----:B------:R-:W-:Y:S02]  /*0490*/  ISETP.NE.AND P1, PT, R4, c[0x0][0x208], PT ;  /* 0x0000820004007a0c */ /* 0x000fe40003f25270 */
[----:B------:R-:W-:Y:S02]  /*04a0*/  LOP3.LUT R6, R5, 0xf, R18, 0xf8, !PT ;  /* 0x0000000f05067812 */ /* 0x000fe400078ef812 */
[----:B------:R-:W-:-:S03]  /*04b0*/  SHF.R.U32.HI R5, RZ, 0x4, R5 ;  /* 0x00000004ff057819 */ /* 0x000fc60000011605 */
[----:B------:R-:W-:Y:S01]  /*04c0*/  @P0 IMAD.MOV.U32 R9, RZ, RZ, -0x800000 ;  /* 0xff800000ff090424 */ /* 0x000fe200078e00ff */
[----:B------:R-:W-:-:S05]  /*04d0*/  LOP3.LUT R6, R6, R5, RZ, 0x3c, !PT ;  /* 0x0000000506067212 */ /* 0x000fca00078e3cff */
[----:B------:R1:W-:Y:S01]  /*04e0*/  @P0 STS [R6.X4], R9 ;  /* 0x0000000906000388 */ /* 0x0003e20000004800 */
[----:B------:R-:W-:-:S05]  /*04f0*/  @P1 IMAD.HI.U32 R4, R0, c[0x0][0x20c], RZ ;  /* 0x0000830000041a27 */ /* 0x000fca00078e00ff */
[----:B------:R-:W-:-:S05]  /*0500*/  @P1 SHF.R.U32.HI R7, RZ, c[0x0][0x210], R4 ;  /* 0x00008400ff071a19 */ /* 0x000fca0000011604 */
[----:B------:R-:W-:-:S04]  /*0510*/  IMAD.MOV R5, RZ, RZ, -R7 ;  /* 0x000000ffff057224 */ /* 0x000fc800078e0a07 */
[----:B------:R-:W-:Y:S01]  /*0520*/  IMAD R0, R5, c[0x0][0x208], R0 ;  /* 0x0000820005007a24 */ /* 0x000fe200078e0200 */
[----:B------:R-:W-:Y:S05]  /*0530*/  @P0 BRA `(.L_x_322) ;  /* 0x0000017000000947 */ /* 0x000fea0003800000 */
[----:B------:R-:W-:Y:S01]  /*0540*/  SHF.R.S32.HI R4, RZ, 0x1f, R3 ;  /* 0x0000001fff047819 */ /* 0x000fe20000011403 */
[----:B-1----:R-:W-:-:S04]  /*0550*/  IMAD.WIDE.U32 R8, R3, c[0x0][0x1b8], RZ ;  /* 0x00006e0003087a25 */ /* 0x002fc800078e00ff */
[----:B------:R-:W-:-:S04]  /*0560*/  IMAD R4, R4, c[0x0][0x1b8], RZ ;  /* 0x00006e0004047a24 */ /* 0x000fc800078e02ff */
[----:B------:R-:W-:Y:S02]  /*0570*/  IMAD R5, R3, c[0x0][0x1bc], R4 ;  /* 0x00006f0003057a24 */ /* 0x000fe400078e0204 */
[----:B------:R-:W-:-:S03]  /*0580*/  IMAD R4, R34, c[0x0][0x1c8], RZ ;  /* 0x0000720022047a24 */ /* 0x000fc600078e02ff */
[----:B------:R-:W-:Y:S01]  /*0590*/  IADD3 R9, R9, R5, RZ ;  /* 0x0000000509097210 */ /* 0x000fe20007ffe0ff */
[----:B------:R-:W-:Y:S01]  /*05a0*/  IMAD R4, R33, c[0x0][0x1cc], R4 ;  /* 0x0000730021047a24 */ /* 0x000fe200078e0204 */
[----:B------:R-:W-:-:S03]  /*05b0*/  SHF.R.S32.HI R5, RZ, 0x1f, R7 ;  /* 0x0000001fff057819 */ /* 0x000fc60000011407 */
[----:B------:R-:W-:-:S05]  /*05c0*/  IMAD.WIDE.U32 R8, R33, c[0x0][0x1c8], R8 ;  /* 0x0000720021087a25 */ /* 0x000fca00078e0008 */
[----:B------:R-:W-:Y:S01]  /*05d0*/  IADD3 R9, R9, R4, RZ ;  /* 0x0000000409097210 */ /* 0x000fe20007ffe0ff */
[----:B------:R-:W-:Y:S01]  /*05e0*/  IMAD R4, R5, c[0x0][0x1c0], RZ ;  /* 0x0000700005047a24 */ /* 0x000fe200078e02ff */
[----:B------:R-:W-:-:S03]  /*05f0*/  SHF.R.S32.HI R5, RZ, 0x1f, R0 ;  /* 0x0000001fff057819 */ /* 0x000fc60000011400 */
[----:B------:R-:W-:-:S04]  /*0600*/  IMAD.WIDE.U32 R8, R7, c[0x0][0x1c0], R8 ;  /* 0x0000700007087a25 */ /* 0x000fc800078e0008 */
[----:B------:R-:W-:Y:S01]  /*0610*/  IMAD R4, R7, c[0x0][0x1c4], R4 ;  /* 0x0000710007047a24 */ /* 0x000fe200078e0204 */
[----:B------:R-:W-:Y:S02]  /*0620*/  IADD3 R0, P0, R0, R8, RZ ;  /* 0x0000000800007210 */ /* 0x000fe40007f1e0ff */
[----:B------:R-:W-:Y:S02]  /*0630*/  SHF.L.U32 R7, R6, 0x2, RZ ;  /* 0x0000000206077819 */ /* 0x000fe400000006ff */
[----:B------:R-:W-:Y:S02]  /*0640*/  IADD3.X R5, R5, R9, R4, P0, !PT ;  /* 0x0000000905057210 */ /* 0x000fe400007fe404 */
[----:B------:R-:W-:-:S04]  /*0650*/  LEA R4, P0, R0, c[0x0][0x1a0], 0x2 ;  /* 0x0000680000047a11 */ /* 0x000fc800078010ff */
[----:B------:R-:W-:-:S05]  /*0660*/  LEA.HI.X R5, R0, c[0x0][0x1a4], R5, 0x2, P0 ;  /* 0x0000690000057a11 */ /* 0x000fca00000f1405 */
[----:B------:R-:W-:Y:S01]  /*0670*/  @!PT LDS RZ, [RZ] ;  /* 0x00000000fffff984 */ /* 0x000fe20000000800 */
[----:B------:R-:W-:Y:S01]  /*0680*/  @!PT LDS RZ, [RZ] ;  /* 0x00000000fffff984 */ /* 0x000fe20000000800 */
[----:B------:R-:W-:Y:S01]  /*0690*/  @!PT LDS RZ, [RZ] ;  /* 0x00000000fffff984 */ /* 0x000fe20000000800 */
[----:B------:R1:W-:Y:S04]  /*06a0*/  LDGSTS.E.LTC128B [R7], [R4.64] ;  /* 0x0000000004077fae */ /* 0x0003e8000b921964 */
.L_x_322:
[----:B------:R-:W-:Y:S05]  /*06b0*/  BSYNC B0 ;  /* 0x0000000000007941 */ /* 0x000fea0003800000 */
.L_x_321:
[----:B------:R-:W-:Y:S01]  /*06c0*/  IMAD.MOV.U32 R0, RZ, RZ, 0x1 ;  /* 0x00000001ff007424 */ /* 0x000fe200078e00ff */
[----:B------:R-:W0:Y:S01]  /*06d0*/  LDGDEPBAR ;  /* 0x00000000000079af */ /* 0x000e220000000000 */
[----:B------:R-:W-:Y:S02]  /*06e0*/  IMAD R22, R22, 0x10, R3 ;  /* 0x0000001016167824 */ /* 0x000fe400078e0203 */
[----:B-1----:R-:W-:Y:S01]  /*06f0*/  IMAD.SHL.U32 R4, R19, 0x40, RZ ;  /* 0x0000004013047824 */ /* 0x002fe200078e00ff */
[----:B------:R-:W-:Y:S01]  /*0700*/  ISETP.NE.AND P1, PT, R0, c[0x0][0x208], PT ;  /* 0x0000820000007a0c */ /* 0x000fe20003f25270 */
[----:B------:R-:W-:Y:S01]  /*0710*/  IMAD.MOV.U32 R0, RZ, RZ, R22 ;  /* 0x000000ffff007224 */ /* 0x000fe200078e0016 */
[----:B------:R-:W-:Y:S01]  /*0720*/  ISETP.GE.AND P0, PT, R22, R17, PT ;  /* 0x000000111600720c */ /* 0x000fe20003f06270 */
[----:B------:R-:W-:Y:S01]  /*0730*/  IMAD R6, R34, c[0x0][0x198], RZ ;  /* 0x0000660022067a24 */ /* 0x000fe200078e02ff */
[----:B------:R-:W-:Y:S01]  /*0740*/  SHF.R.S32.HI R5, RZ, 0x1f, R4 ;  /* 0x0000001fff057819 */ /* 0x000fe20000011404 */
[----:B------:R-:W-:Y:S01]  /*0750*/  IMAD.SHL.U32 R14, R2, 0x4, RZ ;  /* 0x00000004020e7824 */ /* 0x000fe200078e00ff */
[----:B------:R-:W-:Y:S01]  /*0760*/  IADD3 R13, -R4, c[0x0][0x16c], RZ ;  /* 0x00005b00040d7a10 */ /* 0x000fe20007ffe1ff */
[----:B------:R-:W-:-:S02]  /*0770*/  IMAD R6, R33, c[0x0][0x19c], R6 ;  /* 0x0000670021067a24 */ /* 0x000fc400078e0206 */
[----:B------:R-:W-:Y:S01]  /*0780*/  IMAD.WIDE.U32 R8, R33, c[0x0][0x198], R4 ;  /* 0x0000660021087a25 */ /* 0x000fe200078e0004 */
[----:B------:R-:W-:Y:S02]  /*0790*/  ISETP.GE.AND P4, PT, R14, R13, PT ;  /* 0x0000000d0e00720c */ /* 0x000fe40003f86270 */
[----:B------:R-:W-:Y:S01]  /*07a0*/  SHF.R.S32.HI R37, RZ, 0x1f, R14 ;  /* 0x0000001fff257819 */ /* 0x000fe2000001140e */
        /* <DEDUP_REMOVED lines=52> */
[----:B--2---:R3:W1:Y:S01]  /*0af0*/  LDS R7, [R11.X4] ;  /* 0x000000000b077984 */ /* 0x0046620000004800 */
[----:B------:R-:W-:Y:S05]  /*0b00*/  BRA.DIV ~URZ, `(.L_x_323) ;  /* 0x000013227f007947 */ /* 0x000fea000b800000 */
[----:B-1-3--:R1:W2:Y:S02]  /*0b10*/  SHFL.BFLY PT, R5, R7, 0x8, 0x1f ;  /* 0x0d001f0007057f89 */ /* 0x00a2a400000e0000 */
.L_x_332:
        /* <DEDUP_REMOVED lines=74> */
.L_x_325:
[----:B------:R-:W-:Y:S05]  /*0fc0*/  BSYNC B0 ;  /* 0x0000000000007941 */ /* 0x000fea0003800000 */
.L_x_324:
        /* <DEDUP_REMOVED lines=24> */
.L_x_330:
        /* <DEDUP_REMOVED lines=129> */
.L_x_329:
[----:B------:R-:W-:Y:S05]  /*1960*/  BSYNC B0 ;  /* 0x0000000000007941 */ /* 0x000fea0003800000 */
.L_x_328:
        /* <DEDUP_REMOVED lines=8> */
.L_x_331:
        /* <DEDUP_REMOVED lines=43> */
.L_x_327:
[----:B------:R-:W-:Y:S05]  /*1ca0*/  BSYNC B1 ;  /* 0x0000000000017941 */ /* 0x000fea0003800000 */
.L_x_326:
        /* <DEDUP_REMOVED lines=24> */
.L_x_323:
[----:B------:R-:W-:Y:S02]  /*1e30*/  MOV R0, 0x1e50 ;  /* 0x00001e5000007802 */ /* 0x000fe40000000f00 */
[----:B-1-3--:R-:W-:Y:S05]  /*1e40*/  CALL.REL.NOINC `($__internal_28_$__cuda_sm70_shflsync_bfly_p) ;  /* 0x0000001000007944 */ /* 0x00afea0003c00000 */
[----:B-12---:R-:W-:Y:S05]  /*1e50*/  BRA `(.L_x_332) ;  /* 0xffffecc000007947 */ /* 0x006fea000383ffff */
        .weak           $__internal_28_$__cuda_sm70_shflsync_bfly_p
        .type           $__internal_28_$__cuda_sm70_shflsync_bfly_p,@function
        .size           $__internal_28_$__cuda_sm70_shflsync_bfly_p,(.L_x_1830 - $__internal_28_$__cuda_sm70_shflsync_bfly_p)
$__internal_28_$__cuda_sm70_shflsync_bfly_p:
[----:B------:R-:W-:Y:S01]  /*1e60*/  HFMA2.MMA R9, -RZ, RZ, 0, 0 ;  /* 0x00000000ff097435 */ /* 0x000fe200000001ff */
[----:B------:R-:W-:Y:S01]  /*1e70*/  MOV R8, R0 ;  /* 0x0000000000087202 */ /* 0x000fe20000000f00 */
[----:B------:R1:W2:Y:S04]  /*1e80*/  SHFL.BFLY PT, R5, R7, 0x8, 0x1f ;  /* 0x0d001f0007057f89 */ /* 0x0002a800000e0000 */
[----:B------:R-:W-:Y:S05]  /*1e90*/  RET.REL.NODEC R8 `(_ZN7cutlass13device_kernelIN5flash19FlashAttnFwdCombineIN4cute5tupleIJNS3_1CILi16EEENS5_ILi64EEEEEELi4ELi256ELi1ELb0ELb0ENS_10bfloat16_tEfNS_4arch4Sm90EEEEEvNT_6ParamsE) ;  /* 0xffffe16008007950 */ /* 0x000fea0003c3ffff */
.L_x_333:
        /* <DEDUP_REMOVED lines=14> */
.L_x_1830:


//--------------------- .text._ZN7cutlass13device_kernelIN5flash19FlashAttnFwdCombineIN4cute5tupleIJNS3_1CILi16EEENS5_ILi64EEEEEELi8ELi256ELi1ELb0ELb1ENS_10bfloat16_tEfNS_4arch4Sm90EEEEEvNT_6ParamsE --------------------------
	.section	.text._ZN7cutlass13device_kernelIN5flash19FlashAttnFwdCombineIN4cute5tupleIJNS3_1CILi16EEENS5_ILi64EEEEEELi8ELi256ELi1ELb0ELb1ENS_10bfloat16_tEfNS_4arch4Sm90EEEEEvNT_6ParamsE,"ax",@progbits
	.sectioninfo	@"SHI_REGISTERS=55"
	.align	128
.text._ZN7cutlass13device_kernelIN5flash19FlashAttnFwdCombineIN4cute5tupleIJNS3_1CILi16EEENS5_ILi64EEEEEELi8ELi256ELi1ELb0ELb1ENS_10bfloat16_tEfNS_4arch4Sm90EEEEEvNT_6ParamsE:
        .type           _ZN7cutlass13device_kernelIN5flash19FlashAttnFwdCombineIN4cute5tupleIJNS3_1CILi16EEENS5_ILi64EEEEEELi8ELi256ELi1ELb0ELb1ENS_10bfloat16_tEfNS_4arch4Sm90EEEEEvNT_6ParamsE,@function
        .size           _ZN7cutlass13device_kernelIN5flash19FlashAttnFwdCombineIN4cute5tupleIJNS3_1CILi16EEENS5_ILi64EEEEEELi8ELi256ELi1ELb0ELb1ENS_10bfloat16_tEfNS_4arch4Sm90EEEEEvNT_6ParamsE,(.L_x_1832 - _ZN7cutlass13device_kernelIN5flash19FlashAttnFwdCombineIN4cute5tupleIJNS3_1CILi16EEENS5_ILi64EEEEEELi8ELi256ELi1ELb0ELb1ENS_10bfloat16_tEfNS_4arch4Sm90EEEEEvNT_6ParamsE)
        .other          _ZN7cutlass13device_kernelIN5flash19FlashAttnFwdCombineIN4cute5tupleIJNS3_1CILi16EEENS5_ILi64EEEEEELi8ELi256ELi1ELb0ELb1ENS_10bfloat16_tEfNS_4arch4Sm90EEEEEvNT_6ParamsE,@"STO_CUDA_ENTRY STV_DEFAULT"
_ZN7cutlass13device_kernelIN5flash19FlashAttnFwdCombineIN4cute5tupleIJNS3_1CILi16EEENS5_ILi64EEEEEELi8ELi256ELi1ELb0ELb1ENS_10bfloat16_tEfNS_4arch4Sm90EEEEEvNT_6ParamsE:
        /* <DEDUP_REMOVED lines=13> */
[----:B------:R-:W4:Y:S01]  /*00d0*/  S2R R23, SR_CTAID.Y ;  /* 0x0000000000177919 */ /* 0x000f220000002600 */
[----:B------:R-:W-:Y:S02]  /*00e0*/  IMAD.MOV.U32 R7, RZ, RZ, R2 ;  /* 0x000000ffff077224 */ /* 0x000fe400078e0002 */
[----:B------:R-:W-:-:S05]  /*00f0*/  @P0 IMAD.WIDE R8, R2, R3, c[0x0][0x238] ;  /* 0x00008e0002080625 */ /* 0x000fca00078e0203 */
[----:B------:R2:W5:Y:S01]  /*0100*/  @P0 LDG.E R7, [R8.64] ;  /* 0x0000002608070981 */ /* 0x000562000c1e1900 */
[----:B------:R-:W-:Y:S01]  /*0110*/  ISETP.NE.U32.AND P0, PT, RZ, c[0x0][0x240], PT ;  /* 0x00009000ff007a0c */ /* 0x000fe20003f05070 */
[----:B------:R-:W-:-:S03]  /*0120*/  IMAD.MOV.U32 R0, RZ, RZ, 0x1 ;  /* 0x00000001ff007424 */ /* 0x000fc600078e00ff */
[----:B------:R-:W-:Y:S02]  /*0130*/  ISETP.NE.AND.EX P0, PT, RZ, c[0x0][0x244], PT, P0 ;  /* 0x00009100ff007a0c */ /* 0x000fe40003f05300 */
[C---:B------:R-:W-:Y:S02]  /*0140*/  IADD3 R3, -R0.reuse, c[0x0][0xc], RZ ;  /* 0x0000030000037a10 */ /* 0x040fe40007ffe1ff */
[----:B-1----:R-:W-:Y:S02]  /*0150*/  IADD3 R4, -R0, c[0x0][0x10], RZ ;  /* 0x0000040000047a10 */ /* 0x002fe40007ffe1ff */
[----:B---3--:R-:W-:-:S04]  /*0160*/  ISETP.NE.OR P0, PT, R24, RZ, !P0 ;  /* 0x000000ff1800720c */ /* 0x008fc80004705670 */
[----:B----4-:R-:W-:Y:S02]  /*0170*/  ISETP.NE.OR P0, PT, R3, UR36, P0 ;  /* 0x0000002403007c0c */ /* 0x010fe40008705670 */
        /* <DEDUP_REMOVED lines=27> */
.L_x_334:
        /* <DEDUP_REMOVED lines=25> */
.L_x_335:
        /* <DEDUP_REMOVED lines=101> */
.L_x_337:
[----:B------:R-:W-:Y:S02]  /*0b10*/  IADD3 R3, R16, -0x1, RZ ;  /* 0xffffffff10037810 */ /* 0x000fe40007ffe0ff */
[----:B------:R-:W-:Y:S02]  /*0b20*/  IADD3 R6, -R0, 0x1f, RZ ;  /* 0x0000001f00067810 */ /* 0x000fe40007ffe1ff */
[----:B------:R-:W-:Y:S01]  /*0b30*/  LOP3.LUT P1, RZ, R3, R16, RZ, 0xc0, !PT ;  /* 0x0000001003ff7212 */ /* 0x000fe2000782c0ff */
[----:B------:R-:W-:-:S12]  /*0b40*/  IMAD.MOV.U32 R3, RZ, RZ, 0x1 ;  /* 0x00000001ff037424 */ /* 0x000fd800078e00ff */
        /* <DEDUP_REMOVED lines=9> */
[----:B------:R-:W-:Y:S05]  /*0be0*/  CALL.REL.NOINC `($__internal_29_$__cuda_sm20_div_u64) ;  /* 0x0000337000007944 */ /* 0x000fea0003c00000 */
[----:B------:R-:W-:Y:S01]  /*0bf0*/  MOV R2, R3 ;  /* 0x0000000300027202 */ /* 0x000fe20000000f00 */
[----:B------:R-:W-:Y:S05]  /*0c00*/  BRA `(.L_x_339) ;  /* 0x0000012000007947 */ /* 0x000fea0003800000 */
.L_x_338:
        /* <DEDUP_REMOVED lines=18> */
.L_x_339:
[----:B------:R-:W-:Y:S02]  /*0d30*/  IADD3 R5, R6, -0x1, RZ ;  /* 0xffffffff06057810 */ /* 0x000fe40007ffe0ff */
[----:B------:R-:W-:-:S03]  /*0d40*/  MOV R8, R2 ;  /* 0x0000000200087202 */ /* 0x000fc60000000f00 */
.L_x_336:
[----:B------:R-:W-:Y:S01]  /*0d50*/  SHF.R.S32.HI R3, RZ, 0x1f, R24 ;  /* 0x0000001fff037819 */ /* 0x000fe20000011418 */
[----:B------:R-:W-:Y:S03]  /*0d60*/  BSSY B0, `(.L_x_340) ;  /* 0x0000121000007945 */ /* 0x000fe60003800000 */
[----:B------:R-:W-:-:S04]  /*0d70*/  LEA.HI R3, R3, R24, RZ, 0x4 ;  /* 0x0000001803037211 */ /* 0x000fc800078f20ff */
[C---:B------:R-:W-:Y:S02]  /*0d80*/  LOP3.LUT R7, R3.reuse, 0xfffffff0, RZ, 0xc0, !PT ;  /* 0xfffffff003077812 */ /* 0x040fe400078ec0ff */
[----:B------:R-:W-:Y:S02]  /*0d90*/  LOP3.LUT R15, R3, 0xf0, RZ, 0xc0, !PT ;  /* 0x000000f0030f7812 */ /* 0x000fe400078ec0ff */
[----:B------:R-:W-:Y:S01]  /*0da0*/  SHF.R.S32.HI R3, RZ, 0x4, R3 ;  /* 0x00000004ff037819 */ /* 0x000fe20000011403 */
[----:B------:R-:W-:Y:S01]  /*0db0*/  IMAD.IADD R2, R24, 0x1, -R7 ;  /* 0x0000000118027824 */ /* 0x000fe200078e0a07 */
[----:B------:R-:W-:Y:S02]  /*0dc0*/  LOP3.LUT R24, R15, 0xf, R24, 0xf8, !PT ;  /* 0x0000000f0f187812 */ /* 0x000fe400078ef818 */
[----:B------:R-:W-:Y:S02]  /*0dd0*/  SHF.R.U32.HI R15, RZ, 0x4, R15 ;  /* 0x00000004ff0f7819 */ /* 0x000fe4000001160f */
[----:B------:R-:W-:-:S02]  /*0de0*/  IADD3 R9, R2, UR36, RZ ;  /* 0x0000002402097c10 */ /* 0x000fc4000fffe0ff */
[----:B------:R-:W-:Y:S02]  /*0df0*/  LOP3.LUT R15, R24, R15, RZ, 0x3c, !PT ;  /* 0x0000000f180f7212 */ /* 0x000fe400078e3cff */
[----:B------:R-:W-:-:S13]  /*0e00*/  ISETP.GE.AND P1, PT, R9, R17, PT ;  /* 0x000000110900720c */ /* 0x000fda0003f26270 */
[----:B------:R-:W-:Y:S05]  /*0e10*/  @P1 BRA `(.L_x_341) ;  /* 0x0000115000001947 */ /* 0x000fea0003800000 */
[----:B------:R-:W-:Y:S01]  /*0e20*/  @P0 IMAD.HI.U32 R0, R9, R8, RZ ;  /* 0x0000000809000227 */ /* 0x000fe200078e00ff */
[CC--:B------:R-:W-:Y:S02]  /*0e30*/  ISETP.GE.AND P5, PT, R3.reuse, R22.reuse, PT ;  /* 0x000000160300720c */ /* 0x0c0fe40003fa6270 */
[----:B------:R-:W-:Y:S01]  /*0e40*/  IADD3 R11, R3, 0x10, RZ ;  /* 0x00000010030b7810 */ /* 0x000fe20007ffe0ff */
[----:B------:R-:W-:Y:S01]  /*0e50*/  IMAD.MOV.U32 R7, RZ, RZ, R9 ;  /* 0x000000ffff077224 */ /* 0x000fe200078e0009 */
[----:B------:R-:W-:Y:S01]  /*0e60*/  @P0 SHF.R.U32.HI R7, RZ, R5, R0 ;  /* 0x00000005ff070219 */ /* 0x000fe20000011600 */
[----:B------:R-:W-:Y:S01]  /*0e70*/  IMAD.MOV.U32 R12, RZ, RZ, R18 ;  /* 0x000000ffff0c7224 */ /* 0x000fe200078e0012 */
[----:B------:R-:W-:Y:S01]  /*0e80*/  ISETP.GE.AND P2, PT, R11, R22, PT ;  /* 0x000000160b00720c */ /* 0x000fe20003f46270 */
[----:B------:R-:W-:Y:S01]  /*0e90*/  IMAD.MOV.U32 R13, RZ, RZ, R19 ;  /* 0x000000ffff0d7224 */ /* 0x000fe200078e0013 */
[--C-:B------:R-:W-:Y:S01]  /*0ea0*/  SHF.R.S32.HI R4, RZ, 0x1f, R7.reuse ;  /* 0x0000001fff047819 */ /* 0x100fe20000011407 */
[----:B------:R-:W-:Y:S01]  /*0eb0*/  IMAD.MOV R29, RZ, RZ, -R7 ;  /* 0x000000ffff1d7224 */ /* 0x000fe200078e0a07 */
[----:B------:R-:W-:Y:S01]  /*0ec0*/  IADD3 R25, R3, 0x30, RZ ;  /* 0x0000003003197810 */ /* 0x000fe20007ffe0ff */
[----:B------:R-:W-:Y:S01]  /*0ed0*/  IMAD.WIDE.U32 R12, R7, c[0x0][0x1c0], R12 ;  /* 0x00007000070c7a25 */ /* 0x000fe200078e000c */
[----:B------:R-:W-:-:S02]  /*0ee0*/  IADD3 R27, R3, 0x20, RZ ;  /* 0x00000020031b7810 */ /* 0x000fc40007ffe0ff */
[----:B------:R-:W-:Y:S01]  /*0ef0*/  @!P5 SHF.R.S32.HI R0, RZ, 0x1f, R3 ;  /* 0x0000001fff00d819 */ /* 0x000fe20000011403 */
[----:B------:R-:W-:Y:S01]  /*0f00*/  IMAD R29, R16, R29, R9 ;  /* 0x0000001d101d7224 */ /* 0x000fe200078e0209 */
[-C--:B------:R-:W-:Y:S01]  /*0f10*/  ISETP.GE.AND P3, PT, R25, R22.reuse, PT ;  /* 0x000000161900720c */ /* 0x080fe20003f66270 */
[----:B------:R-:W-:Y:S01]  /*0f20*/  IMAD R4, R4, c[0x0][0x1c0], RZ ;  /* 0x0000700004047a24 */ /* 0x000fe200078e02ff */
[----:B------:R-:W-:Y:S01]  /*0f30*/  ISETP.GE.AND P4, PT, R27, R22, PT ;  /* 0x000000161b00720c */ /* 0x000fe20003f86270 */
[----:B------:R-:W-:Y:S01]  /*0f40*/  @!P5 IMAD R0, R0, c[0x0][0x1b8], RZ ;  /* 0x00006e000000da24 */ /* 0x000fe200078e02ff */
[----:B------:R-:W-:Y:S01]  /*0f50*/  IADD3 R28, P1, R29, R12, RZ ;  /* 0x0000000c1d1c7210 */ /* 0x000fe20007f3e0ff */
[----:B------:R-:W-:Y:S01]  /*0f60*/  IMAD R4, R7, c[0x0][0x1c4], R4 ;  /* 0x0000710007047a24 */ /* 0x000fe200078e0204 */
[----:B------:R-:W-:Y:S02]  /*0f70*/  SHF.R.S32.HI R7, RZ, 0x1f, R29 ;  /* 0x0000001fff077819 */ /* 0x000fe4000001141d */
[----:B------:R-:W-:-:S02]  /*0f80*/  IADD3 R21, R3, 0x40, RZ ;  /* 0x0000004003157810 */ /* 0x000fc40007ffe0ff */
[----:B------:R-:W-:Y:S01]  /*0f90*/  IADD3.X R29, R7, R13, R4, P1, !PT ;  /* 0x0000000d071d7210 */ /* 0x000fe20000ffe404 */
[C---:B------:R-:W-:Y:S01]  /*0fa0*/  @!P5 IMAD R7, R3.reuse, c[0x0][0x1bc], R0 ;  /* 0x00006f000307da24 */ /* 0x040fe200078e0200 */
[----:B------:R-:W-:Y:S02]  /*0fb0*/  @!P2 SHF.R.S32.HI R0, RZ, 0x1f, R11 ;  /* 0x0000001fff00a819 */ /* 0x000fe4000001140b */
[----:B------:R-:W-:Y:S01]  /*0fc0*/  @P5 MOV R4, 0xff800000 ;  /* 0xff80000000045802 */ /* 0x000fe20000000f00 */
[----:B------:R-:W-:-:S04]  /*0fd0*/  @!P5 IMAD.WIDE.U32 R12, R3, c[0x0][0x1b8], R28 ;  /* 0x00006e00030cda25 */ /* 0x000fc800078e001c */
[----:B------:R-:W-:Y:S01]  /*0fe0*/  @!P5 IMAD.IADD R6, R13, 0x1, R7 ;  /* 0x000000010d06d824 */ /* 0x000fe200078e0207 */
[----:B------:R-:W-:Y:S01]  /*0ff0*/  @!P5 LEA R30, P1, R12, c[0x0][0x1a0], 0x2 ;  /* 0x000068000c1eda11 */ /* 0x000fe200078210ff */
[----:B------:R-:W-:Y:S01]  /*1000*/  @!P2 IMAD R0, R0, c[0x0][0x1b8], RZ ;  /* 0x00006e000000aa24 */ /* 0x000fe200078e02ff */
[----:B------:R1:W-:Y:S01]  /*1010*/  @P5 STS [R15.X4], R4 ;  /* 0x000000040f005388 */ /* 0x0003e20000004800 */
[----:B------:R-:W-:Y:S02]  /*1020*/  IADD3 R13, R3, 0x50, RZ ;  /* 0x00000050030d7810 */ /* 0x000fe40007ffe0ff */
[----:B------:R-:W-:Y:S01]  /*1030*/  @!P5 LEA.HI.X R31, R12, c[0x0][0x1a4], R6, 0x2, P1 ;  /* 0x000069000c1fda11 */ /* 0x000fe200008f1406 */
[----:B------:R-:W-:Y:S01]  /*1040*/  IMAD.SHL.U32 R12, R15, 0x4, RZ ;  /* 0x000000040f0c7824 */ /* 0x000fe200078e00ff */
[----:B------:R-:W-:Y:S01]  /*1050*/  @!P4 SHF.R.S32.HI R6, RZ, 0x1f, R27 ;  /* 0x0000001fff06c819 */ /* 0x000fe2000001141b */
[C---:B------:R-:W-:Y:S01]  /*1060*/  @!P2 IMAD R7, R11.reuse, c[0x0][0x1bc], R0 ;  /* 0x00006f000b07aa24 */ /* 0x040fe200078e0200 */
[----:B------:R-:W-:Y:S01]  /*1070*/  @!P3 SHF.R.S32.HI R0, RZ, 0x1f, R25 ;  /* 0x0000001fff00b819 */ /* 0x000fe20000011419 */
[----:B------:R-:W-:Y:S01]  /*1080*/  @!P2 IMAD.WIDE.U32 R10, R11, c[0x0][0x1b8], R28 ;  /* 0x00006e000b0aaa25 */ /* 0x000fe200078e001c */
[----:B------:R-:W-:Y:S01]  /*1090*/  @!PT LDS RZ, [RZ] ;  /* 0x00000000fffff984 */ /* 0x000fe20000000800 */
[----:B------:R-:W-:Y:S01]  /*10a0*/  @!PT LDS RZ, [RZ] ;  /* 0x00000000fffff984 */ /* 0x000fe20000000800 */
[----:B------:R-:W-:Y:S01]  /*10b0*/  @!PT LDS RZ, [RZ] ;  /* 0x00000000fffff984 */ /* 0x000fe20000000800 */
[----:B------:R2:W-:Y:S01]  /*10c0*/  @!P5 LDGSTS.E.LTC128B [R12], [R30.64] ;  /* 0x000000001e0cdfae */ /* 0x0005e2000b921966 */
[----:B------:R-:W-:-:S02]  /*10d0*/  ISETP.GE.AND P1, PT, R21, R22, PT ;  /* 0x000000161500720c */ /* 0x000fc40003f26270 */
[----:B------:R-:W-:Y:S01]  /*10e0*/  @!P3 IMAD R0, R0, c[0x0][0x1b8], RZ ;  /* 0x00006e000000ba24 */ /* 0x000fe200078e02ff */
[C---:B------:R-:W-:Y:S02]  /*10f0*/  @!P2 LEA R36, P5, R10.reuse, c[0x0][0x1a0], 0x2 ;  /* 0x000068000a24aa11 */ /* 0x040fe400078a10ff */
[-C--:B------:R-:W-:Y:S01]  /*1100*/  ISETP.GE.AND P6, PT, R13, R22.reuse, PT ;  /* 0x000000160d00720c */ /* 0x080fe20003fc6270 */
[----:B-1----:R-:W-:Y:S01]  /*1110*/  @!P2 IMAD.IADD R4, R11, 0x1, R7 ;  /* 0x000000010b04a824 */ /* 0x002fe200078e0207 */
[----:B------:R-:W-:Y:S01]  /*1120*/  IADD3 R11, R3, 0x60, RZ ;  /* 0x00000060030b7810 */ /* 0x000fe20007ffe0ff */
[C---:B------:R-:W-:Y:S01]  /*1130*/  @!P3 IMAD R7, R25.reuse, c[0x0][0x1bc], R0 ;  /* 0x00006f001907ba24 */ /* 0x040fe200078e0200 */
[----:B------:R-:W-:Y:S01]  /*1140*/  @P2 MOV R0, 0xff800000 ;  /* 0xff80000000002802 */ /* 0x000fe20000000f00 */
[----:B------:R-:W-:Y:S01]  /*1150*/  @!P3 IMAD.WIDE.U32 R24, R25, c[0x0][0x1b8], R28 ;  /* 0x00006e001918ba25 */ /* 0x000fe200078e001c */
[----:B------:R-:W-:Y:S02]  /*1160*/  @!P2 LEA.HI.X R37, R10, c[0x0][0x1a4], R4, 0x2, P5 ;  /* 0x000069000a25aa11 */ /* 0x000fe400028f1404 */
[----:B------:R-:W-:Y:S01]  /*1170*/  ISETP.GE.AND P5, PT, R11, R22, PT ;  /* 0x000000160b00720c */ /* 0x000fe20003fa6270 */
[----:B------:R-:W-:Y:S01]  /*1180*/  @!P4 IMAD R4, R6, c[0x0][0x1b8], RZ ;  /* 0x00006e000604ca24 */ /* 0x000fe200078e02ff */
[----:B------:R1:W-:Y:S01]  /*1190*/  @P2 STS [R15.X4+0x400], R0 ;  /* 0x000400000f002388 */ /* 0x0003e20000004800 */
[----:B------:R-:W-:-:S02]  /*11a0*/  @!P1 SHF.R.S32.HI R6, RZ, 0x1f, R21 ;  /* 0x0000001fff069819 */ /* 0x000fc40000011415 */
[----:B--2---:R-:W-:Y:S01]  /*11b0*/  @!P6 IMAD.MOV.U32 R30, RZ, RZ, R28 ;  /* 0x000000ffff1ee224 */ /* 0x004fe200078e001c */
[----:B------:R-:W-:Y:S01]  /*11c0*/  @!P3 IADD3 R7, R25, R7, RZ ;  /* 0x000000071907b210 */ /* 0x000fe20007ffe0ff */
[C---:B------:R-:W-:Y:S01]  /*11d0*/  @!P4 IMAD R9, R27.reuse, c[0x0][0x1bc], R4 ;  /* 0x00006f001b09ca24 */ /* 0x040fe200078e0204 */
[----:B------:R-:W-:Y:S01]  /*11e0*/  @!PT LDS RZ, [RZ] ;  /* 0x00000000fffff984 */ /* 0x000fe20000000800 */
[----:B------:R-:W-:Y:S01]  /*11f0*/  @!PT LDS RZ, [RZ] ;  /* 0x00000000fffff984 */ /* 0x000fe20000000800 */
[----:B------:R-:W-:Y:S01]  /*1200*/  @!PT LDS RZ, [RZ] ;  /* 0x00000000fffff984 */ /* 0x000fe20000000800 */
[----:B------:R2:W-:Y:S01]  /*1210*/  @!P2 LDGSTS.E.LTC128B [R12+0x400], [R36.64] ;  /* 0x00400000240cafae */ /* 0x0005e2000b921966 */
[----:B------:R-:W-:Y:S01]  /*1220*/  @!P4 IMAD.WIDE.U32 R26, R27, c[0x0][0x1b8], R28 ;  /* 0x00006e001b1aca25 */ /* 0x000fe200078e001c */
[----:B------:R-:W-:-:S03]  /*1230*/  @!P6 SHF.R.S32.HI R4, RZ, 0x1f, R13 ;  /* 0x0000001fff04e819 */ /* 0x000fc6000001140d */
[----:B------:R-:W-:Y:S01]  /*1240*/  @!P1 IMAD R6, R6, c[0x0][0x1b8], RZ ;  /* 0x00006e0006069a24 */ /* 0x000fe200078e02ff */
[----:B------:R-:W-:Y:S01]  /*1250*/  @!P5 SHF.R.S32.HI R10, RZ, 0x1f, R11 ;  /* 0x0000001fff0ad819 */ /* 0x000fe2000001140b */
[----:B------:R-:W-:Y:S01]  /*1260*/  @!P5 IMAD.MOV.U32 R34, RZ, RZ, R28 ;  /* 0x000000ffff22d224 */ /* 0x000fe200078e001c */
[----:B------:R-:W-:Y:S01]  /*1270*/  @!P4 IADD3 R9, R27, R9, RZ ;  /* 0x000000091b09c210 */ /* 0x000fe20007ffe0ff */
[C---:B------:R-:W-:Y:S01]  /*1280*/  @!P1 IMAD R6, R21.reuse, c[0x0][0x1bc], R6 ;  /* 0x00006f0015069a24 */ /* 0x040fe200078e0206 */
[----:B------:R-:W-:Y:S01]  /*1290*/  @!P4 LEA R32, P2, R26, c[0x0][0x1a0], 0x2 ;  /* 0x000068001a20ca11 */ /* 0x000fe200078410ff */
[----:B------:R-:W-:Y:S02]  /*12a0*/  @!P5 IMAD R14, R10, c[0x0][0x1b8], RZ ;  /* 0x00006e000a0eda24 */ /* 0x000fe400078e02ff */
[----:B------:R-:W-:Y:S01]  /*12b0*/  @P4 IMAD.MOV.U32 R10, RZ, RZ, -0x800000 ;  /* 0xff800000ff0a4424 */ /* 0x000fe200078e00ff */
[----:B------:R-:W-:Y:S01]  /*12c0*/  @!P4 LEA.HI.X R33, R26, c[0x0][0x1a4], R9, 0x2, P2 ;  /* 0x000069001a21ca11 */ /* 0x000fe200010f1409 */
[--C-:B------:R-:W-:Y:S01]  /*12d0*/  @!P5 IMAD.MOV.U32 R35, RZ, RZ, R29.reuse ;  /* 0x000000ffff23d224 */ /* 0x100fe200078e001d */
[C---:B------:R-:W-:Y:S01]  /*12e0*/  @!P3 LEA R26, P2, R24.reuse, c[0x0][0x1a0], 0x2 ;  /* 0x00006800181aba11 */ /* 0x040fe200078410ff */
[----:B------:R-:W-:Y:S01]  /*12f0*/  @!P1 IMAD.WIDE.U32 R20, R21, c[0x0][0x1b8], R28 ;  /* 0x00006e0015149a25 */ /* 0x000fe200078e001c */
[C---:B------:R-:W-:Y:S01]  /*1300*/  IADD3 R9, R3.reuse, 0x70, RZ ;  /* 0x0000007003097810 */ /* 0x040fe20007ffe0ff */
[----:B------:R-:W-:Y:S01]  /*1310*/  @P4 STS [R15.X4+0x800], R10 ;  /* 0x0008000a0f004388 */ /* 0x000fe20000004800 */
[----:B------:R-:W-:Y:S01]  /*1320*/  @!P3 LEA.HI.X R27, R24, c[0x0][0x1a4], R7, 0x2, P2 ;  /* 0x00006900181bba11 */ /* 0x000fe200010f1407 */
[----:B-1----:R-:W-:Y:S01]  /*1330*/  @P3 IMAD.MOV.U32 R0, RZ, RZ, -0x800000 ;  /* 0xff800000ff003424 */ /* 0x002fe200078e00ff */
[----:B------:R-:W-:Y:S01]  /*1340*/  IADD3 R7, R3, 0x80, RZ ;  /* 0x0000008003077810 */ /* 0x000fe20007ffe0ff */
[----:B------:R-:W-:Y:S01]  /*1350*/  @!PT LDS RZ, [RZ] ;  /* 0x00000000fffff984 */ /* 0x000fe20000000800 */
[----:B------:R-:W-:Y:S01]  /*1360*/  @!PT LDS RZ, [RZ] ;  /* 0x00000000fffff984 */ /* 0x000fe20000000800 */
[----:B------:R-:W-:Y:S01]  /*1370*/  @!PT LDS RZ, [RZ] ;  /* 0x00000000fffff984 */ /* 0x000fe20000000800 */
[----:B------:R1:W-:Y:S01]  /*1380*/  @!P4 LDGSTS.E.LTC128B [R12+0x800], [R32.64] ;  /* 0x00800000200ccfae */ /* 0x0003e2000b921966 */
[----:B------:R-:W-:Y:S01]  /*1390*/  ISETP.GE.AND P4, PT, R9, R22, PT ;  /* 0x000000160900720c */ /* 0x000fe20003f86270 */
[----:B------:R-:W-:-:S02]  /*13a0*/  @!P5 IMAD R14, R11, c[0x0][0x1bc], R14 ;  /* 0x00006f000b0eda24 */ /* 0x000fc400078e020e */
[----:B------:R3:W-:Y:S01]  /*13b0*/  @P3 STS [R15.X4+0xc00], R0 ;  /* 0x000c00000f003388 */ /* 0x0007e20000004800 */
[----:B------:R-:W-:Y:S01]  /*13c0*/  @!P5 IMAD.WIDE.U32 R34, R11, c[0x0][0x1b8], R34 ;  /* 0x00006e000b22da25 */ /* 0x000fe200078e0022 */
[----:B--2---:R-:W-:Y:S02]  /*13d0*/  @!P1 LEA R36, P2, R20, c[0x0][0x1a0], 0x2 ;  /* 0x0000680014249a11 */ /* 0x004fe400078410ff */
[----:B------:R-:W-:Y:S01]  /*13e0*/  @!PT LDS RZ, [RZ] ;  /* 0x00000000fffff984 */ /* 0x000fe20000000800 */
[----:B------:R-:W-:Y:S01]  /*13f0*/  @!PT LDS RZ, [RZ] ;  /* 0x00000000fffff984 */ /* 0x000fe20000000800 */
[----:B------:R-:W-:Y:S01]  /*1400*/  @!PT LDS RZ, [RZ] ;  /* 0x00000000fffff984 */ /* 0x000fe20000000800 */
[----:B------:R2:W-:Y:S01]  /*1410*/  @!P3 LDGSTS.E.LTC128B [R12+0xc00], [R26.64] ;  /* 0x00c000001a0cbfae */ /* 0x0005e2000b921966 */
[----:B------:R-:W-:Y:S01]  /*1420*/  ISETP.GE.AND P3, PT, R7, R22, PT ;  /* 0x000000160700720c */ /* 0x000fe20003f66270 */
[----:B------:R-:W-:Y:S02]  /*1430*/  @!P1 IMAD.IADD R11, R21, 0x1, R6 ;  /* 0x00000001150b9824 */ /* 0x000fe400078e0206 */
[----:B------:R-:W-:Y:S02]  /*1440*/  @P1 IMAD.MOV.U32 R24, RZ, RZ, -0x800000 ;  /* 0xff800000ff181424 */ /* 0x000fe400078e00ff */
[----:B------:R-:W-:Y:S01]  /*1450*/  @!P6 IMAD R4, R4, c[0x0][0x1b8], RZ ;  /* 0x00006e000404ea24 */ /* 0x000fe200078e02ff */
[----:B------:R-:W-:Y:S01]  /*1460*/  @!P1 LEA.HI.X R37, R20, c[0x0][0x1a4], R11, 0x2, P2 ;  /* 0x0000690014259a11 */ /* 0x000fe200010f140b */
[----:B------:R-:W-:Y:S01]  /*1470*/  @!P6 IMAD.MOV.U32 R31, RZ, RZ, R29 ;  /* 0x000000ffff1fe224 */ /* 0x000fe200078e001d */
[----:B------:R-:W-:Y:S01]  /*1480*/  IADD3 R11, R3, 0x90, RZ ;  /* 0x00000090030b7810 */ /* 0x000fe20007ffe0ff */
[C---:B------:R-:W-:Y:S01]  /*1490*/  @!P6 IMAD R4, R13.reuse, c[0x0][0x1bc], R4 ;  /* 0x00006f000d04ea24 */ /* 0x040fe200078e0204 */
[----:B------:R4:W-:Y:S01]  /*14a0*/  @P1 STS [R15.X4+0x1000], R24 ;  /* 0x001000180f001388 */ /* 0x0009e20000004800 */
[----:B------:R-:W-:Y:S01]  /*14b0*/  @!P6 IMAD.WIDE.U32 R30, R13, c[0x0][0x1b8], R30 ;  /* 0x00006e000d1eea25 */ /* 0x000fe200078e001e */
[----:B------:R-:W-:-:S02]  /*14c0*/  @!P4 SHF.R.S32.HI R6, RZ, 0x1f, R9 ;  /* 0x0000001fff06c819 */ /* 0x000fc40000011409 */
[----:B------:R-:W-:Y:S01]  /*14d0*/  @!PT LDS RZ, [RZ] ;  /* 0x00000000fffff984 */ /* 0x000fe20000000800 */
[----:B------:R-:W-:Y:S01]  /*14e0*/  @!PT LDS RZ, [RZ] ;  /* 0x00000000fffff984 */ /* 0x000fe20000000800 */
[----:B------:R-:W-:Y:S01]  /*14f0*/  @!PT LDS RZ, [RZ] ;  /* 0x00000000fffff984 */ /* 0x000fe20000000800 */
[----:B------:R4:W-:Y:S01]  /*1500*/  @!P1 LDGSTS.E.LTC128B [R12+0x1000], [R36.64] ;  /* 0x01000000240c9fae */ /* 0x0009e2000b921966 */
[----:B------:R-:W-:Y:S01]  /*1510*/  ISETP.GE.AND P1, PT, R11, R22, PT ;  /* 0x000000160b00720c */ /* 0x000fe20003f26270 */
[----:B------:R-:W-:Y:S01]  /*1520*/  @!P6 IMAD.IADD R13, R31, 0x1, R4 ;  /* 0x000000011f0de824 */ /* 0x000fe200078e0204 */
[----:B------:R-:W-:Y:S01]  /*1530*/  @!P6 LEA R20, P2, R30, c[0x0][0x1a0], 0x2 ;  /* 0x000068001e14ea11 */ /* 0x000fe200078410ff */
[----:B------:R-:W-:Y:S01]  /*1540*/  @!P4 IMAD R6, R6, c[0x0][0x1b8], RZ ;  /* 0x00006e000606ca24 */ /* 0x000fe200078e02ff */
[----:B---3--:R-:W-:Y:S01]  /*1550*/  @!P3 SHF.R.S32.HI R0, RZ, 0x1f, R7 ;  /* 0x0000001fff00b819 */ /* 0x008fe20000011407 */
[----:B-1----:R-:W-:Y:S01]  /*1560*/  @!P3 IMAD.MOV.U32 R32, RZ, RZ, R28 ;  /* 0x000000ffff20b224 */ /* 0x002fe200078e001c */
[----:B------:R-:W-:Y:S01]  /*1570*/  @!P6 LEA.HI.X R21, R30, c[0x0][0x1a4], R13, 0x2, P2 ;  /* 0x000069001e15ea11 */ /* 0x000fe200010f140d */
[----:B------:R-:W-:Y:S01]  /*1580*/  @!P3 IMAD.MOV.U32 R33, RZ, RZ, R29 ;  /* 0x000000ffff21b224 */ /* 0x000fe200078e001d */
[----:B------:R-:W-:Y:S01]  /*1590*/  @!P5 IADD3 R13, R35, R14, RZ ;  /* 0x0000000e230dd210 */ /* 0x000fe20007ffe0ff */
[----:B------:R-:W-:-:S02]  /*15a0*/  @!P3 IMAD R0, R0, c[0x0][0x1b8], RZ ;  /* 0x00006e000000ba24 */ /* 0x000fc400078e02ff */
[----:B--2---:R-:W-:Y:S02]  /*15b0*/  @!P4 IMAD.MOV.U32 R26, RZ, RZ, R28 ;  /* 0x000000ffff1ac224 */ /* 0x004fe400078e001c */
[----:B------:R-:W-:Y:S02]  /*15c0*/  @!P4 IMAD.MOV.U32 R27, RZ, RZ, R29 ;  /* 0x000000ffff1bc224 */ /* 0x000fe400078e001d */
[----:B------:R-:W-:Y:S02]  /*15d0*/  @P6 IMAD.MOV.U32 R4, RZ, RZ, -0x800000 ;  /* 0xff800000ff046424 */ /* 0x000fe400078e00ff */
[C---:B------:R-:W-:Y:S01]  /*15e0*/  @!P4 IMAD R6, R9.reuse, c[0x0][0x1bc], R6 ;  /* 0x00006f000906ca24 */ /* 0x040fe200078e0206 */
[----:B----4-:R-:W-:Y:S01]  /*15f0*/  @!P5 LEA R24, P2, R34, c[0x0][0x1a0], 0x2 ;  /* 0x000068002218da11 */ /* 0x010fe200078410ff */
[----:B------:R-:W-:Y:S01]  /*1600*/  @!P4 IMAD.WIDE.U32 R26, R9, c[0x0][0x1b8], R26 ;  /* 0x00006e00091aca25 */ /* 0x000fe200078e001a */
[----:B------:R1:W-:Y:S01]  /*1610*/  @P6 STS [R15.X4+0x1400], R4 ;  /* 0x001400040f006388 */ /* 0x0003e20000004800 */
[----:B------:R-:W-:-:S02]  /*1620*/  @!P1 SHF.R.S32.HI R9, RZ, 0x1f, R11 ;  /* 0x0000001fff099819 */ /* 0x000fc4000001140b */
[C---:B------:R-:W-:Y:S01]  /*1630*/  @!P3 IMAD R0, R7.reuse, c[0x0][0x1bc], R0 ;  /* 0x00006f000700ba24 */ /* 0x040fe200078e0200 */
[----:B------:R-:W-:Y:S01]  /*1640*/  @!P5 LEA.HI.X R25, R34, c[0x0][0x1a4], R13, 0x2, P2 ;  /* 0x000069002219da11 */ /* 0x000fe200010f140d */
[----:B------:R-:W-:Y:S01]  /*1650*/  @!P3 IMAD.WIDE.U32 R32, R7, c[0x0][0x1b8], R32 ;  /* 0x00006e000720ba25 */ /* 0x000fe200078e0020 */
[----:B------:R-:W-:Y:S01]  /*1660*/  IADD3 R7, R3, 0xa0, RZ ;  /* 0x000000a003077810 */ /* 0x000fe20007ffe0ff */
[----:B------:R-:W-:Y:S01]  /*1670*/  @!PT LDS RZ, [RZ] ;  /* 0x00000000fffff984 */ /* 0x000fe20000000800 */
[----:B------:R-:W-:Y:S01]  /*1680*/  @!PT LDS RZ, [RZ] ;  /* 0x00000000fffff984 */ /* 0x000fe20000000800 */
[----:B------:R-:W-:Y:S01]  /*1690*/  @!PT LDS RZ, [RZ] ;  /* 0x00000000fffff984 */ /* 0x000fe20000000800 */
[----:B------:R2:W-:Y:S01]  /*16a0*/  @!P6 LDGSTS.E.LTC128B [R12+0x1400], [R20.64] ;  /* 0x01400000140cefae */ /* 0x0005e2000b921966 */
[----:B------:R-:W-:Y:S01]  /*16b0*/  @!P4 IADD3 R6, R27, R6, RZ ;  /* 0x000000061b06c210 */ /* 0x000fe20007ffe0ff */
[----:B------:R-:W-:Y:S01]  /*16c0*/  @!P1 IMAD.MOV.U32 R34, RZ, RZ, R28 ;  /* 0x000000ffff229224 */ /* 0x000fe200078e001c */
[C---:B------:R-:W-:Y:S01]  /*16d0*/  @!P4 LEA R30, P2, R26.reuse, c[0x0][0x1a0], 0x2 ;  /* 0x000068001a1eca11 */ /* 0x040fe200078410ff */
[----:B------:R-:W-:Y:S01]  /*16e0*/  @!P1 IMAD.MOV.U32 R35, RZ, RZ, R29 ;  /* 0x000000ffff239224 */ /* 0x000fe200078e001d */
[----:B------:R-:W-:Y:S01]  /*16f0*/  ISETP.GE.AND P6, PT, R7, R22, PT ;  /* 0x000000160700720c */ /* 0x000fe20003fc6270 */
[----:B------:R-:W-:Y:S01]  /*1700*/  @P5 IMAD.MOV.U32 R10, RZ, RZ, -0x800000 ;  /* 0xff800000ff0a5424 */ /* 0x000fe200078e00ff */
[----:B------:R-:W-:Y:S01]  /*1710*/  @!P4 LEA.HI.X R31, R26, c[0x0][0x1a4], R6, 0x2, P2 ;  /* 0x000069001a1fca11 */ /* 0x000fe200010f1406 */
[----:B------:R-:W-:Y:S01]  /*1720*/  @!P1 IMAD R6, R9, c[0x0][0x1b8], RZ ;  /* 0x00006e0009069a24 */ /* 0x000fe200078e02ff */
[----:B------:R-:W-:Y:S01]  /*1730*/  @!P3 IADD3 R9, R33, R0, RZ ;  /* 0x000000002109b210 */ /* 0x000fe20007ffe0ff */
[----:B------:R-:W-:Y:S01]  /*1740*/  @!P1 IMAD.WIDE.U32 R34, R11, c[0x0][0x1b8], R34 ;  /* 0x00006e000b229a25 */ /* 0x000fe200078e0022 */
[----:B------:R-:W-:Y:S01]  /*1750*/  @!P3 LEA R26, P2, R32, c[0x0][0x1a0], 0x2 ;  /* 0x00006800201aba11 */ /* 0x000fe200078410ff */
[----:B------:R3:W-:Y:S02]  /*1760*/  @P5 STS [R15.X4+0x1800], R10 ;  /* 0x0018000a0f005388 */ /* 0x0007e40000004800 */
[----:B------:R-:W-:Y:S01]  /*1770*/  @!P1 IMAD R6, R11, c[0x0][0x1bc], R6 ;  /* 0x00006f000b069a24 */ /* 0x000fe200078e0206 */
[----:B------:R-:W-:Y:S01]  /*1780*/  IADD3 R11, R3, 0xb0, RZ ;  /* 0x000000b0030b7810 */ /* 0x000fe20007ffe0ff */
[----:B------:R-:W-:Y:S01]  /*1790*/  @P4 IMAD.MOV.U32 R0, RZ, RZ, -0x800000 ;  /* 0xff800000ff004424 */ /* 0x000fe200078e00ff */
[----:B------:R-:W-:Y:S01]  /*17a0*/  @!PT LDS RZ, [RZ] ;  /* 0x00000000fffff984 */ /* 0x000fe20000000800 */
[----:B------:R-:W-:Y:S01]  /*17b0*/  @!PT LDS RZ, [RZ] ;  /* 0x00000000fffff984 */ /* 0x000fe20000000800 */
[----:B------:R-:W-:Y:S01]  /*17c0*/  @!PT LDS RZ, [RZ] ;  /* 0x00000000fffff984 */ /* 0x000fe20000000800 */
[----:B------:R4:W-:Y:S01]  /*17d0*/  @!P5 LDGSTS.E.LTC128B [R12+0x1800], [R24.64] ;  /* 0x01800000180cdfae */ /* 0x0009e2000b921966 */
[----:B------:R-:W-:Y:S01]  /*17e0*/  @!P6 SHF.R.S32.HI R14, RZ, 0x1f, R7 ;  /* 0x0000001fff0ee819 */ /* 0x000fe20000011407 */
[----:B------:R-:W-:Y:S01]  /*17f0*/  @!P1 IMAD.IADD R13, R35, 0x1, R6 ;  /* 0x00000001230d9824 */ /* 0x000fe200078e0206 */
[-C--:B------:R-:W-:Y:S01]  /*1800*/  ISETP.GE.AND P5, PT, R11, R22.reuse, PT ;  /* 0x000000160b00720c */ /* 0x080fe20003fa6270 */
[----:B------:R5:W-:Y:S01]  /*1810*/  @P4 STS [R15.X4+0x1c00], R0 ;  /* 0x001c00000f004388 */ /* 0x000be20000004800 */
[----:B------:R-:W-:Y:S01]  /*1820*/  @!P3 LEA.HI.X R27, R32, c[0x0][0x1a4], R9, 0x2, P2 ;  /* 0x00006900201bba11 */ /* 0x000fe200010f1409 */
[----:B------:R-:W-:Y:S01]  /*1830*/  @!P6 IMAD R14, R14, c[0x0][0x1b8], RZ ;  /* 0x00006e000e0eea24 */ /* 0x000fe200078e02ff */
[----:B------:R-:W-:Y:S01]  /*1840*/  IADD3 R9, R3, 0xc0, RZ ;  /* 0x000000c003097810 */ /* 0x000fe20007ffe0ff */
[----:B------:R-:W-:Y:S01]  /*1850*/  @!PT LDS RZ, [RZ] ;  /* 0x00000000fffff984 */ /* 0x000fe20000000800 */
[----:B------:R-:W-:Y:S01]  /*1860*/  @!PT LDS RZ, [RZ] ;  /* 0x00000000fffff984 */ /* 0x000fe20000000800 */
[----:B------:R-:W-:Y:S01]  /*1870*/  @!PT LDS RZ, [RZ] ;  /* 0x00000000fffff984 */ /* 0x000fe20000000800 */
[----:B------:R5:W-:Y:S01]  /*1880*/  @!P4 LDGSTS.E.LTC128B [R12+0x1c00], [R30.64] ;  /* 0x01c000001e0ccfae */ /* 0x000be2000b921966 */
[----:B------:R-:W-:Y:S01]  /*1890*/  @!P1 LEA R6, P2, R34, c[0x0][0x1a0], 0x2 ;  /* 0x0000680022069a11 */ /* 0x000fe200078410ff */
[----:B--2---:R-:W-:Y:S01]  /*18a0*/  @!P6 IMAD.MOV.U32 R20, RZ, RZ, R28 ;  /* 0x000000ffff14e224 */ /* 0x004fe200078e001c */
[----:B------:R-:W-:Y:S01]  /*18b0*/  ISETP.GE.AND P4, PT, R9, R22, PT ;  /* 0x000000160900720c */ /* 0x000fe20003f86270 */
[----:B------:R-:W-:Y:S01]  /*18c0*/  @!P6 IMAD.MOV.U32 R21, RZ, RZ, R29 ;  /* 0x000000ffff15e224 */ /* 0x000fe200078e001d */
[----:B-1----:R-:W-:Y:S01]  /*18d0*/  @P3 MOV R4, 0xff800000 ;  /* 0xff80000000043802 */ /* 0x002fe20000000f00 */
[----:B------:R-:W-:-:S02]  /*18e0*/  @!P6 IMAD R14, R7, c[0x0][0x1bc], R14 ;  /* 0x00006f00070eea24 */ /* 0x000fc400078e020e */
[----:B------:R-:W-:Y:S01]  /*18f0*/  @!P6 IMAD.WIDE.U32 R20, R7, c[0x0][0x1b8], R20 ;  /* 0x00006e000714ea25 */ /* 0x000fe200078e0014 */
[----:B------:R-:W-:Y:S01]  /*1900*/  @!P1 LEA.HI.X R7, R34, c[0x0][0x1a4], R13, 0x2, P2 ;  /* 0x0000690022079a11 */ /* 0x000fe200010f140d */
[----:B------:R1:W-:Y:S01]  /*1910*/  @P3 STS [R15.X4+0x2000], R4 ;  /* 0x002000040f003388 */ /* 0x0003e20000004800 */
[----:B------:R-:W-:Y:S01]  /*1920*/  IADD3 R13, R3, 0xd0, RZ ;  /* 0x000000d0030d7810 */ /* 0x000fe20007ffe0ff */
[----:B------:R-:W-:Y:S01]  /*1930*/  @!P6 IMAD.IADD R21, R21, 0x1, R14 ;  /* 0x000000011515e824 */ /* 0x000fe200078e020e */
[----:B---3--:R-:W-:Y:S01]  /*1940*/  @!P5 SHF.R.S32.HI R10, RZ, 0x1f, R11 ;  /* 0x0000001fff0ad819 */ /* 0x008fe2000001140b */
[----:B------:R-:W-:Y:S01]  /*1950*/  @!PT LDS RZ, [RZ] ;  /* 0x00000000fffff984 */ /* 0x000fe20000000800 */
[----:B------:R-:W-:Y:S01]  /*1960*/  @!PT LDS RZ, [RZ] ;  /* 0x00000000fffff984 */ /* 0x000fe20000000800 */
[----:B------:R-:W-:Y:S01]  /*1970*/  @!PT LDS RZ, [RZ] ;  /* 0x00000000fffff984 */ /* 0x000fe20000000800 */
[----:B------:R2:W-:Y:S01]  /*1980*/  @!P3 LDGSTS.E.LTC128B [R12+0x2000], [R26.64] ;  /* 0x020000001a0cbfae */ /* 0x0005e2000b921966 */
[----:B------:R-:W-:-:S03]  /*1990*/  ISETP.GE.AND P3, PT, R13, R22, PT ;  /* 0x000000160d00720c */ /* 0x000fc60003f66270 */
[----:B------:R-:W-:Y:S01]  /*19a0*/  @!P5 IMAD R10, R10, c[0x0][0x1b8], RZ ;  /* 0x00006e000a0ada24 */ /* 0x000fe200078e02ff */
[----:B----4-:R-:W-:Y:S02]  /*19b0*/  IADD3 R25, R3, 0xe0, RZ ;  /* 0x000000e003197810 */ /* 0x010fe40007ffe0ff */
[----:B-----5:R-:W-:Y:S01]  /*19c0*/  @P1 MOV R0, 0xff800000 ;  /* 0xff80000000001802 */ /* 0x020fe20000000f00 */
[----:B------:R-:W-:Y:S01]  /*19d0*/  @!P5 IMAD R10, R11, c[0x0][0x1bc], R10 ;  /* 0x00006f000b0ada24 */ /* 0x000fe200078e020a */
[----:B------:R-:W-:Y:S02]  /*19e0*/  @!P4 SHF.R.S32.HI R24, RZ, 0x1f, R9 ;  /* 0x0000001fff18c819 */ /* 0x000fe40000011409 */
[----:B------:R-:W-:Y:S01]  /*19f0*/  ISETP.GE.AND P2, PT, R25, R22, PT ;  /* 0x000000161900720c */ /* 0x000fe20003f46270 */
[----:B------:R3:W-:Y:S01]  /*1a00*/  @P1 STS [R15.X4+0x2400], R0 ;  /* 0x002400000f001388 */ /* 0x0007e20000004800 */
[----:B------:R-:W-:Y:S02]  /*1a10*/  @!P5 IMAD.MOV.U32 R30, RZ, RZ, R28 ;  /* 0x000000ffff1ed224 */ /* 0x000fe400078e001c */
[----:B------:R-:W-:Y:S01]  /*1a20*/  @!P5 IMAD.MOV.U32 R31, RZ, RZ, R29 ;  /* 0x000000ffff1fd224 */ /* 0x000fe200078e001d */
[----:B------:R-:W-:Y:S01]  /*1a30*/  @!PT LDS RZ, [RZ] ;  /* 0x00000000fffff984 */ /* 0x000fe20000000800 */
[----:B------:R-:W-:Y:S01]  /*1a40*/  @!PT LDS RZ, [RZ] ;  /* 0x00000000fffff984 */ /* 0x000fe20000000800 */
[----:B------:R-:W-:Y:S01]  /*1a50*/  @!PT LDS RZ, [RZ] ;  /* 0x00000000fffff984 */ /* 0x000fe20000000800 */
[----:B------:R4:W-:Y:S01]  /*1a60*/  @!P1 LDGSTS.E.LTC128B [R12+0x2400], [R6.64] ;  /* 0x02400000060c9fae */ /* 0x0009e2000b921966 */
[----:B------:R-:W-:-:S02]  /*1a70*/  @P3 IMAD.MOV.U32 R14, RZ, RZ, -0x800000 ;  /* 0xff800000ff0e3424 */ /* 0x000fc400078e00ff */
[----:B------:R-:W-:-:S04]  /*1a80*/  @!P5 IMAD.WIDE.U32 R30, R11, c[0x0][0x1b8], R30 ;  /* 0x00006e000b1eda25 */ /* 0x000fc800078e001e */
[----:B-1----:R-:W-:Y:S01]  /*1a90*/  @!P4 IMAD R4, R24, c[0x0][0x1b8], RZ ;  /* 0x00006e001804ca24 */ /* 0x002fe200078e02ff */
[-C--:B------:R-:W-:Y:S01]  /*1aa0*/  @!P2 MOV R32, R28.reuse ;  /* 0x0000001c0020a202 */ /* 0x080fe20000000f00 */
[----:B------:R-:W-:Y:S01]  /*1ab0*/  @!P2 IMAD.MOV.U32 R33, RZ, RZ, R29 ;  /* 0x000000ffff21a224 */ /* 0x000fe200078e001d */
[C---:B--2---:R-:W-:Y:S01]  /*1ac0*/  @!P6 LEA R26, P1, R20.reuse, c[0x0][0x1a0], 0x2 ;  /* 0x00006800141aea11 */ /* 0x044fe200078210ff */
[----:B------:R-:W-:Y:S02]  /*1ad0*/  @!P4 IMAD R4, R9, c[0x0][0x1bc], R4 ;  /* 0x00006f000904ca24 */ /* 0x000fe400078e0204 */
[----:B------:R-:W-:Y:S01]  /*1ae0*/  @!P2 IMAD.WIDE.U32 R32, R25, c[0x0][0x1b8], R32 ;  /* 0x00006e001920aa25 */ /* 0x000fe200078e0020 */
[----:B------:R-:W-:Y:S02]  /*1af0*/  @!P6 LEA.HI.X R27, R20, c[0x0][0x1a4], R21, 0x2, P1 ;  /* 0x00006900141bea11 */ /* 0x000fe400008f1415 */
[----:B------:R-:W-:Y:S01]  /*1b00*/  @!P4 MOV R20, R28 ;  /* 0x0000001c0014c202 */ /* 0x000fe20000000f00 */
[----:B------:R-:W-:Y:S01]  /*1b10*/  @!P4 IMAD.MOV.U32 R21, RZ, RZ, R29 ;  /* 0x000000ffff15c224 */ /* 0x000fe200078e001d */
[----:B---3--:R-:W-:-:S05]  /*1b20*/  @!P3 SHF.R.S32.HI R0, RZ, 0x1f, R13 ;  /* 0x0000001fff00b819 */ /* 0x008fca000001140d */
[----:B------:R-:W-:Y:S01]  /*1b30*/  @!P3 IMAD R0, R0, c[0x0][0x1b8], RZ ;  /* 0x00006e000000ba24 */ /* 0x000fe200078e02ff */
[C---:B----4-:R-:W-:Y:S01]  /*1b40*/  @!P5 LEA R6, P1, R30.reuse, c[0x0][0x1a0], 0x2 ;  /* 0x000068001e06da11 */ /* 0x050fe200078210ff */
[----:B------:R-:W-:Y:S02]  /*1b50*/  @!P5 IMAD.IADD R7, R31, 0x1, R10 ;  /* 0x000000011f07d824 */ /* 0x000fe400078e020a */
[----:B------:R-:W-:Y:S01]  /*1b60*/  @!P4 IMAD.WIDE.U32 R10, R9, c[0x0][0x1b8], R20 ;  /* 0x00006e00090aca25 */ /* 0x000fe200078e0014 */
[----:B------:R-:W-:Y:S02]  /*1b70*/  @!P2 SHF.R.S32.HI R9, RZ, 0x1f, R25 ;  /* 0x0000001fff09a819 */ /* 0x000fe40000011419 */
[----:B------:R-:W-:Y:S01]  /*1b80*/  @!P5 LEA.HI.X R7, R30, c[0x0][0x1a4], R7, 0x2, P1 ;  /* 0x000069001e07da11 */ /* 0x000fe200008f1407 */
[----:B------:R-:W-:Y:S01]  /*1b90*/  @!P4 IMAD.IADD R11, R11, 0x1, R4 ;  /* 0x000000010b0bc824 */ /* 0x000fe200078e0204 */
[----:B------:R-:W-:Y:S01]  /*1ba0*/  @!P3 MOV R30, R28 ;  /* 0x0000001c001eb202 */ /* 0x000fe20000000f00 */
[----:B------:R-:W-:Y:S01]  /*1bb0*/  @!P3 IMAD.MOV.U32 R31, RZ, RZ, R29 ;  /* 0x000000ffff1fb224 */ /* 0x000fe200078e001d */
[----:B------:R-:W-:Y:S01]  /*1bc0*/  @!P4 LEA R20, P1, R10, c[0x0][0x1a0], 0x2 ;  /* 0x000068000a14ca11 */ /* 0x000fe200078210ff */
[----:B------:R-:W-:-:S02]  /*1bd0*/  @!P3 IMAD R0, R13, c[0x0][0x1bc], R0 ;  /* 0x00006f000d00ba24 */ /* 0x000fc400078e0200 */
[----:B------:R-:W-:Y:S01]  /*1be0*/  @!P3 IMAD.WIDE.U32 R30, R13, c[0x0][0x1b8], R30 ;  /* 0x00006e000d1eba25 */ /* 0x000fe200078e001e */
[----:B------:R-:W-:-:S03]  /*1bf0*/  @!P4 LEA.HI.X R21, R10, c[0x0][0x1a4], R11, 0x2, P1 ;  /* 0x000069000a15ca11 */ /* 0x000fc600008f140b */
[----:B------:R-:W-:Y:S01]  /*1c00*/  @!P2 IMAD R10, R9, c[0x0][0x1b8], RZ ;  /* 0x00006e00090aaa24 */ /* 0x000fe200078e02ff */
[----:B------:R-:W-:Y:S01]  /*1c10*/  IADD3 R9, R3, 0xf0, RZ ;  /* 0x000000f003097810 */ /* 0x000fe20007ffe0ff */
[----:B------:R-:W-:Y:S01]  /*1c20*/  @P6 IMAD.MOV.U32 R4, RZ, RZ, -0x800000 ;  /* 0xff800000ff046424 */ /* 0x000fe200078e00ff */
[C---:B------:R-:W-:Y:S01]  /*1c30*/  @!P3 LEA R24, P1, R30.reuse, c[0x0][0x1a0], 0x2 ;  /* 0x000068001e18ba11 */ /* 0x040fe200078210ff */
[----:B------:R-:W-:Y:S02]  /*1c40*/  @!P3 IMAD.IADD R0, R31, 0x1, R0 ;  /* 0x000000011f00b824 */ /* 0x000fe400078e0200 */
[----:B------:R-:W-:Y:S01]  /*1c50*/  @!P2 IMAD R10, R25, c[0x0][0x1bc], R10 ;  /* 0x00006f00190aaa24 */ /* 0x000fe200078e020a */
[----:B------:R1:W-:Y:S02]  /*1c60*/  @P6 STS [R15.X4+0x2800], R4 ;  /* 0x002800040f006388 */ /* 0x0003e40000004800 */
[----:B------:R-:W-:Y:S01]  /*1c70*/  @!P3 LEA.HI.X R25, R30, c[0x0][0x1a4], R0, 0x2, P1 ;  /* 0x000069001e19ba11 */ /* 0x000fe200008f1400 */
[----:B------:R-:W-:Y:S01]  /*1c80*/  @!P2 IMAD.IADD R10, R33, 0x1, R10 ;  /* 0x00000001210aa824 */ /* 0x000fe200078e020a */
[----:B------:R-:W-:Y:S01]  /*1c90*/  @!PT LDS RZ, [RZ] ;  /* 0x00000000fffff984 */ /* 0x000fe20000000800 */
[----:B------:R-:W-:Y:S01]  /*1ca0*/  @!PT LDS RZ, [RZ] ;  /* 0x00000000fffff984 */ /* 0x000fe20000000800 */
[----:B------:R-:W-:Y:S01]  /*1cb0*/  @!PT LDS RZ, [RZ] ;  /* 0x00000000fffff984 */ /* 0x000fe20000000800 */
[----:B------:R2:W-:Y:S01]  /*1cc0*/  @!P6 LDGSTS.E.LTC128B [R12+0x2800], [R26.64] ;  /* 0x028000001a0cefae */ /* 0x0005e2000b921966 */
[----:B------:R-:W-:-:S02]  /*1cd0*/  ISETP.GE.AND P6, PT, R9, R22, PT ;  /* 0x000000160900720c */ /* 0x000fc40003fc6270 */
[C---:B------:R-:W-:Y:S02]  /*1ce0*/  @!P2 LEA R30, P1, R32.reuse, c[0x0][0x1a0], 0x2 ;  /* 0x00006800201eaa11 */ /* 0x040fe400078210ff */
[----:B------:R-:W-:Y:S02]  /*1cf0*/  @P5 MOV R0, 0xff800000 ;  /* 0xff80000000005802 */ /* 0x000fe40000000f00 */
[----:B------:R-:W-:Y:S01]  /*1d00*/  @!P2 LEA.HI.X R31, R32, c[0x0][0x1a4], R10, 0x2, P1 ;  /* 0x00006900201faa11 */ /* 0x000fe200008f140a */
[----:B------:R-:W-:Y:S02]  /*1d10*/  @P4 IMAD.MOV.U32 R10, RZ, RZ, -0x800000 ;  /* 0xff800000ff0a4424 */ /* 0x000fe400078e00ff */
        /* <DEDUP_REMOVED lines=12> */
[----:B--2---:R-:W-:-:S03]  /*1de0*/  @P2 MOV R26, 0xff800000 ;  /* 0xff800000001a2802 */ /* 0x004fc60000000f00 */
        /* <DEDUP_REMOVED lines=11> */
[----:B---3--:R-:W-:Y:S02]  /*1ea0*/  SHF.R.S32.HI R0, RZ, 0x1f, R9 ;  /* 0x0000001fff007819 */ /* 0x008fe40000011409 */
        /* <DEDUP_REMOVED lines=12> */
.L_x_341:
[----:B------:R-:W-:Y:S05]  /*1f70*/  BSYNC B0 ;  /* 0x0000000000007941 */ /* 0x000fea0003800000 */
.L_x_340:
[----:B------:R-:W-:Y:S01]  /*1f80*/  IADD3 R9, R3, UR36, RZ ;  /* 0x0000002403097c10 */ /* 0x000fe2000fffe0ff */
[----:B---3--:R-:W-:Y:S01]  /*1f90*/  IMAD.SHL.U32 R6, R23, 0x40, RZ ;  /* 0x0000004017067824 */ /* 0x008fe200078e00ff */
[----:B------:R-:W0:Y:S01]  /*1fa0*/  LDGDEPBAR ;  /* 0x00000000000079af */ /* 0x000e220000000000 */
[----:B------:R-:W-:Y:S02]  /*1fb0*/  IMAD.SHL.U32 R14, R2, 0x4, RZ ;  /* 0x00000004020e7824 */ /* 0x000fe400078e00ff */
[----:B------:R-:W-:Y:S01]  /*1fc0*/  @P0 IMAD.HI.U32 R4, R9, R8, RZ ;  /* 0x0000000809040227 */ /* 0x000fe200078e00ff */
[----:B------:R-:W-:Y:S02]  /*1fd0*/  IADD3 R13, -R6, c[0x0][0x16c], RZ ;  /* 0x00005b00060d7a10 */ /* 0x000fe40007ffe1ff */
[----:B------:R-:W-:Y:S01]  /*1fe0*/  SHF.R.S32.HI R7, RZ, 0x1f, R6 ;  /* 0x0000001fff077819 */ /* 0x000fe20000011406 */
[----:B------:R-:W-:Y:S01]  /*1ff0*/  IMAD.MOV.U32 R0, RZ, RZ, R9 ;  /* 0x000000ffff007224 */ /* 0x000fe200078e0009 */
[----:B------:R-:W-:Y:S01]  /*2000*/  @P0 SHF.R.U32.HI R0, RZ, R5, R4 ;  /* 0x00000005ff000219 */ /* 0x000fe20000011604 */
[----:B------:R-:W-:Y:S01]  /*2010*/  IMAD R32, R3, 0x40, R14 ;  /* 0x0000004003207824 */ /* 0x000fe200078e020e */
[----:B------:R-:W-:-:S02]  /*2020*/  ISETP.GE.AND P0, PT, R9, R17, PT ;  /* 0x000000110900720c */ /* 0x000fc40003f06270 */
[--C-:B-1----:R-:W-:Y:S01]  /*2030*/  SHF.R.S32.HI R10, RZ, 0x1f, R0.reuse ;  /* 0x0000001fff0a7819 */ /* 0x102fe20000011400 */
[----:B------:R-:W-:Y:S01]  /*2040*/  IMAD.MOV R4, RZ, RZ, -R0 ;  /* 0x000000ffff047224 */ /* 0x000fe200078e0a00 */
[----:B------:R-:W-:Y:S01]  /*2050*/  ISETP.GE.AND P4, PT, R14, R13, PT ;  /* 0x0000000d0e00720c */ /* 0x000fe20003f86270 */
[----:B------:R-:W-:Y:S01]  /*2060*/  IMAD.WIDE.U32 R6, R0, c[0x0][0x190], R6 ;  /* 0x0000640000067a25 */ /* 0x000fe200078e0006 */
[----:B------:R-:W-:-:S03]  /*2070*/  SHF.R.S32.HI R35, RZ, 0x1f, R14 ;  /* 0x0000001fff237819 */ /* 0x000fc6000001140e */
[----:B------:R-:W-:Y:S01]  /*2080*/  IMAD R33, R16, R4, R9 ;  /* 0x0000000410217224 */ /* 0x000fe200078e0209 */
[----:B------:R-:W-:Y:S01]  /*2090*/  SEL R4, R0, 0xffffffff, !P0 ;  /* 0xffffffff00047807 */ /* 0x000fe20004000000 */
[----:B------:R-:W-:-:S03]  /*20a0*/  IMAD R9, R10, c[0x0][0x190], RZ ;  /* 0x000064000a097a24 */ /* 0x000fc600078e02ff */
        /* <DEDUP_REMOVED lines=47> */
[----:B------:R-:W2:Y:S04]  /*23a0*/  LDS R31, [R45.X4+0x1000] ;  /* 0x001000002d1f7984 */ /* 0x000ea80000004800 */
[----:B------:R-:W3:Y:S04]  /*23b0*/  LDS R29, [R45.X4+0x1400] ;  /* 0x001400002d1d7984 */ /* 0x000ee80000004800 */
[----:B------:R-:W3:Y:S04]  /*23c0*/  LDS R52, [R45.X4+0x1800] ;  /* 0x001800002d347984 */ /* 0x000ee80000004800 */
[----:B------:R-:W3:Y:S04]  /*23d0*/  LDS R50, [R45.X4+0x1c00] ;  /* 0x001c00002d327984 */ /* 0x000ee80000004800 */
[----:B------:R-:W3:Y:S04]  /*23e0*/  LDS R48, [R45.X4+0x2000] ;  /* 0x002000002d307984 */ /* 0x000ee80000004800 */
[----:B------:R-:W3:Y:S04]  /*23f0*/  LDS R46, [R45.X4+0x2400] ;  /* 0x002400002d2e7984 */ /* 0x000ee80000004800 */
[----:B------:R-:W3:Y:S04]  /*2400*/  LDS R44, [R45.X4+0x2800] ;  /* 0x002800002d2c7984 */ /* 0x000ee80000004800 */
[----:B------:R-:W3:Y:S01]  /*2410*/  LDS R42, [R45.X4+0x2c00] ;  /* 0x002c00002d2a7984 */ /* 0x000ee20000004800 */
[----:B-1----:R-:W-:-:S03]  /*2420*/  FMNMX.FTZ R0, R24, R43, !PT ;  /* 0x0000002b18007209 */ /* 0x002fc60007810000 */
[----:B------:R-:W1:Y:S01]  /*2430*/  LDS R40, [R45.X4+0x3000] ;  /* 0x003000002d287984 */ /* 0x000e620000004800 */
[----:B----4-:R-:W-:-:S03]  /*2440*/  FMNMX.FTZ R0, R0, R41, !PT ;  /* 0x0000002900007209 */ /* 0x010fc60007810000 */
[----:B------:R-:W4:Y:S01]  /*2450*/  LDS R36, [R45.X4+0x3400] ;  /* 0x003400002d247984 */ /* 0x000f220000004800 */
[----:B-----5:R-:W-:-:S03]  /*2460*/  FMNMX.FTZ R0, R0, R37, !PT ;  /* 0x0000002500007209 */ /* 0x020fc60007810000 */
[----:B------:R-:W5:Y:S01]  /*2470*/  LDS R30, [R45.X4+0x3800] ;  /* 0x003800002d1e7984 */ /* 0x000f620000004800 */
[----:B--2---:R-:W-:-:S03]  /*2480*/  FMNMX.FTZ R0, R0, R31, !PT ;  /* 0x0000001f00007209 */ /* 0x004fc60007810000 */
[----:B------:R-:W2:Y:S01]  /*2490*/  LDS R28, [R45.X4+0x3c00] ;  /* 0x003c00002d1c7984 */ /* 0x000ea20000004800 */
[----:B---3--:R-:W-:-:S04]  /*24a0*/  FMNMX.FTZ R7, R0, R29, !PT ;  /* 0x0000001d00077209 */ /* 0x008fc80007810000 */
        /* <DEDUP_REMOVED lines=9> */
[----:B--2---:R-:W-:Y:S01]  /*2540*/  FMNMX.FTZ R7, R7, R28, !PT ;  /* 0x0000001c07077209 */ /* 0x004fe20007810000 */
[----:B------:R-:W-:Y:S05]  /*2550*/  BRA.DIV ~URZ, `(.L_x_342) ;  /* 0x000019d27f007947 */ /* 0x000fea000b800000 */
[----:B------:R1:W2:Y:S02]  /*2560*/  SHFL.BFLY PT, R6, R7, 0x8, 0x1f ;  /* 0x0d001f0007067f89 */ /* 0x0002a400000e0000 */
.L_x_351:
        /* <DEDUP_REMOVED lines=28> */
[----:B------:R-:W-:Y:S01]  /*2730*/  FADD.FTZ R12, R52, -R25 ;  /* 0x80000019340c7221 */ /* 0x000fe20000010000 */
[----:B------:R-:W4:Y:S01]  /*2740*/  MUFU.EX2 R21, R21 ;  /* 0x0000001500157308 */ /* 0x000f220000000800 */
[----:B-1----:R-:W-:Y:S02]  /*2750*/  FADD.FTZ R47, RZ, R23 ;  /* 0x00000017ff2f7221 */ /* 0x002fe40000010000 */
[----:B------:R-:W-:Y:S02]  /*2760*/  FMUL.FTZ R12, R12, 1.4426950216293334961 ;  /* 0x3fb8aa3b0c0c7820 */ /* 0x000fe40000410000 */
[--C-:B------:R-:W-:Y:S02]  /*2770*/  FADD.FTZ R11, R50, -R25.reuse ;  /* 0x80000019320b7221 */ /* 0x100fe40000010000 */
[----:B------:R-:W-:Y:S01]  /*2780*/  FADD.FTZ R10, R48, -R25 ;  /* 0x80000019300a7221 */ /* 0x000fe20000010000 */
[----:B------:R-:W1:Y:S01]  /*2790*/  MUFU.EX2 R20, R20 ;  /* 0x0000001400147308 */ /* 0x000e620000000800 */
[----:B---3--:R-:W-:-:S02]  /*27a0*/  FADD.FTZ R0, R47, R22 ;  /* 0x000000162f007221 */ /* 0x008fc40000010000 */
[----:B------:R-:W-:Y:S02]  /*27b0*/  FMUL.FTZ R11, R11, 1.4426950216293334961 ;  /* 0x3fb8aa3b0b0b7820 */ /* 0x000fe40000410000 */
[----:B------:R-:W-:Y:S02]  /*27c0*/  FMUL.FTZ R10, R10, 1.4426950216293334961 ;  /* 0x3fb8aa3b0a0a7820 */ /* 0x000fe40000410000 */
[----:B------:R-:W-:Y:S01]  /*27d0*/  FADD.FTZ R9, R46, -R25 ;  /* 0x800000192e097221 */ /* 0x000fe20000010000 */
[----:B------:R-:W3:Y:S01]  /*27e0*/  MUFU.EX2 R17, R17 ;  /* 0x0000001100117308 */ /* 0x000ee20000000800 */
[----:B----4-:R-:W-:Y:S02]  /*27f0*/  FADD.FTZ R47, R0, R21 ;  /* 0x00000015002f7221 */ /* 0x010fe40000010000 */
[----:B------:R-:W-:Y:S02]  /*2800*/  FMUL.FTZ R9, R9, 1.4426950216293334961 ;  /* 0x3fb8aa3b09097820 */ /* 0x000fe40000410000 */
[----:B------:R-:W-:-:S02]  /*2810*/  FADD.FTZ R7, R44, -R25 ;  /* 0x800000192c077221 */ /* 0x000fc40000010000 */
[--C-:B------:R-:W-:Y:S01]  /*2820*/  FADD.FTZ R6, R42, -R25.reuse ;  /* 0x800000192a067221 */ /* 0x100fe20000010000 */
[----:B------:R-:W4:Y:S01]  /*2830*/  MUFU.EX2 R15, R15 ;  /* 0x0000000f000f7308 */ /* 0x000f220000000800 */
[----:B-1----:R-:W-:Y:S02]  /*2840*/  FADD.FTZ R26, R47, R20 ;  /* 0x000000142f1a7221 */ /* 0x002fe40000010000 */
[----:B------:R-:W-:Y:S02]  /*2850*/  FMUL.FTZ R7, R7, 1.4426950216293334961 ;  /* 0x3fb8aa3b07077820 */ /* 0x000fe40000410000 */
[----:B------:R-:W-:Y:S02]  /*2860*/  FMUL.FTZ R6, R6, 1.4426950216293334961 ;  /* 0x3fb8aa3b06067820 */ /* 0x000fe40000410000 */
[----:B------:R-:W-:Y:S01]  /*2870*/  FADD.FTZ R0, R40, -R25 ;  /* 0x8000001928007221 */ /* 0x000fe20000010000 */
[----:B------:R-:W1:Y:S01]  /*2880*/  MUFU.EX2 R12, R12 ;  /* 0x0000000c000c7308 */ /* 0x000e620000000800 */
[----:B---3--:R-:W-:-:S02]  /*2890*/  FADD.FTZ R26, R26, R17 ;  /* 0x000000111a1a7221 */ /* 0x008fc40000010000 */
[----:B------:R-:W-:Y:S02]  /*28a0*/  FMUL.FTZ R0, R0, 1.4426950216293334961 ;  /* 0x3fb8aa3b00007820 */ /* 0x000fe40000410000 */
[--C-:B------:R-:W-:Y:S02]  /*28b0*/  FADD.FTZ R24, R36, -R25.reuse ;  /* 0x8000001924187221 */ /* 0x100fe40000010000 */
[----:B------:R-:W-:Y:S01]  /*28c0*/  FADD.FTZ R37, R30, -R25 ;  /* 0x800000191e257221 */ /* 0x000fe20000010000 */
[----:B------:R-:W3:Y:S01]  /*28d0*/  MUFU.EX2 R11, R11 ;  /* 0x0000000b000b7308 */ /* 0x000ee20000000800 */
[----:B----4-:R-:W-:Y:S02]  /*28e0*/  FADD.FTZ R47, R26, R15 ;  /* 0x0000000f1a2f7221 */ /* 0x010fe40000010000 */
[----:B------:R-:W-:Y:S02]  /*28f0*/  FMUL.FTZ R24, R24, 1.4426950216293334961 ;  /* 0x3fb8aa3b18187820 */ /* 0x000fe40000410000 */
[----:B------:R-:W-:-:S02]  /*2900*/  FMUL.FTZ R37, R37, 1.4426950216293334961 ;  /* 0x3fb8aa3b25257820 */ /* 0x000fc40000410000 */
[----:B------:R-:W-:Y:S01]  /*2910*/  FADD.FTZ R25, R28, -R25 ;  /* 0x800000191c197221 */ /* 0x000fe20000010000 */
[----:B------:R-:W4:Y:S01]  /*2920*/  MUFU.EX2 R10, R10 ;  /* 0x0000000a000a7308 */ /* 0x000f220000000800 */
[----:B-1----:R-:W-:Y:S02]  /*2930*/  FADD.FTZ R26, R47, R12 ;  /* 0x0000000c2f1a7221 */ /* 0x002fe40000010000 */
[----:B------:R-:W-:-:S05]  /*2940*/  FMUL.FTZ R25, R25, 1.4426950216293334961 ;  /* 0x3fb8aa3b19197820 */ /* 0x000fca0000410000 */
[----:B------:R-:W1:Y:S01]  /*2950*/  MUFU.EX2 R9, R9 ;  /* 0x0000000900097308 */ /* 0x000e620000000800 */
[----:B---3--:R-:W-:Y:S01]  /*2960*/  FADD.FTZ R41, R26, R11 ;  /* 0x0000000b1a297221 */ /* 0x008fe20000010000 */
[C---:B------:R-:W-:Y:S02]  /*2970*/  SEL R26, R2.reuse, 0xffffffff, P3 ;  /* 0xffffffff021a7807 */ /* 0x040fe40001800000 */
[----:B------:R-:W-:Y:S02]  /*2980*/  FSETP.NEU.FTZ.AND P3, PT, R31, -INF , PT ;  /* 0xff8000001f00780b */ /* 0x000fe40003f7d000 */
[C---:B------:R-:W-:Y:S02]  /*2990*/  @P2 IADD3 R26, R2.reuse, 0x10, RZ ;  /* 0x00000010021a2810 */ /* 0x040fe40007ffe0ff */
[----:B------:R-:W3:Y:S01]  /*29a0*/  MUFU.EX2 R7, R7 ;  /* 0x0000000700077308 */ /* 0x000ee20000000800 */
[----:B----4-:R-:W-:Y:S01]  /*29b0*/  FADD.FTZ R41, R41, R10 ;  /* 0x0000000a29297221 */ /* 0x010fe20000010000 */
[----:B------:R-:W-:-:S02]  /*29c0*/  @P1 IADD3 R26, R2, 0x20, RZ ;  /* 0x00000020021a1810 */ /* 0x000fc40007ffe0ff */
[C---:B------:R-:W-:Y:S02]  /*29d0*/  @P0 IADD3 R26, R2.reuse, 0x30, RZ ;  /* 0x00000030021a0810 */ /* 0x040fe40007ffe0ff */
[----:B------:R-:W-:Y:S02]  /*29e0*/  FSETP.NEU.FTZ.AND P2, PT, R29, -INF , PT ;  /* 0xff8000001d00780b */ /* 0x000fe40003f5d000 */
[----:B------:R-:W4:Y:S01]  /*29f0*/  MUFU.EX2 R6, R6 ;  /* 0x0000000600067308 */ /* 0x000f220000000800 */
[----:B-1----:R-:W-:Y:S01]  /*2a00*/  FADD.FTZ R41, R41, R9 ;  /* 0x0000000929297221 */ /* 0x002fe20000010000 */
[----:B------:R-:W-:Y:S02]  /*2a10*/  @P3 IADD3 R26, R2, 0x40, RZ ;  /* 0x00000040021a3810 */ /* 0x000fe40007ffe0ff */
[----:B------:R-:W-:Y:S02]  /*2a20*/  FSETP.NEU.FTZ.AND P1, PT, R52, -INF , PT ;  /* 0xff8000003400780b */ /* 0x000fe40003f3d000 */
[----:B------:R-:W-:-:S02]  /*2a30*/  FSETP.NEU.FTZ.AND P3, PT, R48, -INF , PT ;  /* 0xff8000003000780b */ /* 0x000fc40003f7d000 */
[----:B------:R-:W1:Y:S01]  /*2a40*/  MUFU.EX2 R0, R0 ;  /* 0x0000000000007308 */ /* 0x000e620000000800 */
[----:B---3--:R-:W-:Y:S01]  /*2a50*/  FADD.FTZ R41, R41, R7 ;  /* 0x0000000729297221 */ /* 0x008fe20000010000 */
[----:B------:R-:W-:Y:S02]  /*2a60*/  FSETP.NEU.FTZ.AND P0, PT, R50, -INF , PT ;  /* 0xff8000003200780b */ /* 0x000fe40003f1d000 */
[----:B------:R-:W-:Y:S02]  /*2a70*/  @P2 IADD3 R26, R2, 0x50, RZ ;  /* 0x00000050021a2810 */ /* 0x000fe40007ffe0ff */
[----:B------:R-:W-:Y:S02]  /*2a80*/  FSETP.NEU.FTZ.AND P2, PT, R46, -INF , PT ;  /* 0xff8000002e00780b */ /* 0x000fe40003f5d000 */
[----:B------:R-:W3:Y:S01]  /*2a90*/  MUFU.EX2 R24, R24 ;  /* 0x0000001800187308 */ /* 0x000ee20000000800 */
[----:B----4-:R-:W-:Y:S01]  /*2aa0*/  FADD.FTZ R41, R41, R6 ;  /* 0x0000000629297221 */ /* 0x010fe20000010000 */
[----:B------:R-:W-:-:S02]  /*2ab0*/  @P1 IADD3 R26, R2, 0x60, RZ ;  /* 0x00000060021a1810 */ /* 0x000fc40007ffe0ff */
[----:B------:R-:W-:-:S03]  /*2ac0*/  FSETP.NEU.FTZ.AND P1, PT, R44, -INF , PT ;  /* 0xff8000002c00780b */ /* 0x000fc60003f3d000 */
[----:B------:R-:W-:Y:S01]  /*2ad0*/  @P0 IADD3 R26, R2, 0x70, RZ ;  /* 0x00000070021a0810 */ /* 0x000fe20007ffe0ff */
[----:B------:R-:W4:Y:S01]  /*2ae0*/  MUFU.EX2 R37, R37 ;  /* 0x0000002500257308 */ /* 0x000f220000000800 */
[----:B-1----:R-:W-:Y:S01]  /*2af0*/  FADD.FTZ R41, R41, R0 ;  /* 0x0000000029297221 */ /* 0x002fe20000010000 */
[----:B------:R-:W-:Y:S02]  /*2b00*/  FSETP.NEU.FTZ.AND P0, PT, R42, -INF , PT ;  /* 0xff8000002a00780b */ /* 0x000fe40003f1d000 */
[----:B------:R-:W-:Y:S02]  /*2b10*/  @P3 IADD3 R26, R2, 0x80, RZ ;  /* 0x00000080021a3810 */ /* 0x000fe40007ffe0ff */
[----:B------:R-:W-:Y:S02]  /*2b20*/  FSETP.NEU.FTZ.AND P3, PT, R40, -INF , PT ;  /* 0xff8000002800780b */ /* 0x000fe40003f7d000 */
[----:B------:R-:W1:Y:S01]  /*2b30*/  MUFU.EX2 R25, R25 ;  /* 0x0000001900197308 */ /* 0x000e620000000800 */
[----:B---3--:R-:W-:Y:S01]  /*2b40*/  FADD.FTZ R48, R41, R24 ;  /* 0x0000001829307221 */ /* 0x008fe20000010000 */
[----:B------:R-:W-:-:S02]  /*2b50*/  @P2 IADD3 R26, R2, 0x90, RZ ;  /* 0x00000090021a2810 */ /* 0x000fc40007ffe0ff */
[----:B------:R-:W-:Y:S02]  /*2b60*/  FSETP.NEU.FTZ.AND P2, PT, R36, -INF , PT ;  /* 0xff8000002400780b */ /* 0x000fe40003f5d000 */
[----:B------:R-:W-:Y:S01]  /*2b70*/  @P1 IADD3 R26, R2, 0xa0, RZ ;  /* 0x000000a0021a1810 */ /* 0x000fe20007ffe0ff */
[----:B----4-:R-:W-:Y:S01]  /*2b80*/  FADD.FTZ R48, R48, R37 ;  /* 0x0000002530307221 */ /* 0x010fe20000010000 */
[----:B------:R-:W-:Y:S02]  /*2b90*/  FSETP.NEU.FTZ.AND P1, PT, R30, -INF , PT ;  /* 0xff8000001e00780b */ /* 0x000fe40003f3d000 */
[----:B------:R-:W-:Y:S02]  /*2ba0*/  @P0 IADD3 R26, R2, 0xb0, RZ ;  /* 0x000000b0021a0810 */ /* 0x000fe40007ffe0ff */
[----:B------:R-:W-:Y:S02]  /*2bb0*/  FSETP.NEU.FTZ.AND P0, PT, R28, -INF , PT ;  /* 0xff8000001c00780b */ /* 0x000fe40003f1d000 */
[----:B------:R-:W-:Y:S01]  /*2bc0*/  @P3 IADD3 R26, R2, 0xc0, RZ ;  /* 0x000000c0021a3810 */ /* 0x000fe20007ffe0ff */
[----:B-1----:R-:W-:-:S02]  /*2bd0*/  FADD.FTZ R48, R48, R25 ;  /* 0x0000001930307221 */ /* 0x002fc40000010000 */
[----:B------:R-:W-:-:S03]  /*2be0*/  @P2 IADD3 R26, R2, 0xd0, RZ ;  /* 0x000000d0021a2810 */ /* 0x000fc60007ffe0ff */
[----:B------:R-:W1:Y:S01]  /*2bf0*/  SHFL.BFLY PT, R29, R48, 0x8, 0x1f ;  /* 0x0d001f00301d7f89 */ /* 0x000e6200000e0000 */
[C---:B------:R-:W-:Y:S02]  /*2c00*/  @P1 IADD3 R26, R2.reuse, 0xe0, RZ ;  /* 0x000000e0021a1810 */ /* 0x040fe40007ffe0ff */
[C---:B------:R-:W-:Y:S02]  /*2c10*/  ISETP.NE.AND P1, PT, R2.reuse, RZ, PT ;  /* 0x000000ff0200720c */ /* 0x040fe40003f25270 */
[----:B------:R-:W-:Y:S01]  /*2c20*/  @P0 IADD3 R26, R2, 0xf0, RZ ;  /* 0x000000f0021a0810 */ /* 0x000fe20007ffe0ff */
[----:B-1----:R-:W-:-:S04]  /*2c30*/  FADD.FTZ R43, R48, R29 ;  /* 0x0000001d302b7221 */ /* 0x002fc80000010000 */
[----:B------:R-:W1:Y:S04]  /*2c40*/  SHFL.BFLY PT, R29, R26, 0x8, 0x1f ;  /* 0x0d001f001a1d7f89 */ /* 0x000e6800000e0000 */
[----:B------:R-:W3:Y:S01]  /*2c50*/  SHFL.BFLY PT, R30, R43, 0x4, 0x1f ;  /* 0x0c801f002b1e7f89 */ /* 0x000ee200000e0000 */
[----:B-1----:R-:W-:-:S03]  /*2c60*/  IMNMX R40, R26, R29, !PT ;  /* 0x0000001d1a287217 */ /* 0x002fc60007800200 */
[----:B------:R-:W1:Y:S01]  /*2c70*/  S2R R26, SR_TID.X ;  /* 0x00000000001a7919 */ /* 0x000e620000002100 */
[----:B---3--:R-:W-:-:S03]  /*2c80*/  FADD.FTZ R30, R43, R30 ;  /* 0x0000001e2b1e7221 */ /* 0x008fc60000010000 */
[----:B------:R-:W3:Y:S04]  /*2c90*/  SHFL.BFLY PT, R31, R40, 0x4, 0x1f ;  /* 0x0c801f00281f7f89 */ /* 0x000ee800000e0000 */
[----:B------:R-:W4:Y:S01]  /*2ca0*/  SHFL.BFLY PT, R41, R30, 0x2, 0x1f ;  /* 0x0c401f001e297f89 */ /* 0x000f2200000e0000 */
[----:B---3--:R-:W-:Y:S01]  /*2cb0*/  IMNMX R31, R40, R31, !PT ;  /* 0x0000001f281f7217 */ /* 0x008fe20007800200 */
[----:B----4-:R-:W-:-:S04]  /*2cc0*/  FADD.FTZ R41, R30, R41 ;  /* 0x000000291e297221 */ /* 0x010fc80000010000 */
[----:B------:R-:W3:Y:S01]  /*2cd0*/  SHFL.BFLY PT, R36, R31, 0x2, 0x1f ;  /* 0x0c401f001f247f89 */ /* 0x000ee200000e0000 */
[----:B------:R-:W-:-:S03]  /*2ce0*/  HFMA2.MMA R30, -RZ, RZ, 0, 0 ;  /* 0x00000000ff1e7435 */ /* 0x000fc600000001ff */
[----:B------:R-:W4:Y:S01]  /*2cf0*/  SHFL.BFLY PT, R28, R41, 0x1, 0x1f ;  /* 0x0c201f00291c7f89 */ /* 0x000f2200000e0000 */
[----:B---3--:R-:W-:Y:S01]  /*2d00*/  IMNMX R36, R31, R36, !PT ;  /* 0x000000241f247217 */ /* 0x008fe20007800200 */
[----:B----4-:R-:W-:-:S04]  /*2d10*/  FADD.FTZ R28, R41, R28 ;  /* 0x0000001c291c7221 */ /* 0x010fc80000010000 */
[----:B------:R-:W3:Y:S01]  /*2d20*/  SHFL.BFLY PT, R29, R36, 0x1, 0x1f ;  /* 0x0c201f00241d7f89 */ /* 0x000ee200000e0000 */
[----:B------:R-:W-:-:S13]  /*2d30*/  FSETP.NE.FTZ.AND P0, PT, R28, RZ, PT ;  /* 0x000000ff1c00720b */ /* 0x000fda0003f15000 */
[----:B------:R-:W4:Y:S01]  /*2d40*/  @P0 MUFU.RCP R30, R28 ;  /* 0x0000001c001e0308 */ /* 0x000f220000001000 */
[----:B-1----:R-:W-:Y:S02]  /*2d50*/  ISETP.GT.OR P0, PT, R26, 0xff, P1 ;  /* 0x000000ff1a00780c */ /* 0x002fe40000f04670 */
[----:B---3--:R-:W-:-:S05]  /*2d60*/  IMNMX R2, R36, R29, !PT ;  /* 0x0000001d24027217 */ /* 0x008fca0007800200 */
[----:B------:R-:W1:Y:S01]  /*2d70*/  MUFU.LG2 R28, R28 ;  /* 0x0000001c001c7308 */ /* 0x000e620000000c00 */
[-C--:B----4-:R-:W-:Y:S02]  /*2d80*/  FMUL.FTZ R26, R23, R30.reuse ;  /* 0x0000001e171a7220 */ /* 0x090fe40000410000 */
        /* <DEDUP_REMOVED lines=22> */
[----:B-1----:R-:W-:Y:S01]  /*2ef0*/  FFMA.FTZ R27, R28, 0.69314718246459960938, R27 ;  /* 0x3f3172181c1b7823 */ /* 0x002fe2000001001b */
        /* <DEDUP_REMOVED lines=34> */
.L_x_344:
[----:B------:R-:W-:Y:S05]  /*3120*/  BSYNC B0 ;  /* 0x0000000000007941 */ /* 0x000fea0003800000 */
.L_x_343:
        /* <DEDUP_REMOVED lines=24> */
.L_x_349:
        /* <DEDUP_REMOVED lines=129> */
.L_x_348:
[----:B------:R-:W-:Y:S05]  /*3ac0*/  BSYNC B0 ;  /* 0x0000000000007941 */ /* 0x000fea0003800000 */
.L_x_347:
[----:B------:R-:W-:-:S13]  /*3ad0*/  ISETP.NE.AND P0, PT, R36, RZ, PT ;  /* 0x000000ff2400720c */ /* 0x000fda0003f05270 */
[----:B------:R-:W-:Y:S05]  /*3ae0*/  @!P0 BRA `(.L_x_346) ;  /* 0x000002f000008947 */ /* 0x000fea0003800000 */
[----:B------:R-:W-:Y:S01]  /*3af0*/  IADD3 R0, R42, 0x3, RZ ;  /* 0x000000032a007810 */ /* 0x000fe20007ffe0ff */
[----:B------:R-:W-:Y:S02]  /*3b00*/  IMAD.MOV.U32 R15, RZ, RZ, 0x3 ;  /* 0x00000003ff0f7424 */ /* 0x000fe400078e00ff */
[----:B-1----:R-:W-:Y:S01]  /*3b10*/  IMAD.MOV.U32 R7, RZ, RZ, RZ ;  /* 0x000000ffff077224 */ /* 0x002fe200078e00ff */
[----:B------:R-:W-:Y:S02]  /*3b20*/  SHF.R.S32.HI R6, RZ, 0x1f, R0 ;  /* 0x0000001fff067819 */ /* 0x000fe40000011400 */
.L_x_350:
        /* <DEDUP_REMOVED lines=43> */
.L_x_346:
[----:B------:R-:W-:Y:S05]  /*3de0*/  BSYNC B1 ;  /* 0x0000000000017941 */ /* 0x000fea0003800000 */
.L_x_345:
        /* <DEDUP_REMOVED lines=20> */
.L_x_342:
[----:B------:R-:W-:Y:S02]  /*3f30*/  MOV R0, 0x3f50 ;  /* 0x00003f5000007802 */ /* 0x000fe40000000f00 */
[----:B------:R-:W-:Y:S05]  /*3f40*/  CALL.REL.NOINC `($__internal_30_$__cuda_sm70_shflsync_bfly_p) ;  /* 0x000003e000007944 */ /* 0x000fea0003c00000 */
[----:B-12---:R-:W-:Y:S05]  /*3f50*/  BRA `(.L_x_351) ;  /* 0xffffe61000007947 */ /* 0x006fea000383ffff */
        .weak           $__internal_29_$__cuda_sm20_div_u64
        .type           $__internal_29_$__cuda_sm20_div_u64,@function
        .size           $__internal_29_$__cuda_sm20_div_u64,($__internal_30_$__cuda_sm70_shflsync_bfly_p - $__internal_29_$__cuda_sm20_div_u64)
$__internal_29_$__cuda_sm20_div_u64:
        /* <DEDUP_REMOVED lines=39> */
[C---:B------:R-:W-:Y:S01]  /*41d0*/  IMAD.WIDE.U32 R10, R7.reuse, R16, RZ ;  /* 0x00000010070a7225 */ /* 0x040fe200078e00ff */
[----:B------:R-:W-:-:S03]  /*41e0*/  IADD3 R8, R7, 0x1, RZ ;  /* 0x0000000107087810 */ /* 0x000fc60007ffe0ff */
[----:B------:R-:W-:Y:S01]  /*41f0*/  IMAD.X R9, RZ, RZ, R0, P1 ;  /* 0x000000ffff097224 */ /* 0x000fe200008e0600 */
[----:B------:R-:W-:-:S03]  /*4200*/  IADD3 R5, P1, -R10, R5, RZ ;  /* 0x000000050a057210 */ /* 0x000fc60007f3e1ff */
        /* <DEDUP_REMOVED lines=17> */
[----:B------:R-:W-:Y:S06]  /*4320*/  RET.REL.NODEC R4 `(_ZN7cutlass13device_kernelIN5flash19FlashAttnFwdCombineIN4cute5tupleIJNS3_1CILi16EEENS5_ILi64EEEEEELi8ELi256ELi1ELb0ELb1ENS_10bfloat16_tEfNS_4arch4Sm90EEEEEvNT_6ParamsE) ;  /* 0xffffbcd004007950 */ /* 0x000fec0003c3ffff */
        .weak           $__internal_30_$__cuda_sm70_shflsync_bfly_p
        .type           $__internal_30_$__cuda_sm70_shflsync_bfly_p,@function
        .size           $__internal_30_$__cuda_sm70_shflsync_bfly_p,(.L_x_1832 - $__internal_30_$__cuda_sm70_shflsync_bfly_p)
$__internal_30_$__cuda_sm70_shflsync_bfly_p:
[----:B------:R-:W-:Y:S01]  /*4330*/  HFMA2.MMA R11, -RZ, RZ, 0, 0 ;  /* 0x00000000ff0b7435 */ /* 0x000fe200000001ff */
[----:B------:R-:W-:Y:S01]  /*4340*/  MOV R10, R0 ;  /* 0x00000000000a7202 */ /* 0x000fe20000000f00 */
[----:B------:R1:W2:Y:S04]  /*4350*/  SHFL.BFLY PT, R6, R7, 0x8, 0x1f ;  /* 0x0d001f0007067f89 */ /* 0x0002a800000e0000 */
[----:B------:R-:W-:Y:S05]  /*4360*/  RET.REL.NODEC R10 `(_ZN7cutlass13device_kernelIN5flash19FlashAttnFwdCombineIN4cute5tupleIJNS3_1CILi16EEENS5_ILi64EEEEEELi8ELi256ELi1ELb0ELb1ENS_10bfloat16_tEfNS_4arch4Sm90EEEEEvNT_6ParamsE) ;  /* 0xffffbc900a007950 */ /* 0x000fea0003c3ffff */
.L_x_352:
        /* <DEDUP_REMOVED lines=9> */
.L_x_1832:


//--------------------- .text._ZN7cutlass13device_kernelIN5flash19FlashAttnFwdCombineIN4cute5tupleIJNS3_1CILi16EEENS5_ILi64EEEEEELi7ELi256ELi1ELb0ELb1ENS_10bfloat16_tEfNS_4arch4Sm90EEEEEvNT_6ParamsE --------------------------
	.section	.text._ZN7cutlass13device_kernelIN5flash19FlashAttnFwdCombineIN4cute5tupleIJNS3_1CILi16EEENS5_ILi64EEEEEELi7ELi256ELi1ELb0ELb1ENS_10bfloat16_tEfNS_4arch4Sm90EEEEEvNT_6ParamsE,"ax",@progbits
	.sectioninfo	@"SHI_REGISTERS=48"
	.align	128
.text._ZN7cutlass13device_kernelIN5flash19FlashAttnFwdCombineIN4cute5tupleIJNS3_1CILi16EEENS5_ILi64EEEEEELi7ELi256ELi1ELb0ELb1ENS_10bfloat16_tEfNS_4arch4Sm90EEEEEvNT_6ParamsE:
        .type           _ZN7cutlass13device_kernelIN5flash19FlashAttnFwdCombineIN4cute5tupleIJNS3_1CILi16EEENS5_ILi64EEEEEELi7ELi256ELi1ELb0ELb1ENS_10bfloat16_tEfNS_4arch4Sm90EEEEEvNT_6ParamsE,@function
        .size           _ZN7cutlass13device_kernelIN5flash19FlashAttnFwdCombineIN4cute5tupleIJNS3_1CILi16EEENS5_ILi64EEEEEELi7ELi256ELi1ELb0ELb1ENS_10bfloat16_tEfNS_4arch4Sm90EEEEEvNT_6ParamsE,(.L_x_1835 - _ZN7cutlass13device_kernelIN5flash19FlashAttnFwdCombineIN4cute5tupleIJNS3_1CILi16EEENS5_ILi64EEEEEELi7ELi256ELi1ELb0ELb1ENS_10bfloat16_tEfNS_4arch4Sm90EEEEEvNT_6ParamsE)
        .other          _ZN7cutlass13device_kernelIN5flash19FlashAttnFwdCombineIN4cute5tupleIJNS3_1CILi16EEENS5_ILi64EEEEEELi7ELi256ELi1ELb0ELb1ENS_10bfloat16_tEfNS_4arch4Sm90EEEEEvNT_6ParamsE,@"STO_CUDA_ENTRY STV_DEFAULT"
_ZN7cutlass13device_kernelIN5flash19FlashAttnFwdCombineIN4cute5tupleIJNS3_1CILi16EEENS5_ILi64EEEEEELi7ELi256ELi1ELb0ELb1ENS_10bfloat16_tEfNS_4arch4Sm90EEEEEvNT_6ParamsE:
        /* <DEDUP_REMOVED lines=51> */
.L_x_353:
        /* <DEDUP_REMOVED lines=25> */
.L_x_354:
        /* <DEDUP_REMOVED lines=101> */
.L_x_356:
        /* <DEDUP_REMOVED lines=13> */
[----:B------:R-:W-:Y:S05]  /*0be0*/  CALL.REL.NOINC `($__internal_31_$__cuda_sm20_div_u64) ;  /* 0x000025f000007944 */ /* 0x000fea0003c00000 */
[----:B------:R-:W-:Y:S01]  /*0bf0*/  MOV R2, R3 ;  /* 0x0000000300027202 */ /* 0x000fe20000000f00 */
[----:B------:R-:W-:Y:S05]  /*0c00*/  BRA `(.L_x_358) ;  /* 0x0000012000007947 */ /* 0x000fea0003800000 */
.L_x_357:
        /* <DEDUP_REMOVED lines=18> */
.L_x_358:
[----:B------:R-:W-:Y:S02]  /*0d30*/  IADD3 R5, R6, -0x1, RZ ;  /* 0xffffffff06057810 */ /* 0x000fe40007ffe0ff */
[----:B------:R-:W-:-:S03]  /*0d40*/  MOV R8, R2 ;  /* 0x0000000200087202 */ /* 0x000fc60000000f00 */
.L_x_355:
        /* <DEDUP_REMOVED lines=14> */
[C---:B------:R-:W-:Y:S02]  /*0e30*/  IADD3 R7, R3.reuse, 0x10, RZ ;  /* 0x0000001003077810 */ /* 0x040fe40007ffe0ff */
[-C--:B------:R-:W-:Y:S01]  /*0e40*/  ISETP.GE.AND P3, PT, R3, R22.reuse, PT ;  /* 0x000000160300720c */ /* 0x080fe20003f66270 */
[----:B------:R-:W-:Y:S01]  /*0e50*/  IMAD.MOV.U32 R9, RZ, RZ, R13 ;  /* 0x000000ffff097224 */ /* 0x000fe200078e000d */
[----:B------:R-:W-:Y:S01]  /*0e60*/  @P0 SHF.R.U32.HI R9, RZ, R5, R0 ;  /* 0x00000005ff090219 */ /* 0x000fe20000011600 */
[----:B------:R-:W-:Y:S01]  /*0e70*/  IMAD.MOV.U32 R12, RZ, RZ, R18 ;  /* 0x000000ffff0c7224 */ /* 0x000fe200078e0012 */
[----:B------:R-:W-:Y:S02]  /*0e80*/  ISETP.GE.AND P1, PT, R7, R22, PT ;  /* 0x000000160700720c */ /* 0x000fe40003f26270 */
[--C-:B------:R-:W-:Y:S01]  /*0e90*/  SHF.R.S32.HI R0, RZ, 0x1f, R9.reuse ;  /* 0x0000001fff007819 */ /* 0x100fe20000011409 */
[----:B------:R-:W-:Y:S01]  /*0ea0*/  IMAD.MOV R25, RZ, RZ, -R9 ;  /* 0x000000ffff197224 */ /* 0x000fe200078e0a09 */
[----:B------:R-:W-:-:S02]  /*0eb0*/  IADD3 R15, R3, 0x20, RZ ;  /* 0x00000020030f7810 */ /* 0x000fc40007ffe0ff */
[----:B------:R-:W-:Y:S01]  /*0ec0*/  IADD3 R29, R3, 0x40, RZ ;  /* 0x00000040031d7810 */ /* 0x000fe20007ffe0ff */
[----:B------:R-:W-:Y:S01]  /*0ed0*/  IMAD R25, R16, R25, R13 ;  /* 0x0000001910197224 */ /* 0x000fe200078e020d */
[-C--:B------:R-:W-:Y:S01]  /*0ee0*/  ISETP.GE.AND P6, PT, R15, R22.reuse, PT ;  /* 0x000000160f00720c */ /* 0x080fe20003fc6270 */
[----:B------:R-:W-:Y:S01]  /*0ef0*/  IMAD.MOV.U32 R13, RZ, RZ, R19 ;  /* 0x000000ffff0d7224 */ /* 0x000fe200078e0013 */
[----:B------:R-:W-:Y:S01]  /*0f00*/  @!P3 SHF.R.S32.HI R6, RZ, 0x1f, R3 ;  /* 0x0000001fff06b819 */ /* 0x000fe20000011403 */
[----:B------:R-:W-:Y:S01]  /*0f10*/  IMAD R0, R0, c[0x0][0x1c0], RZ ;  /* 0x0000700000007a24 */ /* 0x000fe200078e02ff */
[----:B------:R-:W-:Y:S01]  /*0f20*/  @P3 MOV R10, 0xff800000 ;  /* 0xff800000000a3802 */ /* 0x000fe20000000f00 */
[----:B------:R-:W-:Y:S01]  /*0f30*/  IMAD.WIDE.U32 R12, R9, c[0x0][0x1c0], R12 ;  /* 0x00007000090c7a25 */ /* 0x000fe200078e000c */
[----:B------:R-:W-:Y:S02]  /*0f40*/  @!P1 SHF.R.S32.HI R4, RZ, 0x1f, R7 ;  /* 0x0000001fff049819 */ /* 0x000fe40000011407 */
[----:B------:R-:W-:Y:S01]  /*0f50*/  ISETP.GE.AND P4, PT, R29, R22, PT ;  /* 0x000000161d00720c */ /* 0x000fe20003f86270 */
[----:B------:R-:W-:Y:S01]  /*0f60*/  IMAD R0, R9, c[0x0][0x1c4], R0 ;  /* 0x0000710009007a24 */ /* 0x000fe200078e0200 */
[----:B------:R-:W-:Y:S01]  /*0f70*/  SHF.R.S32.HI R9, RZ, 0x1f, R25 ;  /* 0x0000001fff097819 */ /* 0x000fe20000011419 */
[----:B------:R-:W-:Y:S01]  /*0f80*/  @!P3 IMAD R6, R6, c[0x0][0x1b8], RZ ;  /* 0x00006e000606ba24 */ /* 0x000fe200078e02ff */
[----:B------:R-:W-:Y:S01]  /*0f90*/  IADD3 R24, P2, R25, R12, RZ ;  /* 0x0000000c19187210 */ /* 0x000fe20007f5e0ff */
[----:B------:R-:W-:Y:S01]  /*0fa0*/  @!P1 IMAD R4, R4, c[0x0][0x1b8], RZ ;  /* 0x00006e0004049a24 */ /* 0x000fe200078e02ff */
[----:B------:R1:W-:Y:S01]  /*0fb0*/  @P3 STS [R11.X4], R10 ;  /* 0x0000000a0b003388 */ /* 0x0003e20000004800 */
[----:B------:R-:W-:Y:S01]  /*0fc0*/  @!P3 IMAD R21, R3, c[0x0][0x1bc], R6 ;  /* 0x00006f000315ba24 */ /* 0x000fe200078e0206 */
[----:B------:R-:W-:Y:S01]  /*0fd0*/  IADD3.X R25, R9, R13, R0, P2, !PT ;  /* 0x0000000d09197210 */ /* 0x000fe200017fe400 */
[----:B------:R-:W-:Y:S01]  /*0fe0*/  @!P1 IMAD R9, R7, c[0x0][0x1bc], R4 ;  /* 0x00006f0007099a24 */ /* 0x000fe200078e0204 */
[----:B------:R-:W-:-:S03]  /*0ff0*/  @!P6 SHF.R.S32.HI R0, RZ, 0x1f, R15 ;  /* 0x0000001fff00e819 */ /* 0x000fc6000001140f */
[----:B------:R-:W-:-:S04]  /*1000*/  @!P3 IMAD.WIDE.U32 R12, R3, c[0x0][0x1b8], R24 ;  /* 0x00006e00030cba25 */ /* 0x000fc800078e0018 */
[----:B------:R-:W-:Y:S01]  /*1010*/  @!P3 IMAD.IADD R4, R13, 0x1, R21 ;  /* 0x000000010d04b824 */ /* 0x000fe200078e0215 */
[----:B------:R-:W-:Y:S01]  /*1020*/  IADD3 R13, R3, 0x30, RZ ;  /* 0x00000030030d7810 */ /* 0x000fe20007ffe0ff */
[----:B------:R-:W-:Y:S01]  /*1030*/  @!P6 IMAD R0, R0, c[0x0][0x1b8], RZ ;  /* 0x00006e000000ea24 */ /* 0x000fe200078e02ff */
[C---:B------:R-:W-:Y:S01]  /*1040*/  @!P3 LEA R30, P2, R12.reuse, c[0x0][0x1a0], 0x2 ;  /* 0x000068000c1eba11 */ /* 0x040fe200078410ff */
[----:B------:R-:W-:Y:S01]  /*1050*/  @!P1 IMAD.WIDE.U32 R6, R7, c[0x0][0x1b8], R24 ;  /* 0x00006e0007069a25 */ /* 0x000fe200078e0018 */
[----:B------:R-:W-:Y:S02]  /*1060*/  ISETP.GE.AND P5, PT, R13, R22, PT ;  /* 0x000000160d00720c */ /* 0x000fe40003fa6270 */
[----:B------:R-:W-:Y:S01]  /*1070*/  @!P3 LEA.HI.X R31, R12, c[0x0][0x1a4], R4, 0x2, P2 ;  /* 0x000069000c1fba11 */ /* 0x000fe200010f1404 */
[----:B------:R-:W-:Y:S01]  /*1080*/  @!P6 IMAD R21, R15, c[0x0][0x1bc], R0 ;  /* 0x00006f000f15ea24 */ /* 0x000fe200078e0200 */
[----:B------:R-:W-:Y:S01]  /*1090*/  @!P1 LEA R26, P2, R6, c[0x0][0x1a0], 0x2 ;  /* 0x00006800061a9a11 */ /* 0x000fe200078410ff */
[----:B------:R-:W-:Y:S01]  /*10a0*/  @!P1 IMAD.IADD R0, R7, 0x1, R9 ;  /* 0x0000000107009824 */ /* 0x000fe200078e0209 */
[----:B------:R-:W-:Y:S01]  /*10b0*/  IADD3 R9, R3, 0x50, RZ ;  /* 0x0000005003097810 */ /* 0x000fe20007ffe0ff */
[----:B------:R-:W-:Y:S01]  /*10c0*/  @!P6 IMAD.WIDE.U32 R14, R15, c[0x0][0x1b8], R24 ;  /* 0x00006e000f0eea25 */ /* 0x000fe200078e0018 */
[----:B------:R-:W-:-:S02]  /*10d0*/  @P1 MOV R12, 0xff800000 ;  /* 0xff800000000c1802 */ /* 0x000fc40000000f00 */
[----:B------:R-:W-:Y:S01]  /*10e0*/  @!P1 LEA.HI.X R27, R6, c[0x0][0x1a4], R0, 0x2, P2 ;  /* 0x00006900061b9a11 */ /* 0x000fe200010f1400 */
[----:B-1----:R-:W-:Y:S01]  /*10f0*/  IMAD.SHL.U32 R10, R11, 0x4, RZ ;  /* 0x000000040b0a7824 */ /* 0x002fe200078e00ff */
[----:B------:R-:W-:Y:S01]  /*1100*/  IADD3 R7, R3, 0x60, RZ ;  /* 0x0000006003077810 */ /* 0x000fe20007ffe0ff */
[----:B------:R-:W-:Y:S01]  /*1110*/  @!P6 IMAD.IADD R0, R15, 0x1, R21 ;  /* 0x000000010f00e824 */ /* 0x000fe200078e0215 */
[----:B------:R-:W-:Y:S02]  /*1120*/  @!P5 SHF.R.S32.HI R6, RZ, 0x1f, R13 ;  /* 0x0000001fff06d819 */ /* 0x000fe4000001140d */
[----:B------:R-:W-:Y:S01]  /*1130*/  @!PT LDS RZ, [RZ] ;  /* 0x00000000fffff984 */ /* 0x000fe20000000800 */
[----:B------:R-:W-:Y:S01]  /*1140*/  @!PT LDS RZ, [RZ] ;  /* 0x00000000fffff984 */ /* 0x000fe20000000800 */
[----:B------:R-:W-:Y:S01]  /*1150*/  @!PT LDS RZ, [RZ] ;  /* 0x00000000fffff984 */ /* 0x000fe20000000800 */
[----:B------:R1:W-:Y:S01]  /*1160*/  @!P3 LDGSTS.E.LTC128B [R10], [R30.64] ;  /* 0x000000001e0abfae */ /* 0x0003e2000b921966 */
[-C--:B------:R-:W-:Y:S02]  /*1170*/  ISETP.GE.AND P3, PT, R9, R22.reuse, PT ;  /* 0x000000160900720c */ /* 0x080fe40003f66270 */
[----:B------:R-:W-:Y:S01]  /*1180*/  @!P5 IMAD R6, R6, c[0x0][0x1b8], RZ ;  /* 0x00006e000606da24 */ /* 0x000fe200078e02ff */
[----:B------:R-:W-:Y:S01]  /*1190*/  @!P4 SHF.R.S32.HI R4, RZ, 0x1f, R29 ;  /* 0x0000001fff04c819 */ /* 0x000fe2000001141d */
[----:B------:R2:W-:Y:S01]  /*11a0*/  @P1 STS [R11.X4+0x400], R12 ;  /* 0x0004000c0b001388 */ /* 0x0005e20000004800 */
[----:B------:R-:W-:Y:S01]  /*11b0*/  ISETP.GE.AND P2, PT, R7, R22, PT ;  /* 0x000000160700720c */ /* 0x000fe20003f46270 */
[----:B------:R-:W-:-:S02]  /*11c0*/  @!P5 IMAD R6, R13, c[0x0][0x1bc], R6 ;  /* 0x00006f000d06da24 */ /* 0x000fc400078e0206 */
[----:B------:R-:W-:Y:S01]  /*11d0*/  @!PT LDS RZ, [RZ] ;  /* 0x00000000fffff984 */ /* 0x000fe20000000800 */
[----:B------:R-:W-:Y:S01]  /*11e0*/  @!PT LDS RZ, [RZ] ;  /* 0x00000000fffff984 */ /* 0x000fe20000000800 */
[----:B------:R-:W-:Y:S01]  /*11f0*/  @!PT LDS RZ, [RZ] ;  /* 0x00000000fffff984 */ /* 0x000fe20000000800 */
[----:B------:R3:W-:Y:S01]  /*1200*/  @!P1 LDGSTS.E.LTC128B [R10+0x400], [R26.64] ;  /* 0x004000001a0a9fae */ /* 0x0007e2000b921966 */
[----:B------:R-:W-:Y:S01]  /*1210*/  @!P6 LEA R20, P1, R14, c[0x0][0x1a0], 0x2 ;  /* 0x000068000e14ea11 */ /* 0x000fe200078210ff */
[----:B------:R-:W-:-:S03]  /*1220*/  @!P4 IMAD R4, R4, c[0x0][0x1b8], RZ ;  /* 0x00006e000404ca24 */ /* 0x000fc600078e02ff */
[----:B------:R-:W-:Y:S01]  /*1230*/  @!P6 LEA.HI.X R21, R14, c[0x0][0x1a4], R0, 0x2, P1 ;  /* 0x000069000e15ea11 */ /* 0x000fe200008f1400 */
[C---:B------:R-:W-:Y:S01]  /*1240*/  @!P4 IMAD R4, R29.reuse, c[0x0][0x1bc], R4 ;  /* 0x00006f001d04ca24 */ /* 0x040fe200078e0204 */
[----:B------:R-:W-:Y:S01]  /*1250*/  @!P3 SHF.R.S32.HI R0, RZ, 0x1f, R9 ;  /* 0x0000001fff00b819 */ /* 0x000fe20000011409 */
[----:B------:R-:W-:-:S04]  /*1260*/  @!P4 IMAD.WIDE.U32 R28, R29, c[0x0][0x1b8], R24 ;  /* 0x00006e001d1cca25 */ /* 0x000fc800078e0018 */
[----:B------:R-:W-:Y:S02]  /*1270*/  @!P4 IMAD.IADD R4, R29, 0x1, R4 ;  /* 0x000000011d04c824 */ /* 0x000fe400078e0204 */
[----:B------:R-:W-:Y:S01]  /*1280*/  @!P3 IMAD R0, R0, c[0x0][0x1b8], RZ ;  /* 0x00006e000000ba24 */ /* 0x000fe200078e02ff */
[----:B-1----:R-:W-:Y:S01]  /*1290*/  @!P2 MOV R30, R24 ;  /* 0x00000018001ea202 */ /* 0x002fe20000000f00 */
[--C-:B------:R-:W-:Y:S02]  /*12a0*/  @!P2 IMAD.MOV.U32 R31, RZ, RZ, R25.reuse ;  /* 0x000000ffff1fa224 */ /* 0x100fe400078e0019 */
[----:B--2---:R-:W-:-:S04]  /*12b0*/  @!P5 IMAD.WIDE.U32 R12, R13, c[0x0][0x1b8], R24 ;  /* 0x00006e000d0cda25 */ /* 0x004fc800078e0018 */
[----:B------:R-:W-:Y:S01]  /*12c0*/  @!P5 IMAD.IADD R6, R13, 0x1, R6 ;  /* 0x000000010d06d824 */ /* 0x000fe200078e0206 */
[C---:B------:R-:W-:Y:S01]  /*12d0*/  @!P5 LEA R14, P1, R12.reuse, c[0x0][0x1a0], 0x2 ;  /* 0x000068000c0eda11 */ /* 0x040fe200078210ff */
[----:B---3--:R-:W-:Y:S01]  /*12e0*/  @!P3 IMAD.MOV.U32 R27, RZ, RZ, R25 ;  /* 0x000000ffff1bb224 */ /* 0x008fe200078e0019 */
[----:B------:R-:W-:Y:S01]  /*12f0*/  @!P3 MOV R26, R24 ;  /* 0x00000018001ab202 */ /* 0x000fe20000000f00 */
[----:B------:R-:W-:Y:S01]  /*1300*/  @!P3 IMAD R0, R9, c[0x0][0x1bc], R0 ;  /* 0x00006f000900ba24 */ /* 0x000fe200078e0200 */
[----:B------:R-:W-:Y:S01]  /*1310*/  @!P5 LEA.HI.X R15, R12, c[0x0][0x1a4], R6, 0x2, P1 ;  /* 0x000069000c0fda11 */ /* 0x000fe200008f1406 */
[----:B------:R-:W-:Y:S01]  /*1320*/  @!P2 IMAD.WIDE.U32 R30, R7, c[0x0][0x1b8], R30 ;  /* 0x00006e00071eaa25 */ /* 0x000fe200078e001e */
[----:B------:R-:W-:Y:S02]  /*1330*/  @!P2 SHF.R.S32.HI R6, RZ, 0x1f, R7 ;  /* 0x0000001fff06a819 */ /* 0x000fe40000011407 */
[----:B------:R-:W-:Y:S01]  /*1340*/  @!P4 LEA R12, P1, R28, c[0x0][0x1a0], 0x2 ;  /* 0x000068001c0cca11 */ /* 0x000fe200078210ff */
[----:B------:R-:W-:-:S03]  /*1350*/  @!P3 IMAD.WIDE.U32 R26, R9, c[0x0][0x1b8], R26 ;  /* 0x00006e00091aba25 */ /* 0x000fc600078e001a */
[----:B------:R-:W-:Y:S01]  /*1360*/  @!P4 LEA.HI.X R13, R28, c[0x0][0x1a4], R4, 0x2, P1 ;  /* 0x000069001c0dca11 */ /* 0x000fe200008f1404 */
[----:B------:R-:W-:Y:S01]  /*1370*/  @!P2 IMAD R6, R6, c[0x0][0x1b8], RZ ;  /* 0x00006e000606aa24 */ /* 0x000fe200078e02ff */
[----:B------:R-:W-:Y:S01]  /*1380*/  @!P3 LEA R28, P1, R26, c[0x0][0x1a0], 0x2 ;  /* 0x000068001a1cba11 */ /* 0x000fe200078210ff */
[----:B------:R-:W-:Y:S02]  /*1390*/  @P6 IMAD.MOV.U32 R4, RZ, RZ, -0x800000 ;  /* 0xff800000ff046424 */ /* 0x000fe400078e00ff */
[----:B------:R-:W-:Y:S01]  /*13a0*/  @!P2 IMAD R6, R7, c[0x0][0x1bc], R6 ;  /* 0x00006f000706aa24 */ /* 0x000fe200078e0206 */
[----:B------:R-:W-:Y:S01]  /*13b0*/  IADD3 R7, R3, 0x70, RZ ;  /* 0x0000007003077810 */ /* 0x000fe20007ffe0ff */
[----:B------:R-:W-:Y:S01]  /*13c0*/  @!P3 IMAD.IADD R0, R27, 0x1, R0 ;  /* 0x000000011b00b824 */ /* 0x000fe200078e0200 */
[----:B------:R1:W-:Y:S01]  /*13d0*/  @P6 STS [R11.X4+0x800], R4 ;  /* 0x000800040b006388 */ /* 0x0003e20000004800 */
[----:B------:R-:W-:-:S03]  /*13e0*/  @!P2 IMAD.IADD R6, R31, 0x1, R6 ;  /* 0x000000011f06a824 */ /* 0x000fc600078e0206 */
[----:B------:R-:W-:Y:S01]  /*13f0*/  @!PT LDS RZ, [RZ] ;  /* 0x00000000fffff984 */ /* 0x000fe20000000800 */
[----:B------:R-:W-:Y:S01]  /*1400*/  @!PT LDS RZ, [RZ] ;  /* 0x00000000fffff984 */ /* 0x000fe20000000800 */
[----:B------:R-:W-:Y:S01]  /*1410*/  @!PT LDS RZ, [RZ] ;  /* 0x00000000fffff984 */ /* 0x000fe20000000800 */
[----:B------:R2:W-:Y:S01]  /*1420*/  @!P6 LDGSTS.E.LTC128B [R10+0x800], [R20.64] ;  /* 0x00800000140aefae */ /* 0x0005e2000b921966 */
[----:B------:R-:W-:Y:S02]  /*1430*/  ISETP.GE.AND P6, PT, R7, R22, PT ;  /* 0x000000160700720c */ /* 0x000fe40003fc6270 */
[----:B------:R-:W-:Y:S01]  /*1440*/  @!P3 LEA.HI.X R29, R26, c[0x0][0x1a4], R0, 0x2, P1 ;  /* 0x000069001a1dba11 */ /* 0x000fe200008f1400 */
[----:B------:R-:W-:Y:S01]  /*1450*/  @P3 IMAD.MOV.U32 R26, RZ, RZ, -0x800000 ;  /* 0xff800000ff1a3424 */ /* 0x000fe200078e00ff */
[C---:B------:R-:W-:Y:S02]  /*1460*/  @!P2 LEA R32, P1, R30.reuse, c[0x0][0x1a0], 0x2 ;  /* 0x000068001e20aa11 */ /* 0x040fe400078210ff */
[----:B------:R-:W-:Y:S02]  /*1470*/  @P5 MOV R0, 0xff800000 ;  /* 0xff80000000005802 */ /* 0x000fe40000000f00 */
[----:B------:R-:W-:Y:S01]  /*1480*/  @!P2 LEA.HI.X R33, R30, c[0x0][0x1a4], R6, 0x2, P1 ;  /* 0x000069001e21aa11 */ /* 0x000fe200008f1406 */
[----:B------:R-:W-:-:S02]  /*1490*/  @P4 IMAD.MOV.U32 R6, RZ, RZ, -0x800000 ;  /* 0xff800000ff064424 */ /* 0x000fc400078e00ff */
        /* <DEDUP_REMOVED lines=10> */
[----:B------:R3:W-:Y:S01]  /*1540*/  @!P4 LDGSTS.E.LTC128B [R10+0x1000], [R12.64] ;  /* 0x010000000c0acfae */ /* 0x0007e2000b921966 */
[----:B--2---:R-:W-:-:S03]  /*1550*/  @P2 MOV R20, 0xff800000 ;  /* 0xff80000000142802 */ /* 0x004fc60000000f00 */
        /* <DEDUP_REMOVED lines=25> */
.L_x_360:
[----:B------:R-:W-:Y:S05]  /*16f0*/  BSYNC B0 ;  /* 0x0000000000007941 */ /* 0x000fea0003800000 */
.L_x_359:
[----:B------:R-:W-:Y:S01]  /*1700*/  IADD3 R9, R3, UR36, RZ ;  /* 0x0000002403097c10 */ /* 0x000fe2000fffe0ff */
[----:B-1-3--:R-:W-:Y:S01]  /*1710*/  IMAD.SHL.U32 R6, R23, 0x40, RZ ;  /* 0x0000004017067824 */ /* 0x00afe200078e00ff */
        /* <DEDUP_REMOVED lines=9> */
[--C-:B------:R-:W-:Y:S01]  /*17b0*/  SHF.R.S32.HI R10, RZ, 0x1f, R0.reuse ;  /* 0x0000001fff0a7819 */ /* 0x100fe20000011400 */
        /* <DEDUP_REMOVED lines=50> */
[----:B------:R-:W-:Y:S04]  /*1ae0*/  LDS R28, [R29.X4+0x400] ;  /* 0x000400001d1c7984 */ /* 0x000fe80000004800 */
[----:B------:R-:W4:Y:S04]  /*1af0*/  LDS R27, [R29.X4] ;  /* 0x000000001d1b7984 */ /* 0x000f280000004800 */
[----:B------:R-:W5:Y:S04]  /*1b00*/  LDS R26, [R29.X4+0x800] ;  /* 0x000800001d1a7984 */ /* 0x000f680000004800 */
[----:B-1----:R-:W1:Y:S04]  /*1b10*/  LDS R25, [R29.X4+0xc00] ;  /* 0x000c00001d197984 */ /* 0x002e680000004800 */
[----:B------:R-:W1:Y:S04]  /*1b20*/  LDS R24, [R29.X4+0x1000] ;  /* 0x001000001d187984 */ /* 0x000e680000004800 */
[----:B--2---:R-:W2:Y:S04]  /*1b30*/  LDS R23, [R29.X4+0x1400] ;  /* 0x001400001d177984 */ /* 0x004ea80000004800 */
[----:B------:R-:W2:Y:S04]  /*1b40*/  LDS R22, [R29.X4+0x1800] ;  /* 0x001800001d167984 */ /* 0x000ea80000004800 */
[----:B---3--:R-:W3:Y:S01]  /*1b50*/  LDS R21, [R29.X4+0x1c00] ;  /* 0x001c00001d157984 */ /* 0x008ee20000004800 */
[----:B----4-:R-:W-:-:S04]  /*1b60*/  FMNMX.FTZ R7, R28, R27, !PT ;  /* 0x0000001b1c077209 */ /* 0x010fc80007810000 */
[----:B-----5:R-:W-:-:S04]  /*1b70*/  FMNMX.FTZ R0, R7, R26, !PT ;  /* 0x0000001a07007209 */ /* 0x020fc80007810000 */
[----:B-1----:R-:W-:-:S04]  /*1b80*/  FMNMX.FTZ R7, R0, R25, !PT ;  /* 0x0000001900077209 */ /* 0x002fc80007810000 */
[----:B------:R-:W-:-:S04]  /*1b90*/  FMNMX.FTZ R0, R7, R24, !PT ;  /* 0x0000001807007209 */ /* 0x000fc80007810000 */
[----:B--2---:R-:W-:-:S04]  /*1ba0*/  FMNMX.FTZ R7, R0, R23, !PT ;  /* 0x0000001700077209 */ /* 0x004fc80007810000 */
[----:B------:R-:W-:-:S04]  /*1bb0*/  FMNMX.FTZ R0, R7, R22, !PT ;  /* 0x0000001607007209 */ /* 0x000fc80007810000 */
[----:B---3--:R-:W-:Y:S01]  /*1bc0*/  FMNMX.FTZ R7, R0, R21, !PT ;  /* 0x0000001500077209 */ /* 0x008fe20007810000 */
[----:B------:R-:W-:Y:S05]  /*1bd0*/  BRA.DIV ~URZ, `(.L_x_361) ;  /* 0x000015d27f007947 */ /* 0x000fea000b800000 */
[----:B------:R1:W2:Y:S02]  /*1be0*/  SHFL.BFLY PT, R6, R7, 0x8, 0x1f ;  /* 0x0d001f0007067f89 */ /* 0x0002a400000e0000 */
.L_x_370:
[----:B--2---:R-:W-:Y:S01]  /*1bf0*/  FMNMX.FTZ R9, R7, R6, !PT ;  /* 0x0000000607097209 */ /* 0x004fe20007810000 */
[----:B------:R-:W2:Y:S01]  /*1c00*/  S2UR UR4, SR_CTAID.Y ;  /* 0x00000000000479c3 */ /* 0x000ea20000002600 */
[----:B------:R-:W-:Y:S02]  /*1c10*/  FSETP.NEU.FTZ.AND P2, PT, R28, -INF , PT ;  /* 0xff8000001c00780b */ /* 0x000fe40003f5d000 */
[----:B------:R-:W-:Y:S01]  /*1c20*/  FSETP.NEU.FTZ.AND P1, PT, R26, -INF , PT ;  /* 0xff8000001a00780b */ /* 0x000fe20003f3d000 */
[----:B------:R-:W3:Y:S01]  /*1c30*/  SHFL.BFLY PT, R6, R9, 0x4, 0x1f ;  /* 0x0c801f0009067f89 */ /* 0x000ee200000e0000 */
[----:B------:R-:W-:Y:S02]  /*1c40*/  FSETP.NEU.FTZ.AND P3, PT, R27, -INF , PT ;  /* 0xff8000001b00780b */ /* 0x000fe40003f7d000 */
[----:B---3--:R-:W-:-:S05]  /*1c50*/  FMNMX.FTZ R6, R9, R6, !PT ;  /* 0x0000000609067209 */ /* 0x008fca0007810000 */
[----:B-1----:R-:W1:Y:S02]  /*1c60*/  SHFL.BFLY PT, R7, R6, 0x2, 0x1f ;  /* 0x0c401f0006077f89 */ /* 0x002e6400000e0000 */
        /* <DEDUP_REMOVED lines=15> */
[----:B------:R-:W-:Y:S01]  /*1d60*/  FSETP.NEU.FTZ.AND P3, PT, R24, -INF , PT ;  /* 0xff8000001800780b */ /* 0x000fe20003f7d000 */
        /* <DEDUP_REMOVED lines=26> */
[----:B------:R-:W-:-:S05]  /*1f10*/  @P0 IADD3 R25, R2, 0x70, RZ ;  /* 0x0000007002190810 */ /* 0x000fca0007ffe0ff */
[----:B------:R-:W4:Y:S01]  /*1f20*/  SHFL.BFLY PT, R28, R25, 0x8, 0x1f ;  /* 0x0d001f00191c7f89 */ /* 0x000f2200000e0000 */
[----:B------:R-:W5:Y:S01]  /*1f30*/  MUFU.EX2 R7, R7 ;  /* 0x0000000700077308 */ /* 0x000f620000000800 */
[----:B-1----:R-:W-:-:S07]  /*1f40*/  FADD.FTZ R30, R17, R10 ;  /* 0x0000000a111e7221 */ /* 0x002fce0000010000 */
[----:B------:R-:W1:Y:S01]  /*1f50*/  MUFU.EX2 R6, R6 ;  /* 0x0000000600067308 */ /* 0x000e620000000800 */
[----:B---3--:R-:W-:-:S07]  /*1f60*/  FADD.FTZ R30, R30, R9 ;  /* 0x000000091e1e7221 */ /* 0x008fce0000010000 */
[----:B------:R-:W3:Y:S01]  /*1f70*/  MUFU.EX2 R0, R0 ;  /* 0x0000000000007308 */ /* 0x000ee20000000800 */
[----:B-----5:R-:W-:Y:S01]  /*1f80*/  FADD.FTZ R17, R30, R7 ;  /* 0x000000071e117221 */ /* 0x020fe20000010000 */
[----:B----4-:R-:W-:-:S03]  /*1f90*/  IMNMX R28, R25, R28, !PT ;  /* 0x0000001c191c7217 */ /* 0x010fc60007800200 */
[----:B-1----:R-:W-:Y:S02]  /*1fa0*/  FADD.FTZ R17, R17, R6 ;  /* 0x0000000611117221 */ /* 0x002fe40000010000 */
[----:B------:R-:W1:Y:S02]  /*1fb0*/  SHFL.BFLY PT, R27, R28, 0x4, 0x1f ;  /* 0x0c801f001c1b7f89 */ /* 0x000e6400000e0000 */
[----:B---3--:R-:W-:-:S05]  /*1fc0*/  FADD.FTZ R17, R17, R0 ;  /* 0x0000000011117221 */ /* 0x008fca0000010000 */
[----:B------:R-:W3:Y:S01]  /*1fd0*/  SHFL.BFLY PT, R26, R17, 0x8, 0x1f ;  /* 0x0d001f00111a7f89 */ /* 0x000ee200000e0000 */
[----:B-1----:R-:W-:-:S05]  /*1fe0*/  IMNMX R27, R28, R27, !PT ;  /* 0x0000001b1c1b7217 */ /* 0x002fca0007800200 */
[----:B------:R-:W1:Y:S01]  /*1ff0*/  SHFL.BFLY PT, R24, R27, 0x2, 0x1f ;  /* 0x0c401f001b187f89 */ /* 0x000e6200000e0000 */
[----:B---3--:R-:W-:-:S05]  /*2000*/  FADD.FTZ R23, R17, R26 ;  /* 0x0000001a11177221 */ /* 0x008fca0000010000 */
[----:B------:R-:W3:Y:S01]  /*2010*/  SHFL.BFLY PT, R22, R23, 0x4, 0x1f ;  /* 0x0c801f0017167f89 */ /* 0x000ee200000e0000 */
[----:B-1----:R-:W-:Y:S01]  /*2020*/  IMNMX R24, R27, R24, !PT ;  /* 0x000000181b187217 */ /* 0x002fe20007800200 */
[----:B---3--:R-:W-:-:S04]  /*2030*/  FADD.FTZ R22, R23, R22 ;  /* 0x0000001617167221 */ /* 0x008fc80000010000 */
[----:B------:R-:W1:Y:S04]  /*2040*/  SHFL.BFLY PT, R23, R24, 0x1, 0x1f ;  /* 0x0c201f0018177f89 */ /* 0x000e6800000e0000 */
[----:B------:R-:W3:Y:S01]  /*2050*/  SHFL.BFLY PT, R17, R22, 0x2, 0x1f ;  /* 0x0c401f0016117f89 */ /* 0x000ee200000e0000 */
[----:B-1----:R-:W-:Y:S01]  /*2060*/  IMNMX R2, R24, R23, !PT ;  /* 0x0000001718027217 */ /* 0x002fe20007800200 */
[----:B---3--:R-:W-:Y:S01]  /*2070*/  FADD.FTZ R26, R22, R17 ;  /* 0x00000011161a7221 */ /* 0x008fe20000010000 */
[----:B------:R-:W-:Y:S01]  /*2080*/  HFMA2.MMA R22, -RZ, RZ, 0, 0 ;  /* 0x00000000ff167435 */ /* 0x000fe200000001ff */
[----:B------:R-:W1:Y:S04]  /*2090*/  S2R R17, SR_TID.X ;  /* 0x0000000000117919 */ /* 0x000e680000002100 */
[----:B------:R-:W3:Y:S02]  /*20a0*/  SHFL.BFLY PT, R21, R26, 0x1, 0x1f ;  /* 0x0c201f001a157f89 */ /* 0x000ee400000e0000 */
[----:B---3--:R-:W-:-:S05]  /*20b0*/  FADD.FTZ R21, R26, R21 ;  /* 0x000000151a157221 */ /* 0x008fca0000010000 */
[----:B------:R-:W-:-:S13]  /*20c0*/  FSETP.NE.FTZ.AND P0, PT, R21, RZ, PT ;  /* 0x000000ff1500720b */ /* 0x000fda0003f15000 */
[----:B------:R-:W3:Y:S01]  /*20d0*/  @P0 MUFU.RCP R22, R21 ;  /* 0x0000001500160308 */ /* 0x000ee20000001000 */
[----:B-1----:R-:W-:-:S07]  /*20e0*/  ISETP.GT.OR P0, PT, R17, 0xff, P1 ;  /* 0x000000ff1100780c */ /* 0x002fce0000f04670 */
[----:B------:R-:W1:Y:S01]  /*20f0*/  MUFU.LG2 R21, R21 ;  /* 0x0000001500157308 */ /* 0x000e620000000c00 */
[-C--:B---3--:R-:W-:Y:S02]  /*2100*/  FMUL.FTZ R26, R15, R22.reuse ;  /* 0x000000160f1a7220 */ /* 0x088fe40000410000 */
        /* <DEDUP_REMOVED lines=41> */
.L_x_363:
[----:B------:R-:W-:Y:S05]  /*23a0*/  BSYNC B0 ;  /* 0x0000000000007941 */ /* 0x000fea0003800000 */
.L_x_362:
        /* <DEDUP_REMOVED lines=24> */
.L_x_368:
        /* <DEDUP_REMOVED lines=129> */
.L_x_367:
[----:B------:R-:W-:Y:S05]  /*2d40*/  BSYNC B0 ;  /* 0x0000000000007941 */ /* 0x000fea0003800000 */
.L_x_366:
[----:B------:R-:W-:-:S13]  /*2d50*/  ISETP.NE.AND P0, PT, R36, RZ, PT ;  /* 0x000000ff2400720c */ /* 0x000fda0003f05270 */
[----:B------:R-:W-:Y:S05]  /*2d60*/  @!P0 BRA `(.L_x_365) ;  /* 0x000002f000008947 */ /* 0x000fea0003800000 */
[----:B------:R-:W-:Y:S01]  /*2d70*/  IADD3 R0, R42, 0x3, RZ ;  /* 0x000000032a007810 */ /* 0x000fe20007ffe0ff */
[----:B------:R-:W-:Y:S02]  /*2d80*/  IMAD.MOV.U32 R15, RZ, RZ, 0x3 ;  /* 0x00000003ff0f7424 */ /* 0x000fe400078e00ff */
[----:B-1----:R-:W-:Y:S01]  /*2d90*/  IMAD.MOV.U32 R7, RZ, RZ, RZ ;  /* 0x000000ffff077224 */ /* 0x002fe200078e00ff */
[----:B------:R-:W-:Y:S02]  /*2da0*/  SHF.R.S32.HI R6, RZ, 0x1f, R0 ;  /* 0x0000001fff067819 */ /* 0x000fe40000011400 */
.L_x_369:
        /* <DEDUP_REMOVED lines=43> */
.L_x_365:
[----:B------:R-:W-:Y:S05]  /*3060*/  BSYNC B1 ;  /* 0x0000000000017941 */ /* 0x000fea0003800000 */
.L_x_364:
        /* <DEDUP_REMOVED lines=20> */
.L_x_361:
[----:B------:R-:W-:Y:S02]  /*31b0*/  MOV R0, 0x31d0 ;  /* 0x000031d000007802 */ /* 0x000fe40000000f00 */
[----:B------:R-:W-:Y:S05]  /*31c0*/  CALL.REL.NOINC `($__internal_32_$__cuda_sm70_shflsync_bfly_p) ;  /* 0x000003e000007944 */ /* 0x000fea0003c00000 */
[----:B-12---:R-:W-:Y:S05]  /*31d0*/  BRA `(.L_x_370) ;  /* 0xffffea1000007947 */ /* 0x006fea000383ffff */
        .weak           $__internal_31_$__cuda_sm20_div_u64
        .type           $__internal_31_$__cuda_sm20_div_u64,@function
        .size           $__internal_31_$__cuda_sm20_div_u64,($__internal_32_$__cuda_sm70_shflsync_bfly_p - $__internal_31_$__cuda_sm20_div_u64)
$__internal_31_$__cuda_sm20_div_u64:
        /* <DEDUP_REMOVED lines=60> */
[----:B------:R-:W-:Y:S06]  /*35a0*/  RET.REL.NODEC R4 `(_ZN7cutlass13device_kernelIN5flash19FlashAttnFwdCombineIN4cute5tupleIJNS3_1CILi16EEENS5_ILi64EEEEEELi7ELi256ELi1ELb0ELb1ENS_10bfloat16_tEfNS_4arch4Sm90EEEEEvNT_6ParamsE) ;  /* 0xffffca5004007950 */ /* 0x000fec0003c3ffff */
        .weak           $__internal_32_$__cuda_sm70_shflsync_bfly_p
        .type           $__internal_32_$__cuda_sm70_shflsync_bfly_p,@function
        .size           $__internal_32_$__cuda_sm70_shflsync_bfly_p,(.L_x_1835 - $__internal_32_$__cuda_sm70_shflsync_bfly_p)
$__internal_32_$__cuda_sm70_shflsync_bfly_p:
[----:B------:R-:W-:Y:S01]  /*35b0*/  HFMA2.MMA R11, -RZ, RZ, 0, 0 ;  /* 0x00000000ff0b7435 */ /* 0x000fe200000001ff */
[----:B------:R-:W-:Y:S01]  /*35c0*/  MOV R10, R0 ;  /* 0x00000000000a7202 */ /* 0x000fe20000000f00 */
[----:B------:R1:W2:Y:S04]  /*35d0*/  SHFL.BFLY PT, R6, R7, 0x8, 0x1f ;  /* 0x0d001f0007067f89 */ /* 0x0002a800000e0000 */
[----:B------:R-:W-:Y:S05]  /*35e0*/  RET.REL.NODEC R10 `(_ZN7cutlass13device_kernelIN5flash19FlashAttnFwdCombineIN4cute5tupleIJNS3_1CILi16EEENS5_ILi64EEEEEELi7ELi256ELi1ELb0ELb1ENS_10bfloat16_tEfNS_4arch4Sm90EEEEEvNT_6ParamsE) ;  /* 0xffffca100a007950 */ /* 0x000fea0003c3ffff */
.L_x_371:
        /* <DEDUP_REMOVED lines=9> */
.L_x_1835:


//--------------------- .text._ZN7cutlass13device_kernelIN5flash19FlashAttnFwdCombineIN4cute5tupleIJNS3_1CILi16EEENS5_ILi64EEEEEELi6ELi256ELi1ELb0ELb1ENS_10bfloat16_tEfNS_4arch4Sm90EEEEEvNT_6ParamsE --------------------------
	.section	.text._ZN7cutlass13device_kernelIN5flash19FlashAttnFwdCombineIN4cute5tupleIJNS3_1CILi16EEENS5_ILi64EEEEEELi6ELi256ELi1ELb0ELb1ENS_10bfloat16_tEfNS_4arch4Sm90EEEEEvNT_6ParamsE,"ax",@progbits
	.sectioninfo	@"SHI_REGISTERS=42"
	.align	128
.text._ZN7cutlass13device_kernelIN5flash19FlashAttnFwdCombineIN4cute5tupleIJNS3_1CILi16EEENS5_ILi64EEEEEELi6ELi256ELi1ELb0ELb1ENS_10bfloat16_tEfNS_4arch4Sm90EEEEEvNT_6ParamsE:
        .type           _ZN7cutlass13device_kernelIN5flash19FlashAttnFwdCombineIN4cute5tupleIJNS3_1CILi16EEENS5_ILi64EEEEEELi6ELi256ELi1ELb0ELb1ENS_10bfloat16_tEfNS_4arch4Sm90EEEEEvNT_6ParamsE,@function
        .size           _ZN7cutlass13device_kernelIN5flash19FlashAttnFwdCombineIN4cute5tupleIJNS3_1CILi16EEENS5_ILi64EEEEEELi6ELi256ELi1ELb0ELb1ENS_10bfloat16_tEfNS_4arch4Sm90EEEEEvNT_6ParamsE,(.L_x_1838 - _ZN7cutlass13device_kernelIN5flash19FlashAttnFwdCombineIN4cute5tupleIJNS3_1CILi16EEENS5_ILi64EEEEEELi6ELi256ELi1ELb0ELb1ENS_10bfloat16_tEfNS_4arch4Sm90EEEEEvNT_6ParamsE)
        .other          _ZN7cutlass13device_kernelIN5flash19FlashAttnFwdCombineIN4cute5tupleIJNS3_1CILi16EEENS5_ILi64EEEEEELi6ELi256ELi1ELb0ELb1ENS_10bfloat16_tEfNS_4arch4Sm90EEEEEvNT_6ParamsE,@"STO_CUDA_ENTRY STV_DEFAULT"
_ZN7cutlass13device_kernelIN5flash19FlashAttnFwdCombineIN4cute5tupleIJNS3_1CILi16EEENS5_ILi64EEEEEELi6ELi256ELi1ELb0ELb1ENS_10bfloat16_tEfNS_4arch4Sm90EEEEEvNT_6ParamsE:
        /* <DEDUP_REMOVED lines=51> */
.L_x_372:
        /* <DEDUP_REMOVED lines=25> */
.L_x_373:
        /* <DEDUP_REMOVED lines=101> */
.L_x_375:
        /* <DEDUP_REMOVED lines=14> */
[----:B------:R-:W-:Y:S05]  /*0bf0*/  CALL.REL.NOINC `($__internal_33_$__cuda_sm20_div_u64) ;  /* 0x00001fc000007944 */ /* 0x000fea0003c00000 */
[----:B------:R-:W-:Y:S05]  /*0c00*/  BRA `(.L_x_377) ;  /* 0x0000013000007947 */ /* 0x000fea0003800000 */
.L_x_376:
        /* <DEDUP_REMOVED lines=19> */
.L_x_377:
[----:B------:R-:W-:Y:S02]  /*0d40*/  IADD3 R3, R7, -0x1, RZ ;  /* 0xffffffff07037810 */ /* 0x000fe40007ffe0ff */
[----:B------:R-:W-:-:S03]  /*0d50*/  MOV R5, R0 ;  /* 0x0000000000057202 */ /* 0x000fc60000000f00 */
.L_x_374:
        /* <DEDUP_REMOVED lines=15> */
[C---:B------:R-:W-:Y:S01]  /*0e50*/  ISETP.GE.AND P6, PT, R8.reuse, R17, PT ;  /* 0x000000110800720c */ /* 0x040fe20003fc6270 */
[----:B------:R-:W-:Y:S01]  /*0e60*/  IMAD.MOV.U32 R4, RZ, RZ, R6 ;  /* 0x000000ffff047224 */ /* 0x000fe200078e0006 */
[----:B------:R-:W-:Y:S01]  /*0e70*/  @P0 SHF.R.U32.HI R4, RZ, R3, R0 ;  /* 0x00000003ff040219 */ /* 0x000fe20000011600 */
[----:B------:R-:W-:Y:S01]  /*0e80*/  IMAD.MOV.U32 R21, RZ, RZ, R19 ;  /* 0x000000ffff157224 */ /* 0x000fe200078e0013 */
[----:B------:R-:W-:Y:S02]  /*0e90*/  IADD3 R12, R8, 0x20, RZ ;  /* 0x00000020080c7810 */ /* 0x000fe40007ffe0ff */
[----:B------:R-:W-:Y:S01]  /*0ea0*/  ISETP.GE.AND P5, PT, R14, R17, PT ;  /* 0x000000110e00720c */ /* 0x000fe20003fa6270 */
[--C-:B------:R-:W-:Y:S01]  /*0eb0*/  IMAD.MOV R24, RZ, RZ, -R4.reuse ;  /* 0x000000ffff187224 */ /* 0x100fe200078e0a04 */
[----:B------:R-:W-:-:S02]  /*0ec0*/  SHF.R.S32.HI R0, RZ, 0x1f, R4 ;  /* 0x0000001fff007819 */ /* 0x000fc40000011404 */
[----:B------:R-:W-:Y:S01]  /*0ed0*/  MOV R20, R18 ;  /* 0x0000001200147202 */ /* 0x000fe20000000f00 */
[----:B------:R-:W-:Y:S01]  /*0ee0*/  IMAD R24, R16, R24, R6 ;  /* 0x0000001810187224 */ /* 0x000fe200078e0206 */
[----:B------:R-:W-:Y:S01]  /*0ef0*/  ISETP.GE.AND P4, PT, R12, R17, PT ;  /* 0x000000110c00720c */ /* 0x000fe20003f86270 */
[----:B------:R-:W-:Y:S01]  /*0f00*/  IMAD R0, R0, c[0x0][0x1c0], RZ ;  /* 0x0000700000007a24 */ /* 0x000fe200078e02ff */
[----:B------:R-:W-:Y:S01]  /*0f10*/  @!P6 SHF.R.S32.HI R7, RZ, 0x1f, R8 ;  /* 0x0000001fff07e819 */ /* 0x000fe20000011408 */
[----:B------:R-:W-:Y:S01]  /*0f20*/  IMAD.WIDE.U32 R20, R4, c[0x0][0x1c0], R20 ;  /* 0x0000700004147a25 */ /* 0x000fe200078e0014 */
[----:B------:R-:W-:-:S03]  /*0f30*/  SHF.R.S32.HI R9, RZ, 0x1f, R24 ;  /* 0x0000001fff097819 */ /* 0x000fc60000011418 */
[----:B------:R-:W-:Y:S01]  /*0f40*/  IMAD R0, R4, c[0x0][0x1c4], R0 ;  /* 0x0000710004007a24 */ /* 0x000fe200078e0200 */
[----:B------:R-:W-:Y:S01]  /*0f50*/  IADD3 R24, P1, R24, R20, RZ ;  /* 0x0000001418187210 */ /* 0x000fe20007f3e0ff */
[----:B------:R-:W-:Y:S01]  /*0f60*/  @!P6 IMAD R7, R7, c[0x0][0x1b8], RZ ;  /* 0x00006e000707ea24 */ /* 0x000fe200078e02ff */
[----:B------:R-:W-:Y:S02]  /*0f70*/  @!P5 SHF.R.S32.HI R6, RZ, 0x1f, R14 ;  /* 0x0000001fff06d819 */ /* 0x000fe4000001140e */
[----:B------:R-:W-:Y:S01]  /*0f80*/  IADD3.X R25, R9, R21, R0, P1, !PT ;  /* 0x0000001509197210 */ /* 0x000fe20000ffe400 */
[----:B------:R-:W-:Y:S01]  /*0f90*/  @!P6 IMAD R7, R8, c[0x0][0x1bc], R7 ;  /* 0x00006f000807ea24 */ /* 0x000fe200078e0207 */
[----:B------:R-:W-:Y:S01]  /*0fa0*/  @!P4 SHF.R.S32.HI R4, RZ, 0x1f, R12 ;  /* 0x0000001fff04c819 */ /* 0x000fe2000001140c */
[----:B------:R-:W-:Y:S01]  /*0fb0*/  @!P5 IMAD R6, R6, c[0x0][0x1b8], RZ ;  /* 0x00006e000606da24 */ /* 0x000fe200078e02ff */
[----:B------:R-:W-:Y:S01]  /*0fc0*/  @!P5 MOV R21, R25 ;  /* 0x000000190015d202 */ /* 0x000fe20000000f00 */
[----:B------:R-:W-:Y:S01]  /*0fd0*/  @!P5 IMAD.MOV.U32 R20, RZ, RZ, R24 ;  /* 0x000000ffff14d224 */ /* 0x000fe200078e0018 */
[----:B------:R-:W-:Y:S01]  /*0fe0*/  IADD3 R9, R8, 0x30, RZ ;  /* 0x0000003008097810 */ /* 0x000fe20007ffe0ff */
[----:B------:R-:W-:-:S02]  /*0ff0*/  @!P4 IMAD R4, R4, c[0x0][0x1b8], RZ ;  /* 0x00006e000404ca24 */ /* 0x000fc400078e02ff */
[----:B------:R-:W-:Y:S01]  /*1000*/  @!P6 IMAD.WIDE.U32 R26, R8, c[0x0][0x1b8], R24 ;  /* 0x00006e00081aea25 */ /* 0x000fe200078e0018 */
[----:B------:R-:W-:-:S03]  /*1010*/  ISETP.GE.AND P3, PT, R9, R17, PT ;  /* 0x000000110900720c */ /* 0x000fc60003f66270 */
[C---:B------:R-:W-:Y:S02]  /*1020*/  @!P5 IMAD R6, R14.reuse, c[0x0][0x1bc], R6 ;  /* 0x00006f000e06da24 */ /* 0x040fe400078e0206 */
[----:B------:R-:W-:Y:S01]  /*1030*/  @!P5 IMAD.WIDE.U32 R14, R14, c[0x0][0x1b8], R20 ;  /* 0x00006e000e0eda25 */ /* 0x000fe200078e0014 */
[----:B------:R-:W-:-:S03]  /*1040*/  @!P6 LEA R20, P1, R26, c[0x0][0x1a0], 0x2 ;  /* 0x000068001a14ea11 */ /* 0x000fc600078210ff */
[----:B------:R-:W-:Y:S01]  /*1050*/  @!P4 IMAD R4, R12, c[0x0][0x1bc], R4 ;  /* 0x00006f000c04ca24 */ /* 0x000fe200078e0204 */
[----:B------:R-:W-:Y:S01]  /*1060*/  @!P5 IADD3 R6, R15, R6, RZ ;  /* 0x000000060f06d210 */ /* 0x000fe20007ffe0ff */
[----:B------:R-:W-:Y:S01]  /*1070*/  @!P6 IMAD.IADD R7, R27, 0x1, R7 ;  /* 0x000000011b07e824 */ /* 0x000fe200078e0207 */
[----:B------:R-:W-:Y:S01]  /*1080*/  @!P5 LEA R28, P2, R14, c[0x0][0x1a0], 0x2 ;  /* 0x000068000e1cda11 */ /* 0x000fe200078410ff */
[----:B------:R-:W-:Y:S02]  /*1090*/  @P6 IMAD.MOV.U32 R0, RZ, RZ, -0x800000 ;  /* 0xff800000ff006424 */ /* 0x000fe400078e00ff */
[----:B------:R-:W-:Y:S01]  /*10a0*/  @!P4 IMAD.WIDE.U32 R12, R12, c[0x0][0x1b8], R24 ;  /* 0x00006e000c0cca25 */ /* 0x000fe200078e0018 */
[----:B------:R-:W-:Y:S02]  /*10b0*/  @!P6 LEA.HI.X R21, R26, c[0x0][0x1a4], R7, 0x2, P1 ;  /* 0x000069001a15ea11 */ /* 0x000fe400008f1407 */
[----:B------:R1:W-:Y:S01]  /*10c0*/  @P6 STS [R10.X4], R0 ;  /* 0x000000000a006388 */ /* 0x0003e20000004800 */
[----:B------:R-:W-:Y:S01]  /*10d0*/  @!P4 IMAD.IADD R4, R13, 0x1, R4 ;  /* 0x000000010d04c824 */ /* 0x000fe200078e0204 */
[----:B------:R-:W-:Y:S01]  /*10e0*/  @!P4 LEA R26, P1, R12, c[0x0][0x1a0], 0x2 ;  /* 0x000068000c1aca11 */ /* 0x000fe200078210ff */
[----:B------:R-:W-:Y:S01]  /*10f0*/  IMAD.SHL.U32 R7, R10, 0x4, RZ ;  /* 0x000000040a077824 */ /* 0x000fe200078e00ff */
[----:B------:R-:W-:-:S02]  /*1100*/  @!P5 LEA.HI.X R29, R14, c[0x0][0x1a4], R6, 0x2, P2 ;  /* 0x000069000e1dda11 */ /* 0x000fc400010f1406 */
[----:B------:R-:W-:Y:S01]  /*1110*/  @!P4 LEA.HI.X R27, R12, c[0x0][0x1a4], R4, 0x2, P1 ;  /* 0x000069000c1bca11 */ /* 0x000fe200008f1404 */
[----:B------:R-:W-:Y:S01]  /*1120*/  @P4 IMAD.MOV.U32 R4, RZ, RZ, -0x800000 ;  /* 0xff800000ff044424 */ /* 0x000fe200078e00ff */
[----:B------:R-:W-:Y:S01]  /*1130*/  @!PT LDS RZ, [RZ] ;  /* 0x00000000fffff984 */ /* 0x000fe20000000800 */
[----:B------:R-:W-:Y:S01]  /*1140*/  @!PT LDS RZ, [RZ] ;  /* 0x00000000fffff984 */ /* 0x000fe20000000800 */
[----:B------:R-:W-:Y:S01]  /*1150*/  @!PT LDS RZ, [RZ] ;  /* 0x00000000fffff984 */ /* 0x000fe20000000800 */
[----:B------:R2:W-:Y:S01]  /*1160*/  @!P6 LDGSTS.E.LTC128B [R7], [R20.64] ;  /* 0x000000001407efae */ /* 0x0005e2000b921966 */
[----:B-1----:R-:W-:-:S05]  /*1170*/  @P5 MOV R0, 0xff800000 ;  /* 0xff80000000005802 */ /* 0x002fca0000000f00 */
        /* <DEDUP_REMOVED lines=26> */
.L_x_379:
[----:B------:R-:W-:Y:S05]  /*1320*/  BSYNC B0 ;  /* 0x0000000000007941 */ /* 0x000fea0003800000 */
.L_x_378:
[----:B--2---:R-:W-:Y:S01]  /*1330*/  IADD3 R4, R8, UR36, RZ ;  /* 0x0000002408047c10 */ /* 0x004fe2000fffe0ff */
[----:B------:R-:W-:Y:S01]  /*1340*/  IMAD.SHL.U32 R14, R2, 0x4, RZ ;  /* 0x00000004020e7824 */ /* 0x000fe200078e00ff */
[----:B------:R-:W0:Y:S03]  /*1350*/  LDGDEPBAR ;  /* 0x00000000000079af */ /* 0x000e260000000000 */
[----:B------:R-:W-:Y:S01]  /*1360*/  @P0 IMAD.HI.U32 R6, R4, R5, RZ ;  /* 0x0000000504060227 */ /* 0x000fe200078e00ff */
[----:B------:R-:W-:-:S03]  /*1370*/  SHF.R.S32.HI R34, RZ, 0x1f, R14 ;  /* 0x0000001fff227819 */ /* 0x000fc6000001140e */
[----:B------:R-:W-:Y:S01]  /*1380*/  IMAD.MOV.U32 R0, RZ, RZ, R4 ;  /* 0x000000ffff007224 */ /* 0x000fe200078e0004 */
[----:B------:R-:W-:Y:S01]  /*1390*/  @P0 SHF.R.U32.HI R0, RZ, R3, R6 ;  /* 0x00000003ff000219 */ /* 0x000fe20000011606 */
[----:B------:R-:W-:Y:S01]  /*13a0*/  IMAD.SHL.U32 R6, R23, 0x40, RZ ;  /* 0x0000004017067824 */ /* 0x000fe200078e00ff */
[----:B------:R-:W-:Y:S01]  /*13b0*/  ISETP.GE.AND P0, PT, R4, R22, PT ;  /* 0x000000160400720c */ /* 0x000fe20003f06270 */
[----:B------:R-:W-:Y:S01]  /*13c0*/  IMAD R15, R8, 0x40, R14 ;  /* 0x00000040080f7824 */ /* 0x000fe200078e020e */
[--C-:B------:R-:W-:Y:S01]  /*13d0*/  SHF.R.S32.HI R10, RZ, 0x1f, R0.reuse ;  /* 0x0000001fff0a7819 */ /* 0x100fe20000011400 */
[----:B------:R-:W-:Y:S01]  /*13e0*/  IMAD.MOV R9, RZ, RZ, -R0 ;  /* 0x000000ffff097224 */ /* 0x000fe200078e0a00 */
[----:B-1----:R-:W-:Y:S02]  /*13f0*/  IADD3 R13, -R6, c[0x0][0x16c], RZ ;  /* 0x00005b00060d7a10 */ /* 0x002fe40007ffe1ff */
[----:B------:R-:W-:Y:S01]  /*1400*/  SHF.R.S32.HI R7, RZ, 0x1f, R6 ;  /* 0x0000001fff077819 */ /* 0x000fe20000011406 */
[----:B------:R-:W-:Y:S01]  /*1410*/  IMAD R9, R16, R9, R4 ;  /* 0x0000000910097224 */ /* 0x000fe200078e0204 */
[----:B------:R-:W-:Y:S01]  /*1420*/  ISETP.GE.AND P4, PT, R14, R13, PT ;  /* 0x0000000d0e00720c */ /* 0x000fe20003f86270 */
[----:B------:R-:W-:Y:S01]  /*1430*/  IMAD R10, R10, c[0x0][0x190], RZ ;  /* 0x000064000a0a7a24 */ /* 0x000fe200078e02ff */
[C---:B------:R-:W-:Y:S01]  /*1440*/  SEL R4, R0.reuse, 0xffffffff, !P0 ;  /* 0xffffffff00047807 */ /* 0x040fe20004000000 */
[----:B------:R-:W-:Y:S01]  /*1450*/  IMAD.WIDE.U32 R6, R0, c[0x0][0x190], R6 ;  /* 0x0000640000067a25 */ /* 0x000fe200078e0006 */
[----:B------:R-:W-:-:S02]  /*1460*/  IADD3 R33, P0, R9, R18, RZ ;  /* 0x0000001209217210 */ /* 0x000fc40007f1e0ff */
[----:B------:R-:W-:Y:S01]  /*1470*/  ISETP.LT.OR P4, PT, R4, RZ, P4 ;  /* 0x000000ff0400720c */ /* 0x000fe20002781670 */
[----:B------:R-:W-:Y:S01]  /*1480*/  IMAD R10, R0, c[0x0][0x194], R10 ;  /* 0x00006500000a7a24 */ /* 0x000fe200078e020a */
[----:B------:R-:W-:Y:S02]  /*1490*/  LEA.HI.X.SX32 R32, R9, R19, 0x1, P0 ;  /* 0x0000001309207211 */ /* 0x000fe400000f0eff */
[----:B------:R-:W-:Y:S01]  /*14a0*/  ISETP.LT.OR P3, PT, R17, 0x3, P4 ;  /* 0x000000031100780c */ /* 0x000fe20002761670 */
        /* <DEDUP_REMOVED lines=31> */
[----:B--2---:R-:W-:-:S05]  /*16a0*/  IMAD.SHL.U32 R23, R2, 0x10, RZ ;  /* 0x0000001002177824 */ /* 0x004fca00078e00ff */
[----:B------:R-:W-:Y:S01]  /*16b0*/  LOP3.LUT R23, R23, 0xf0, RZ, 0xc0, !PT ;  /* 0x000000f017177812 */ /* 0x000fe200078ec0ff */
[----:B------:R-:W-:-:S04]  /*16c0*/  DEPBAR.LE SB0, 0x3 ;  /* 0x000080c00000791a */ /* 0x000fc80000000000 */
[----:B------:R-:W-:Y:S01]  /*16d0*/  WARPSYNC 0xffffffff ;  /* 0xffffffff00007948 */ /* 0x000fe20003800000 */
[----:B---3--:R-:W-:Y:S02]  /*16e0*/  LOP3.LUT R0, R23, 0xf, R8, 0xf8, !PT ;  /* 0x0000000f17007812 */ /* 0x008fe400078ef808 */
[----:B------:R-:W-:-:S04]  /*16f0*/  SHF.R.U32.HI R23, RZ, 0x4, R23 ;  /* 0x00000004ff177819 */ /* 0x000fc80000011617 */
[----:B------:R-:W-:Y:S01]  /*1700*/  LOP3.LUT R23, R0, R23, RZ, 0x3c, !PT ;  /* 0x0000001700177212 */ /* 0x000fe200078e3cff */
[----:B------:R-:W-:Y:S06]  /*1710*/  BAR.SYNC.DEFER_BLOCKING 0x0 ;  /* 0x0000000000007b1d */ /* 0x000fec0000010000 */
[----:B------:R-:W-:Y:S04]  /*1720*/  LDS R22, [R23.X4+0x400] ;  /* 0x0004000017167984 */ /* 0x000fe80000004800 */
[----:B------:R-:W2:Y:S04]  /*1730*/  LDS R21, [R23.X4] ;  /* 0x0000000017157984 */ /* 0x000ea80000004800 */
[----:B------:R-:W3:Y:S04]  /*1740*/  LDS R20, [R23.X4+0x800] ;  /* 0x0008000017147984 */ /* 0x000ee80000004800 */
[----:B------:R-:W4:Y:S01]  /*1750*/  LDS R17, [R23.X4+0xc00] ;  /* 0x000c000017117984 */ /* 0x000f220000004800 */
[----:B--2---:R-:W-:-:S04]  /*1760*/  FMNMX.FTZ R7, R22, R21, !PT ;  /* 0x0000001516077209 */ /* 0x004fc80007810000 */
[----:B---3--:R-:W-:-:S04]  /*1770*/  FMNMX.FTZ R7, R7, R20, !PT ;  /* 0x0000001407077209 */ /* 0x008fc80007810000 */
[----:B----4-:R-:W-:Y:S01]  /*1780*/  FMNMX.FTZ R7, R7, R17, !PT ;  /* 0x0000001107077209 */ /* 0x010fe20007810000 */
[----:B------:R-:W-:Y:S05]  /*1790*/  BRA.DIV ~URZ, `(.L_x_380) ;  /* 0x000013f27f007947 */ /* 0x000fea000b800000 */
[----:B-1----:R1:W2:Y:S02]  /*17a0*/  SHFL.BFLY PT, R6, R7, 0x8, 0x1f ;  /* 0x0d001f0007067f89 */ /* 0x0022a400000e0000 */
.L_x_389:
[----:B-12---:R-:W-:Y:S01]  /*17b0*/  FMNMX.FTZ R7, R7, R6, !PT ;  /* 0x0000000607077209 */ /* 0x006fe20007810000 */
[----:B------:R-:W1:Y:S01]  /*17c0*/  S2UR UR4, SR_CTAID.Y ;  /* 0x00000000000479c3 */ /* 0x000e620000002600 */
[----:B------:R-:W-:Y:S02]  /*17d0*/  FSETP.NEU.FTZ.AND P2, PT, R22, -INF , PT ;  /* 0xff8000001600780b */ /* 0x000fe40003f5d000 */
[----:B------:R-:W-:Y:S01]  /*17e0*/  FSETP.NEU.FTZ.AND P1, PT, R20, -INF , PT ;  /* 0xff8000001400780b */ /* 0x000fe20003f3d000 */
[----:B------:R-:W2:Y:S01]  /*17f0*/  SHFL.BFLY PT, R6, R7, 0x4, 0x1f ;  /* 0x0c801f0007067f89 */ /* 0x000ea200000e0000 */
[----:B------:R-:W-:Y:S02]  /*1800*/  FSETP.NEU.FTZ.AND P3, PT, R21, -INF , PT ;  /* 0xff8000001500780b */ /* 0x000fe40003f7d000 */
[----:B--2---:R-:W-:-:S05]  /*1810*/  FMNMX.FTZ R6, R7, R6, !PT ;  /* 0x0000000607067209 */ /* 0x004fca0007810000 */
[----:B------:R-:W2:Y:S02]  /*1820*/  SHFL.BFLY PT, R0, R6, 0x2, 0x1f ;  /* 0x0c401f0006007f89 */ /* 0x000ea400000e0000 */
[----:B--2---:R-:W-:-:S05]  /*1830*/  FMNMX.FTZ R0, R6, R0, !PT ;  /* 0x0000000006007209 */ /* 0x004fca0007810000 */
[----:B------:R-:W2:Y:S02]  /*1840*/  SHFL.BFLY PT, R12, R0, 0x1, 0x1f ;  /* 0x0c201f00000c7f89 */ /* 0x000ea400000e0000 */
[----:B--2---:R-:W-:-:S04]  /*1850*/  FMNMX.FTZ R12, R0, R12, !PT ;  /* 0x0000000c000c7209 */ /* 0x004fc80007810000 */
        /* <DEDUP_REMOVED lines=8> */
[C---:B------:R-:W-:Y:S01]  /*18e0*/  SEL R20, R2.reuse, 0xffffffff, P3 ;  /* 0xffffffff02147807 */ /* 0x040fe20001800000 */
[----:B------:R-:W2:Y:S01]  /*18f0*/  MUFU.EX2 R9, R9 ;  /* 0x0000000900097308 */ /* 0x000ea20000000800 */
[----:B------:R-:W-:Y:S01]  /*1900*/  FADD.FTZ R0, R17, -R0 ;  /* 0x8000000011007221 */ /* 0x000fe20000010000 */
[----:B------:R-:W-:Y:S01]  /*1910*/  @P2 IADD3 R20, R2, 0x10, RZ ;  /* 0x0000001002142810 */ /* 0x000fe20007ffe0ff */
        /* <DEDUP_REMOVED lines=8> */
[----:B--2---:R-:W-:-:S07]  /*19a0*/  FADD.FTZ R11, RZ, R9 ;  /* 0x00000009ff0b7221 */ /* 0x004fce0000010000 */
[----:B------:R-:W2:Y:S01]  /*19b0*/  MUFU.EX2 R0, R0 ;  /* 0x0000000000007308 */ /* 0x000ea20000000800 */
[----:B---3--:R-:W-:-:S04]  /*19c0*/  FADD.FTZ R11, R11, R7 ;  /* 0x000000070b0b7221 */ /* 0x008fc80000010000 */
[----:B-----5:R-:W-:Y:S01]  /*19d0*/  FADD.FTZ R11, R11, R6 ;  /* 0x000000060b0b7221 */ /* 0x020fe20000010000 */
[----:B----4-:R-:W-:-:S03]  /*19e0*/  IMNMX R20, R20, R17, !PT ;  /* 0x0000001114147217 */ /* 0x010fc60007800200 */
[----:B--2---:R-:W-:Y:S02]  /*19f0*/  FADD.FTZ R11, R11, R0 ;  /* 0x000000000b0b7221 */ /* 0x004fe40000010000 */
[----:B------:R-:W2:Y:S04]  /*1a00*/  SHFL.BFLY PT, R17, R20, 0x4, 0x1f ;  /* 0x0c801f0014117f89 */ /* 0x000ea800000e0000 */
[----:B------:R-:W3:Y:S01]  /*1a10*/  SHFL.BFLY PT, R10, R11, 0x8, 0x1f ;  /* 0x0d001f000b0a7f89 */ /* 0x000ee200000e0000 */
[----:B--2---:R-:W-:Y:S01]  /*1a20*/  IMNMX R17, R20, R17, !PT ;  /* 0x0000001114117217 */ /* 0x004fe20007800200 */
[----:B---3--:R-:W-:-:S04]  /*1a30*/  FADD.FTZ R10, R11, R10 ;  /* 0x0000000a0b0a7221 */ /* 0x008fc80000010000 */
[----:B------:R-:W2:Y:S04]  /*1a40*/  SHFL.BFLY PT, R21, R17, 0x2, 0x1f ;  /* 0x0c401f0011157f89 */ /* 0x000ea800000e0000 */
[----:B------:R-:W3:Y:S01]  /*1a50*/  SHFL.BFLY PT, R11, R10, 0x4, 0x1f ;  /* 0x0c801f000a0b7f89 */ /* 0x000ee200000e0000 */
[----:B--2---:R-:W-:Y:S01]  /*1a60*/  IMNMX R21, R17, R21, !PT ;  /* 0x0000001511157217 */ /* 0x004fe20007800200 */
[----:B------:R-:W-:Y:S01]  /*1a70*/  HFMA2.MMA R17, -RZ, RZ, 0, 0 ;  /* 0x00000000ff117435 */ /* 0x000fe200000001ff */
[----:B---3--:R-:W-:-:S03]  /*1a80*/  FADD.FTZ R11, R10, R11 ;  /* 0x0000000b0a0b7221 */ /* 0x008fc60000010000 */
[----:B------:R-:W2:Y:S04]  /*1a90*/  SHFL.BFLY PT, R20, R21, 0x1, 0x1f ;  /* 0x0c201f0015147f89 */ /* 0x000ea800000e0000 */
[----:B------:R-:W3:Y:S01]  /*1aa0*/  SHFL.BFLY PT, R10, R11, 0x2, 0x1f ;  /* 0x0c401f000b0a7f89 */ /* 0x000ee200000e0000 */
[----:B--2---:R-:W-:Y:S01]  /*1ab0*/  IMNMX R20, R21, R20, !PT ;  /* 0x0000001415147217 */ /* 0x004fe20007800200 */
[----:B---3--:R-:W-:-:S05]  /*1ac0*/  FADD.FTZ R10, R11, R10 ;  /* 0x0000000a0b0a7221 */ /* 0x008fca0000010000 */
[----:B------:R-:W2:Y:S02]  /*1ad0*/  SHFL.BFLY PT, R11, R10, 0x1, 0x1f ;  /* 0x0c201f000a0b7f89 */ /* 0x000ea400000e0000 */
[----:B--2---:R-:W-:Y:S02]  /*1ae0*/  FADD.FTZ R11, R10, R11 ;  /* 0x0000000b0a0b7221 */ /* 0x004fe40000010000 */
[----:B------:R-:W2:Y:S03]  /*1af0*/  S2R R10, SR_TID.X ;  /* 0x00000000000a7919 */ /* 0x000ea60000002100 */
[----:B------:R-:W-:-:S13]  /*1b00*/  FSETP.NE.FTZ.AND P0, PT, R11, RZ, PT ;  /* 0x000000ff0b00720b */ /* 0x000fda0003f15000 */
[----:B------:R-:W3:Y:S01]  /*1b10*/  @P0 MUFU.RCP R17, R11 ;  /* 0x0000000b00110308 */ /* 0x000ee20000001000 */
[----:B--2---:R-:W-:-:S07]  /*1b20*/  ISETP.GT.OR P0, PT, R10, 0xff, P1 ;  /* 0x000000ff0a00780c */ /* 0x004fce0000f04670 */
[----:B------:R-:W2:Y:S01]  /*1b30*/  MUFU.LG2 R11, R11 ;  /* 0x0000000b000b7308 */ /* 0x000ea20000000c00 */
[-C--:B---3--:R-:W-:Y:S02]  /*1b40*/  FMUL.FTZ R9, R9, R17.reuse ;  /* 0x0000001109097220 */ /* 0x088fe40000410000 */
[-C--:B------:R-:W-:Y:S02]  /*1b50*/  FMUL.FTZ R7, R7, R17.reuse ;  /* 0x0000001107077220 */ /* 0x080fe40000410000 */
[-C--:B------:R-:W-:Y:S01]  /*1b60*/  FMUL.FTZ R6, R6, R17.reuse ;  /* 0x0000001106067220 */ /* 0x080fe20000410000 */
[----:B------:R3:W-:Y:S01]  /*1b70*/  STS [R23.X4], R9 ;  /* 0x0000000917007388 */ /* 0x0007e20000004800 */
[----:B------:R-:W-:-:S03]  /*1b80*/  FMUL.FTZ R0, R0, R17 ;  /* 0x0000001100007220 */ /* 0x000fc60000410000 */
[----:B------:R3:W-:Y:S01]  /*1b90*/  STS [R23.X4+0x400], R7 ;  /* 0x0004000717007388 */ /* 0x0007e20000004800 */
[----:B--2---:R-:W-:-:S03]  /*1ba0*/  FFMA.FTZ R12, R11, 0.69314718246459960938, R12 ;  /* 0x3f3172180b0c7823 */ /* 0x004fc6000001000c */
[----:B------:R3:W-:Y:S04]  /*1bb0*/  STS [R23.X4+0x800], R6 ;  /* 0x0008000617007388 */ /* 0x0007e80000004800 */
[----:B------:R3:W-:Y:S04]  /*1bc0*/  STS [R23.X4+0xc00], R0 ;  /* 0x000c000017007388 */ /* 0x0007e80000004800 */
[----:B------:R3:W-:Y:S01]  /*1bd0*/  @!P0 STS [R8.X4+0x1000], R20 ;  /* 0x0010001408008388 */ /* 0x0007e20000004800 */
[----:B-1----:R-:W-:-:S13]  /*1be0*/  ISETP.NE.AND P0, PT, RZ, UR4, PT ;  /* 0x00000004ff007c0c */ /* 0x002fda000bf05270 */
        /* <DEDUP_REMOVED lines=23> */
.L_x_382:
[----:B------:R-:W-:Y:S05]  /*1d60*/  BSYNC B0 ;  /* 0x0000000000007941 */ /* 0x000fea0003800000 */
.L_x_381:
[----:B------:R-:W-:Y:S01]  /*1d70*/  BAR.SYNC.DEFER_BLOCKING 0x0 ;  /* 0x0000000000007b1d */ /* 0x000fe20000010000 */
[----:B-1----:R-:W-:Y:S01]  /*1d80*/  IMAD.MOV.U32 R12, RZ, RZ, RZ ;  /* 0x000000ffff0c7224 */ /* 0x002fe200078e00ff */
[----:B------:R-:W-:Y:S01]  /*1d90*/  CS2R R10, SRZ ;  /* 0x00000000000a7805 */ /* 0x000fe2000001ff00 */
[----:B---3--:R-:W-:-:S03]  /*1da0*/  MOV R9, RZ ;  /* 0x000000ff00097202 */ /* 0x008fc60000000f00 */
        /* <DEDUP_REMOVED lines=20> */
.L_x_387:
        /* <DEDUP_REMOVED lines=129> */
.L_x_386:
[----:B------:R-:W-:Y:S05]  /*2700*/  BSYNC B0 ;  /* 0x0000000000007941 */ /* 0x000fea0003800000 */
.L_x_385:
        /* <DEDUP_REMOVED lines=8> */
.L_x_388:
        /* <DEDUP_REMOVED lines=43> */
.L_x_384:
[----:B------:R-:W-:Y:S05]  /*2a40*/  BSYNC B1 ;  /* 0x0000000000017941 */ /* 0x000fea0003800000 */
.L_x_383:
        /* <DEDUP_REMOVED lines=20> */
.L_x_380:
[----:B-1----:R-:W-:Y:S02]  /*2b90*/  MOV R0, 0x2bb0 ;  /* 0x00002bb000007802 */ /* 0x002fe40000000f00 */
[----:B------:R-:W-:Y:S05]  /*2ba0*/  CALL.REL.NOINC `($__internal_34_$__cuda_sm70_shflsync_bfly_p) ;  /* 0x000003e000007944 */ /* 0x000fea0003c00000 */
[----:B-12---:R-:W-:Y:S05]  /*2bb0*/  BRA `(.L_x_389) ;  /* 0xffffebf000007947 */ /* 0x006fea000383ffff */
        .weak           $__internal_33_$__cuda_sm20_div_u64
        .type           $__internal_33_$__cuda_sm20_div_u64,@function
        .size           $__internal_33_$__cuda_sm20_div_u64,($__internal_34_$__cuda_sm70_shflsync_bfly_p - $__internal_33_$__cuda_sm20_div_u64)
$__internal_33_$__cuda_sm20_div_u64:
[----:B------:R-:W-:-:S04]  /*2bc0*/  IMAD.MOV.U32 R9, RZ, RZ, RZ ;  /* 0x000000ffff097224 */ /* 0x000fc800078e00ff */
[----:B------:R-:W1:Y:S08]  /*2bd0*/  I2F.U64.RP R10, R8 ;  /* 0x00000008000a7312 */ /* 0x000e700000309000 */
[----:B-1----:R-:W1:Y:S02]  /*2be0*/  MUFU.RCP R10, R10 ;  /* 0x0000000a000a7308 */ /* 0x002e640000001000 */
[----:B-1----:R-:W-:-:S06]  /*2bf0*/  IADD3 R10, R10, 0x1ffffffe, RZ ;  /* 0x1ffffffe0a0a7810 */ /* 0x002fcc0007ffe0ff */
[----:B------:R-:W1:Y:S02]  /*2c00*/  F2I.U64.TRUNC R10, R10 ;  /* 0x0000000a000a7311 */ /* 0x000e64000020d800 */
[----:B-1----:R-:W-:-:S04]  /*2c10*/  IMAD.WIDE.U32 R12, R10, R8, RZ ;  /* 0x000000080a0c7225 */ /* 0x002fc800078e00ff */
[----:B------:R-:W-:Y:S01]  /*2c20*/  IMAD R2, R11, R8, R13 ;  /* 0x000000080b027224 */ /* 0x000fe200078e020d */
[----:B------:R-:W-:Y:S02]  /*2c30*/  IADD3 R6, P1, RZ, -R12, RZ ;  /* 0x8000000cff067210 */ /* 0x000fe40007f3e0ff */
[----:B------:R-:W-:-:S03]  /*2c40*/  MOV R13, R10 ;  /* 0x0000000a000d7202 */ /* 0x000fc60000000f00 */
[----:B------:R-:W-:-:S04]  /*2c50*/  IMAD.HI.U32 R12, R10, R6, RZ ;  /* 0x000000060a0c7227 */ /* 0x000fc800078e00ff */
[----:B------:R-:W-:-:S04]  /*2c60*/  IMAD.X R2, RZ, RZ, ~R2, P1 ;  /* 0x000000ffff027224 */ /* 0x000fc800008e0e02 */
[----:B------:R-:W-:-:S04]  /*2c70*/  IMAD.WIDE.U32 R12, P3, R10, R2, R12 ;  /* 0x000000020a0c7225 */ /* 0x000fc8000786000c */
[C---:B------:R-:W-:Y:S02]  /*2c80*/  IMAD R0, R11.reuse, R2, RZ ;  /* 0x000000020b007224 */ /* 0x040fe400078e02ff */
[----:B------:R-:W-:-:S04]  /*2c90*/  IMAD.HI.U32 R6, P2, R11, R6, R12 ;  /* 0x000000060b067227 */ /* 0x000fc8000784000c */
[----:B------:R-:W-:Y:S01]  /*2ca0*/  IMAD.HI.U32 R2, R11, R2, RZ ;  /* 0x000000020b027227 */ /* 0x000fe200078e00ff */
[----:B------:R-:W-:-:S03]  /*2cb0*/  IADD3 R13, P1, R0, R6, RZ ;  /* 0x00000006000d7210 */ /* 0x000fc60007f3e0ff */
[----:B------:R-:W-:Y:S02]  /*2cc0*/  IMAD.X R2, R2, 0x1, R11, P3 ;  /* 0x0000000102027824 */ /* 0x000fe400018e060b */
[----:B------:R-:W-:-:S03]  /*2cd0*/  IMAD.WIDE.U32 R10, R13, R8, RZ ;  /* 0x000000080d0a7225 */ /* 0x000fc600078e00ff */
[----:B------:R-:W-:Y:S02]  /*2ce0*/  IADD3.X R6, RZ, RZ, R2, P1, P2 ;  /* 0x000000ffff067210 */ /* 0x000fe40000fe4402 */
[----:B------:R-:W-:-:S03]  /*2cf0*/  IADD3 R2, P1, RZ, -R10, RZ ;  /* 0x8000000aff027210 */ /* 0x000fc60007f3e0ff */
[----:B------:R-:W-:Y:S01]  /*2d00*/  IMAD R0, R6, R8, R11 ;  /* 0x0000000806007224 */ /* 0x000fe200078e020b */
[----:B------:R-:W-:Y:S01]  /*2d10*/  HFMA2.MMA R11, -RZ, RZ, 0, 0 ;  /* 0x00000000ff0b7435 */ /* 0x000fe200000001ff */
[----:B------:R-:W-:-:S03]  /*2d20*/  IMAD.HI.U32 R12, R13, R2, RZ ;  /* 0x000000020d0c7227 */ /* 0x000fc600078e00ff */
[----:B------:R-:W-:-:S05]  /*2d30*/  IADD3.X R0, RZ, ~R0, RZ, P1, !PT ;  /* 0x80000000ff007210 */ /* 0x000fca0000ffe4ff */
[----:B------:R-:W-:-:S04]  /*2d40*/  IMAD.WIDE.U32 R12, P3, R13, R0, R12 ;  /* 0x000000000d0c7225 */ /* 0x000fc8000786000c */
[C---:B------:R-:W-:Y:S02]  /*2d50*/  IMAD R9, R6.reuse, R0, RZ ;  /* 0x0000000006097224 */ /* 0x040fe400078e02ff */
[----:B------:R-:W-:-:S04]  /*2d60*/  IMAD.HI.U32 R2, P2, R6, R2, R12 ;  /* 0x0000000206027227 */ /* 0x000fc8000784000c */
[----:B------:R-:W-:Y:S01]  /*2d70*/  IMAD.HI.U32 R0, R6, R0, RZ ;  /* 0x0000000006007227 */ /* 0x000fe200078e00ff */
[----:B------:R-:W-:-:S03]  /*2d80*/  IADD3 R9, P1, R9, R2, RZ ;  /* 0x0000000209097210 */ /* 0x000fc60007f3e0ff */
[----:B------:R-:W-:Y:S02]  /*2d90*/  IMAD.X R0, R0, 0x1, R6, P3 ;  /* 0x0000000100007824 */ /* 0x000fe400018e0606 */
[----:B------:R-:W-:-:S03]  /*2da0*/  IMAD.HI.U32 R10, R9, R4, RZ ;  /* 0x00000004090a7227 */ /* 0x000fc600078e00ff */
[----:B------:R-:W-:-:S03]  /*2db0*/  IADD3.X R2, RZ, RZ, R0, P1, P2 ;  /* 0x000000ffff027210 */ /* 0x000fc60000fe4400 */
[----:B------:R-:W-:-:S04]  /*2dc0*/  IMAD.WIDE.U32 R10, R9, R3, R10 ;  /* 0x00000003090a7225 */ /* 0x000fc800078e000a */
[C---:B------:R-:W-:Y:S02]  /*2dd0*/  IMAD R0, R2.reuse, R3, RZ ;  /* 0x0000000302007224 */ /* 0x040fe400078e02ff */
[----:B------:R-:W-:-:S04]  /*2de0*/  IMAD.HI.U32 R6, P2, R2, R4, R10 ;  /* 0x0000000402067227 */ /* 0x000fc8000784000a */
[----:B------:R-:W-:Y:S01]  /*2df0*/  IMAD.HI.U32 R2, R2, R3, RZ ;  /* 0x0000000302027227 */ /* 0x000fe200078e00ff */
[----:B------:R-:W-:-:S03]  /*2e00*/  IADD3 R0, P1, R0, R6, RZ ;  /* 0x0000000600007210 */ /* 0x000fc60007f3e0ff */
[----:B------:R-:W-:Y:S01]  /*2e10*/  IMAD.X R2, RZ, RZ, R2, P2 ;  /* 0x000000ffff027224 */ /* 0x000fe200010e0602 */
[C---:B------:R-:W-:Y:S01]  /*2e20*/  IADD3 R9, R0.reuse, 0x1, RZ ;  /* 0x0000000100097810 */ /* 0x040fe20007ffe0ff */
[----:B------:R-:W-:-:S03]  /*2e30*/  IMAD.WIDE.U32 R10, R0, R8, RZ ;  /* 0x00000008000a7225 */ /* 0x000fc600078e00ff */
[----:B------:R-:W-:Y:S02]  /*2e40*/  IADD3.X R2, RZ, R2, RZ, P1, !PT ;  /* 0x00000002ff027210 */ /* 0x000fe40000ffe4ff */
[----:B------:R-:W-:-:S03]  /*2e50*/  IADD3 R4, P1, -R10, R4, RZ ;  /* 0x000000040a047210 */ /* 0x000fc60007f3e1ff */
[-C--:B------:R-:W-:Y:S01]  /*2e60*/  IMAD R2, R2, R8.reuse, R11 ;  /* 0x0000000802027224 */ /* 0x080fe200078e020b */
[----:B------:R-:W-:-:S03]  /*2e70*/  ISETP.GE.U32.AND P2, PT, R4, R8, PT ;  /* 0x000000080400720c */ /* 0x000fc60003f46070 */
[----:B------:R-:W-:Y:S01]  /*2e80*/  IMAD.X R3, R3, 0x1, ~R2, P1 ;  /* 0x0000000103037824 */ /* 0x000fe200008e0e02 */
[----:B------:R-:W-:-:S04]  /*2e90*/  IADD3 R6, P1, -R8, R4, RZ ;  /* 0x0000000408067210 */ /* 0x000fc80007f3e1ff */
[C---:B------:R-:W-:Y:S02]  /*2ea0*/  ISETP.GE.U32.AND.EX P2, PT, R3.reuse, RZ, PT, P2 ;  /* 0x000000ff0300720c */ /* 0x040fe40003f46120 */
[----:B------:R-:W-:Y:S02]  /*2eb0*/  IADD3.X R2, R3, -0x1, RZ, P1, !PT ;  /* 0xffffffff03027810 */ /* 0x000fe40000ffe4ff */
[----:B------:R-:W-:Y:S02]  /*2ec0*/  SEL R6, R6, R4, P2 ;  /* 0x0000000406067207 */ /* 0x000fe40001000000 */
[----:B------:R-:W-:Y:S01]  /*2ed0*/  SEL R2, R2, R3, P2 ;  /* 0x0000000302027207 */ /* 0x000fe20001000000 */
[----:B------:R-:W-:Y:S01]  /*2ee0*/  IMAD.MOV.U32 R3, RZ, RZ, 0x0 ;  /* 0x00000000ff037424 */ /* 0x000fe200078e00ff */
[----:B------:R-:W-:Y:S02]  /*2ef0*/  SEL R9, R9, R0, P2 ;  /* 0x0000000009097207 */ /* 0x000fe40001000000 */
[----:B------:R-:W-:-:S02]  /*2f00*/  ISETP.GE.U32.AND P2, PT, R6, R8, PT ;  /* 0x000000080600720c */ /* 0x000fc40003f46070 */
[----:B------:R-:W-:Y:S02]  /*2f10*/  ISETP.NE.U32.AND P1, PT, R8, RZ, PT ;  /* 0x000000ff0800720c */ /* 0x000fe40003f25070 */
[----:B------:R-:W-:Y:S02]  /*2f20*/  IADD3 R0, R9, 0x1, RZ ;  /* 0x0000000109007810 */ /* 0x000fe40007ffe0ff */
[----:B------:R-:W-:Y:S02]  /*2f30*/  ISETP.GE.U32.AND.EX P2, PT, R2, RZ, PT, P2 ;  /* 0x000000ff0200720c */ /* 0x000fe40003f46120 */
[----:B------:R-:W-:Y:S02]  /*2f40*/  MOV R2, R5 ;  /* 0x0000000500027202 */ /* 0x000fe40000000f00 */
[----:B------:R-:W-:Y:S02]  /*2f50*/  ISETP.NE.AND.EX P1, PT, RZ, RZ, PT, P1 ;  /* 0x000000ffff00720c */ /* 0x000fe40003f25310 */
[----:B------:R-:W-:-:S04]  /*2f60*/  SEL R0, R0, R9, P2 ;  /* 0x0000000900007207 */ /* 0x000fc80001000000 */
[----:B------:R-:W-:Y:S01]  /*2f70*/  SEL R0, R0, 0xffffffff, P1 ;  /* 0xffffffff00007807 */ /* 0x000fe20000800000 */
[----:B------:R-:W-:Y:S06]  /*2f80*/  RET.REL.NODEC R2 `(_ZN7cutlass13device_kernelIN5flash19FlashAttnFwdCombineIN4cute5tupleIJNS3_1CILi16EEENS5_ILi64EEEEEELi6ELi256ELi1ELb0ELb1ENS_10bfloat16_tEfNS_4arch4Sm90EEEEEvNT_6ParamsE) ;  /* 0xffffd07002007950 */ /* 0x000fec0003c3ffff */
        .weak           $__internal_34_$__cuda_sm70_shflsync_bfly_p
        .type           $__internal_34_$__cuda_sm70_shflsync_bfly_p,@function
        .size           $__internal_34_$__cuda_sm70_shflsync_bfly_p,(.L_x_1838 - $__internal_34_$__cuda_sm70_shflsync_bfly_p)
$__internal_34_$__cuda_sm70_shflsync_bfly_p:
[----:B------:R-:W-:Y:S01]  /*2f90*/  HFMA2.MMA R11, -RZ, RZ, 0, 0 ;  /* 0x00000000ff0b7435 */ /* 0x000fe200000001ff */
[----:B------:R-:W-:Y:S01]  /*2fa0*/  MOV R10, R0 ;  /* 0x00000000000a7202 */ /* 0x000fe20000000f00 */
[----:B------:R1:W2:Y:S04]  /*2fb0*/  SHFL.BFLY PT, R6, R7, 0x8, 0x1f ;  /* 0x0d001f0007067f89 */ /* 0x0002a800000e0000 */
[----:B------:R-:W-:Y:S05]  /*2fc0*/  RET.REL.NODEC R10 `(_ZN7cutlass13device_kernelIN5flash19FlashAttnFwdCombineIN4cute5tupleIJNS3_1CILi16EEENS5_ILi64EEEEEELi6ELi256ELi1ELb0ELb1ENS_10bfloat16_tEfNS_4arch4Sm90EEEEEvNT_6ParamsE) ;  /* 0xffffd0300a007950 */ /* 0x000fea0003c3ffff */
.L_x_390:
        /* <DEDUP_REMOVED lines=11> */
.L_x_1838:


//--------------------- .text._ZN7cutlass13device_kernelIN5flash19FlashAttnFwdCombineIN4cute5tupleIJNS3_1CILi16EEENS5_ILi64EEEEEELi5ELi256ELi1ELb0ELb1ENS_10bfloat16_tEfNS_4arch4Sm90EEEEEvNT_6ParamsE --------------------------
	.section	.text._ZN7cutlass13device_kernelIN5flash19FlashAttnFwdCombineIN4cute5tupleIJNS3_1CILi16EEENS5_ILi64EEEEEELi5ELi256ELi1ELb0ELb1ENS_10bfloat16_tEfNS_4arch4Sm90EEEEEvNT_6ParamsE,"ax",@progbits
	.sectioninfo	@"SHI_REGISTERS=42"
	.align	128
.text._ZN7cutlass13device_kernelIN5flash19FlashAttnFwdCombineIN4cute5tupleIJNS3_1CILi16EEENS5_ILi64EEEEEELi5ELi256ELi1ELb0ELb1ENS_10bfloat16_tEfNS_4arch4Sm90EEEEEvNT_6ParamsE:
        .type           _ZN7cutlass13device_kernelIN5flash19FlashAttnFwdCombineIN4cute5tupleIJNS3_1CILi16EEENS5_ILi64EEEEEELi5ELi256ELi1ELb0ELb1ENS_10bfloat16_tEfNS_4arch4Sm90EEEEEvNT_6ParamsE,@function
        .size           _ZN7cutlass13device_kernelIN5flash19FlashAttnFwdCombineIN4cute5tupleIJNS3_1CILi16EEENS5_ILi64EEEEEELi5ELi256ELi1ELb0ELb1ENS_10bfloat16_tEfNS_4arch4Sm90EEEEEvNT_6ParamsE,(.L_x_1841 - _ZN7cutlass13device_kernelIN5flash19FlashAttnFwdCombineIN4cute5tupleIJNS3_1CILi16EEENS5_ILi64EEEEEELi5ELi256ELi1ELb0ELb1ENS_10bfloat16_tEfNS_4arch4Sm90EEEEEvNT_6ParamsE)
        .other          _ZN7cutlass13device_kernelIN5flash19FlashAttnFwdCombineIN4cute5tupleIJNS3_1CILi16EEENS5_ILi64EEEEEELi5ELi256ELi1ELb0ELb1ENS_10bfloat16_tEfNS_4arch4Sm90EEEEEvNT_6ParamsE,@"STO_CUDA_ENTRY STV_DEFAULT"
_ZN7cutlass13device_kernelIN5flash19FlashAttnFwdCombineIN4cute5tupleIJNS3_1CILi16EEENS5_ILi64EEEEEELi5ELi256ELi1ELb0ELb1ENS_10bfloat16_tEfNS_4arch4Sm90EEEEEvNT_6ParamsE:
        /* <DEDUP_REMOVED lines=51> */
.L_x_391:
        /* <DEDUP_REMOVED lines=25> */
.L_x_392:
        /* <DEDUP_REMOVED lines=101> */
.L_x_394:
        /* <DEDUP_REMOVED lines=14> */
[----:B------:R-:W-:Y:S05]  /*0bf0*/  CALL.REL.NOINC `($__internal_35_$__cuda_sm20_div_u64) ;  /* 0x00001c8000007944 */ /* 0x000fea0003c00000 */
[----:B------:R-:W-:Y:S05]  /*0c00*/  BRA `(.L_x_396) ;  /* 0x0000013000007947 */ /* 0x000fea0003800000 */
.L_x_395:
        /* <DEDUP_REMOVED lines=19> */
.L_x_396:
[----:B------:R-:W-:Y:S02]  /*0d40*/  IADD3 R3, R7, -0x1, RZ ;  /* 0xffffffff07037810 */ /* 0x000fe40007ffe0ff */
[----:B------:R-:W-:-:S03]  /*0d50*/  MOV R5, R0 ;  /* 0x0000000000057202 */ /* 0x000fc60000000f00 */
.L_x_393:
        /* <DEDUP_REMOVED lines=22> */
[----:B------:R-:W-:Y:S01]  /*0ec0*/  IMAD R12, R16, R12, R6 ;  /* 0x0000000c100c7224 */ /* 0x000fe200078e0206 */
[----:B------:R-:W-:Y:S01]  /*0ed0*/  IADD3 R6, R8, 0x10, RZ ;  /* 0x0000001008067810 */ /* 0x000fe20007ffe0ff */
[----:B------:R-:W-:-:S03]  /*0ee0*/  IMAD R4, R4, c[0x0][0x1c0], RZ ;  /* 0x0000700004047a24 */ /* 0x000fc600078e02ff */
[----:B------:R-:W-:Y:S01]  /*0ef0*/  SHF.R.S32.HI R7, RZ, 0x1f, R12 ;  /* 0x0000001fff077819 */ /* 0x000fe2000001140c */
[----:B------:R-:W-:Y:S01]  /*0f00*/  IMAD R4, R0, c[0x0][0x1c4], R4 ;  /* 0x0000710000047a24 */ /* 0x000fe200078e0204 */
[----:B------:R-:W-:Y:S02]  /*0f10*/  @!P3 SHF.R.S32.HI R0, RZ, 0x1f, R8 ;  /* 0x0000001fff00b819 */ /* 0x000fe40000011408 */
[----:B------:R-:W-:Y:S02]  /*0f20*/  IADD3 R12, P1, R12, R10, RZ ;  /* 0x0000000a0c0c7210 */ /* 0x000fe40007f3e0ff */
[----:B------:R-:W-:Y:S01]  /*0f30*/  ISETP.GE.AND P2, PT, R6, R17, PT ;  /* 0x000000110600720c */ /* 0x000fe20003f46270 */
[----:B------:R-:W-:Y:S01]  /*0f40*/  @!P3 IMAD R0, R0, c[0x0][0x1b8], RZ ;  /* 0x00006e000000ba24 */ /* 0x000fe200078e02ff */
[----:B------:R-:W-:Y:S01]  /*0f50*/  IADD3.X R13, R7, R11, R4, P1, !PT ;  /* 0x0000000b070d7210 */ /* 0x000fe20000ffe404 */
[----:B------:R-:W-:Y:S01]  /*0f60*/  @P3 IMAD.MOV.U32 R4, RZ, RZ, -0x800000 ;  /* 0xff800000ff043424 */ /* 0x000fe200078e00ff */
[----:B------:R-:W-:Y:S01]  /*0f70*/  SHF.L.U32 R7, R9, 0x2, RZ ;  /* 0x0000000209077819 */ /* 0x000fe200000006ff */
[----:B------:R-:W-:-:S02]  /*0f80*/  @!P3 IMAD R0, R8, c[0x0][0x1bc], R0 ;  /* 0x00006f000800ba24 */ /* 0x000fc400078e0200 */
[----:B------:R-:W-:Y:S01]  /*0f90*/  @!P3 IMAD.WIDE.U32 R14, R8, c[0x0][0x1b8], R12 ;  /* 0x00006e00080eba25 */ /* 0x000fe200078e000c */
[----:B------:R1:W-:Y:S04]  /*0fa0*/  @P3 STS [R9.X4], R4 ;  /* 0x0000000409003388 */ /* 0x0003e80000004800 */
[----:B------:R-:W-:Y:S02]  /*0fb0*/  @!P3 IADD3 R0, R15, R0, RZ ;  /* 0x000000000f00b210 */ /* 0x000fe40007ffe0ff */
[----:B------:R-:W-:-:S04]  /*0fc0*/  @!P3 LEA R10, P1, R14, c[0x0][0x1a0], 0x2 ;  /* 0x000068000e0aba11 */ /* 0x000fc800078210ff */
[----:B------:R-:W-:Y:S01]  /*0fd0*/  @!P3 LEA.HI.X R11, R14, c[0x0][0x1a4], R0, 0x2, P1 ;  /* 0x000069000e0bba11 */ /* 0x000fe200008f1400 */
[----:B------:R-:W-:-:S04]  /*0fe0*/  @P2 IMAD.MOV.U32 R0, RZ, RZ, -0x800000 ;  /* 0xff800000ff002424 */ /* 0x000fc800078e00ff */
        /* <DEDUP_REMOVED lines=19> */
.L_x_398:
[----:B------:R-:W-:Y:S05]  /*1120*/  BSYNC B0 ;  /* 0x0000000000007941 */ /* 0x000fea0003800000 */
.L_x_397:
[----:B-1----:R-:W-:Y:S01]  /*1130*/  IADD3 R4, R8, UR36, RZ ;  /* 0x0000002408047c10 */ /* 0x002fe2000fffe0ff */
        /* <DEDUP_REMOVED lines=11> */
[----:B------:R-:W-:Y:S02]  /*11f0*/  IADD3 R13, -R6, c[0x0][0x16c], RZ ;  /* 0x00005b00060d7a10 */ /* 0x000fe40007ffe1ff */
        /* <DEDUP_REMOVED lines=42> */
[----:B---3--:R-:W-:Y:S01]  /*14a0*/  IMAD.SHL.U32 R20, R2, 0x10, RZ ;  /* 0x0000001002147824 */ /* 0x008fe200078e00ff */
[----:B------:R-:W-:-:S04]  /*14b0*/  DEPBAR.LE SB0, 0x3 ;  /* 0x000080c00000791a */ /* 0x000fc80000000000 */
[----:B------:R-:W-:Y:S01]  /*14c0*/  WARPSYNC 0xffffffff ;  /* 0xffffffff00007948 */ /* 0x000fe20003800000 */
[----:B------:R-:W-:-:S04]  /*14d0*/  LOP3.LUT R20, R20, 0xf0, RZ, 0xc0, !PT ;  /* 0x000000f014147812 */ /* 0x000fc800078ec0ff */
[----:B------:R-:W-:Y:S02]  /*14e0*/  LOP3.LUT R0, R20, 0xf, R8, 0xf8, !PT ;  /* 0x0000000f14007812 */ /* 0x000fe400078ef808 */
[----:B------:R-:W-:-:S04]  /*14f0*/  SHF.R.U32.HI R20, RZ, 0x4, R20 ;  /* 0x00000004ff147819 */ /* 0x000fc80000011614 */
[----:B------:R-:W-:Y:S01]  /*1500*/  LOP3.LUT R20, R0, R20, RZ, 0x3c, !PT ;  /* 0x0000001400147212 */ /* 0x000fe200078e3cff */
[----:B------:R-:W-:Y:S06]  /*1510*/  BAR.SYNC.DEFER_BLOCKING 0x0 ;  /* 0x0000000000007b1d */ /* 0x000fec0000010000 */
[----:B------:R-:W-:Y:S04]  /*1520*/  LDS R11, [R20.X4+0x400] ;  /* 0x00040000140b7984 */ /* 0x000fe80000004800 */
[----:B-1----:R-:W1:Y:S02]  /*1530*/  LDS R10, [R20.X4] ;  /* 0x00000000140a7984 */ /* 0x002e640000004800 */
[----:B-1----:R-:W-:Y:S01]  /*1540*/  FMNMX.FTZ R7, R11, R10, !PT ;  /* 0x0000000a0b077209 */ /* 0x002fe20007810000 */
[----:B------:R-:W-:Y:S05]  /*1550*/  BRA.DIV ~URZ, `(.L_x_399) ;  /* 0x000012f27f007947 */ /* 0x000fea000b800000 */
[----:B--2---:R1:W2:Y:S02]  /*1560*/  SHFL.BFLY PT, R6, R7, 0x8, 0x1f ;  /* 0x0d001f0007067f89 */ /* 0x0042a400000e0000 */
.L_x_408:
[----:B-12---:R-:W-:Y:S01]  /*1570*/  FMNMX.FTZ R7, R7, R6, !PT ;  /* 0x0000000607077209 */ /* 0x006fe20007810000 */
[----:B------:R-:W1:Y:S01]  /*1580*/  S2UR UR4, SR_CTAID.Y ;  /* 0x00000000000479c3 */ /* 0x000e620000002600 */
[----:B------:R-:W-:-:S03]  /*1590*/  FSETP.NEU.FTZ.AND P1, PT, R10, -INF , PT ;  /* 0xff8000000a00780b */ /* 0x000fc60003f3d000 */
[----:B------:R-:W2:Y:S02]  /*15a0*/  SHFL.BFLY PT, R6, R7, 0x4, 0x1f ;  /* 0x0c801f0007067f89 */ /* 0x000ea400000e0000 */
        /* <DEDUP_REMOVED lines=8> */
[--C-:B------:R-:W-:Y:S01]  /*1630*/  FADD.FTZ R9, R10, -R7.reuse ;  /* 0x800000070a097221 */ /* 0x100fe20000010000 */
[C---:B------:R-:W-:Y:S01]  /*1640*/  SEL R10, R2.reuse, 0xffffffff, P1 ;  /* 0xffffffff020a7807 */ /* 0x040fe20000800000 */
[----:B------:R-:W-:Y:S01]  /*1650*/  FADD.FTZ R7, R11, -R7 ;  /* 0x800000070b077221 */ /* 0x000fe20000010000 */
[----:B------:R-:W-:Y:S01]  /*1660*/  ISETP.NE.AND P1, PT, R2, RZ, PT ;  /* 0x000000ff0200720c */ /* 0x000fe20003f25270 */
[----:B------:R-:W-:Y:S02]  /*1670*/  FMUL.FTZ R9, R9, 1.4426950216293334961 ;  /* 0x3fb8aa3b09097820 */ /* 0x000fe40000410000 */
[----:B------:R-:W-:-:S04]  /*1680*/  FMUL.FTZ R7, R7, 1.4426950216293334961 ;  /* 0x3fb8aa3b07077820 */ /* 0x000fc80000410000 */
[----:B------:R-:W2:Y:S01]  /*1690*/  MUFU.EX2 R9, R9 ;  /* 0x0000000900097308 */ /* 0x000ea20000000800 */
[----:B------:R-:W-:-:S05]  /*16a0*/  @P0 IADD3 R10, R2, 0x10, RZ ;  /* 0x00000010020a0810 */ /* 0x000fca0007ffe0ff */
[----:B------:R-:W3:Y:S02]  /*16b0*/  SHFL.BFLY PT, R11, R10, 0x8, 0x1f ;  /* 0x0d001f000a0b7f89 */ /* 0x000ee400000e0000 */
[----:B------:R-:W4:Y:S01]  /*16c0*/  MUFU.EX2 R7, R7 ;  /* 0x0000000700077308 */ /* 0x000f220000000800 */
[----:B--2---:R-:W-:-:S04]  /*16d0*/  FADD.FTZ R6, RZ, R9 ;  /* 0x00000009ff067221 */ /* 0x004fc80000010000 */
[----:B----4-:R-:W-:-:S05]  /*16e0*/  FADD.FTZ R6, R6, R7 ;  /* 0x0000000706067221 */ /* 0x010fca0000010000 */
[----:B------:R-:W2:Y:S01]  /*16f0*/  SHFL.BFLY PT, R0, R6, 0x8, 0x1f ;  /* 0x0d001f0006007f89 */ /* 0x000ea200000e0000 */
[----:B---3--:R-:W-:-:S05]  /*1700*/  IMNMX R11, R10, R11, !PT ;  /* 0x0000000b0a0b7217 */ /* 0x008fca0007800200 */
[----:B------:R-:W3:Y:S01]  /*1710*/  SHFL.BFLY PT, R10, R11, 0x4, 0x1f ;  /* 0x0c801f000b0a7f89 */ /* 0x000ee200000e0000 */
[----:B--2---:R-:W-:-:S05]  /*1720*/  FADD.FTZ R0, R6, R0 ;  /* 0x0000000006007221 */ /* 0x004fca0000010000 */
[----:B------:R-:W2:Y:S01]  /*1730*/  SHFL.BFLY PT, R6, R0, 0x4, 0x1f ;  /* 0x0c801f0000067f89 */ /* 0x000ea200000e0000 */
[----:B---3--:R-:W-:-:S05]  /*1740*/  IMNMX R10, R11, R10, !PT ;  /* 0x0000000a0b0a7217 */ /* 0x008fca0007800200 */
[----:B------:R-:W3:Y:S01]  /*1750*/  SHFL.BFLY PT, R12, R10, 0x2, 0x1f ;  /* 0x0c401f000a0c7f89 */ /* 0x000ee200000e0000 */
[----:B--2---:R-:W-:-:S05]  /*1760*/  FADD.FTZ R6, R0, R6 ;  /* 0x0000000600067221 */ /* 0x004fca0000010000 */
[----:B------:R-:W2:Y:S01]  /*1770*/  SHFL.BFLY PT, R0, R6, 0x2, 0x1f ;  /* 0x0c401f0006007f89 */ /* 0x000ea200000e0000 */
[----:B---3--:R-:W-:Y:S01]  /*1780*/  IMNMX R12, R10, R12, !PT ;  /* 0x0000000c0a0c7217 */ /* 0x008fe20007800200 */
[----:B------:R-:W-:-:S04]  /*1790*/  IMAD.MOV.U32 R10, RZ, RZ, RZ ;  /* 0x000000ffff0a7224 */ /* 0x000fc800078e00ff */
[----:B------:R-:W3:Y:S01]  /*17a0*/  SHFL.BFLY PT, R11, R12, 0x1, 0x1f ;  /* 0x0c201f000c0b7f89 */ /* 0x000ee200000e0000 */
[----:B--2---:R-:W-:-:S05]  /*17b0*/  FADD.FTZ R0, R6, R0 ;  /* 0x0000000006007221 */ /* 0x004fca0000010000 */
[----:B------:R-:W2:Y:S01]  /*17c0*/  SHFL.BFLY PT, R6, R0, 0x1, 0x1f ;  /* 0x0c201f0000067f89 */ /* 0x000ea200000e0000 */
[----:B---3--:R-:W-:Y:S01]  /*17d0*/  IMNMX R11, R12, R11, !PT ;  /* 0x0000000b0c0b7217 */ /* 0x008fe20007800200 */
[----:B--2---:R-:W-:Y:S02]  /*17e0*/  FADD.FTZ R6, R0, R6 ;  /* 0x0000000600067221 */ /* 0x004fe40000010000 */
[----:B------:R-:W2:Y:S03]  /*17f0*/  S2R R0, SR_TID.X ;  /* 0x0000000000007919 */ /* 0x000ea60000002100 */
[----:B------:R-:W-:-:S13]  /*1800*/  FSETP.NE.FTZ.AND P0, PT, R6, RZ, PT ;  /* 0x000000ff0600720b */ /* 0x000fda0003f15000 */
[----:B------:R-:W3:Y:S01]  /*1810*/  @P0 MUFU.RCP R10, R6 ;  /* 0x00000006000a0308 */ /* 0x000ee20000001000 */
[----:B--2---:R-:W-:-:S07]  /*1820*/  ISETP.GT.OR P0, PT, R0, 0xff, P1 ;  /* 0x000000ff0000780c */ /* 0x004fce0000f04670 */
[----:B------:R-:W2:Y:S01]  /*1830*/  MUFU.LG2 R6, R6 ;  /* 0x0000000600067308 */ /* 0x000ea20000000c00 */
[-C--:B---3--:R-:W-:Y:S02]  /*1840*/  FMUL.FTZ R9, R9, R10.reuse ;  /* 0x0000000a09097220 */ /* 0x088fe40000410000 */
[----:B------:R-:W-:-:S03]  /*1850*/  FMUL.FTZ R7, R7, R10 ;  /* 0x0000000a07077220 */ /* 0x000fc60000410000 */
[----:B------:R3:W-:Y:S04]  /*1860*/  STS [R20.X4], R9 ;  /* 0x0000000914007388 */ /* 0x0007e80000004800 */
[----:B------:R3:W-:Y:S01]  /*1870*/  STS [R20.X4+0x400], R7 ;  /* 0x0004000714007388 */ /* 0x0007e20000004800 */
[----:B--2---:R-:W-:-:S03]  /*1880*/  FFMA.FTZ R17, R6, 0.69314718246459960938, R17 ;  /* 0x3f31721806117823 */ /* 0x004fc60000010011 */
[----:B------:R3:W-:Y:S01]  /*1890*/  @!P0 STS [R8.X4+0x800], R11 ;  /* 0x0008000b08008388 */ /* 0x0007e20000004800 */
[----:B-1----:R-:W-:-:S13]  /*18a0*/  ISETP.NE.AND P0, PT, RZ, UR4, PT ;  /* 0x00000004ff007c0c */ /* 0x002fda000bf05270 */
        /* <DEDUP_REMOVED lines=23> */
.L_x_401:
[----:B------:R-:W-:Y:S05]  /*1a20*/  BSYNC B0 ;  /* 0x0000000000007941 */ /* 0x000fea0003800000 */
.L_x_400:
        /* <DEDUP_REMOVED lines=24> */
.L_x_406:
        /* <DEDUP_REMOVED lines=129> */
.L_x_405:
[----:B------:R-:W-:Y:S05]  /*23c0*/  BSYNC B0 ;  /* 0x0000000000007941 */ /* 0x000fea0003800000 */
.L_x_404:
        /* <DEDUP_REMOVED lines=8> */
.L_x_407:
        /* <DEDUP_REMOVED lines=43> */
.L_x_403:
[----:B------:R-:W-:Y:S05]  /*2700*/  BSYNC B1 ;  /* 0x0000000000017941 */ /* 0x000fea0003800000 */
.L_x_402:
        /* <DEDUP_REMOVED lines=20> */
.L_x_399:
[----:B--2---:R-:W-:Y:S02]  /*2850*/  MOV R0, 0x2870 ;  /* 0x0000287000007802 */ /* 0x004fe40000000f00 */
[----:B------:R-:W-:Y:S05]  /*2860*/  CALL.REL.NOINC `($__internal_36_$__cuda_sm70_shflsync_bfly_p) ;  /* 0x000003e000007944 */ /* 0x000fea0003c00000 */
[----:B-12---:R-:W-:Y:S05]  /*2870*/  BRA `(.L_x_408) ;  /* 0xffffecf000007947 */ /* 0x006fea000383ffff */
        .weak           $__internal_35_$__cuda_sm20_div_u64
        .type           $__internal_35_$__cuda_sm20_div_u64,@function
        .size           $__internal_35_$__cuda_sm20_div_u64,($__internal_36_$__cuda_sm70_shflsync_bfly_p - $__internal_35_$__cuda_sm20_div_u64)
$__internal_35_$__cuda_sm20_div_u64:
        /* <DEDUP_REMOVED lines=60> */
[----:B------:R-:W-:Y:S06]  /*2c40*/  RET.REL.NODEC R2 `(_ZN7cutlass13device_kernelIN5flash19FlashAttnFwdCombineIN4cute5tupleIJNS3_1CILi16EEENS5_ILi64EEEEEELi5ELi256ELi1ELb0ELb1ENS_10bfloat16_tEfNS_4arch4Sm90EEEEEvNT_6ParamsE) ;  /* 0xffffd3b002007950 */ /* 0x000fec0003c3ffff */
        .weak           $__internal_36_$__cuda_sm70_shflsync_bfly_p
        .type           $__internal_36_$__cuda_sm70_shflsync_bfly_p,@function
        .size           $__internal_36_$__cuda_sm70_shflsync_bfly_p,(.L_x_1841 - $__internal_36_$__cuda_sm70_shflsync_bfly_p)
$__internal_36_$__cuda_sm70_shflsync_bfly_p:
[----:B------:R-:W-:Y:S01]  /*2c50*/  HFMA2.MMA R23, -RZ, RZ, 0, 0 ;  /* 0x00000000ff177435 */ /* 0x000fe200000001ff */
[----:B------:R-:W-:Y:S01]  /*2c60*/  MOV R22, R0 ;  /* 0x0000000000167202 */ /* 0x000fe20000000f00 */
[----:B------:R1:W2:Y:S04]  /*2c70*/  SHFL.BFLY PT, R6, R7, 0x8, 0x1f ;  /* 0x0d001f0007067f89 */ /* 0x0002a800000e0000 */
[----:B------:R-:W-:Y:S05]  /*2c80*/  RET.REL.NODEC R22 `(_ZN7cutlass13device_kernelIN5flash19FlashAttnFwdCombineIN4cute5tupleIJNS3_1CILi16EEENS5_ILi64EEEEEELi5ELi256ELi1ELb0ELb1ENS_10bfloat16_tEfNS_4arch4Sm90EEEEEvNT_6ParamsE) ;  /* 0xffffd37016007950 */ /* 0x000fea0003c3ffff */
.L_x_409:
        /* <DEDUP_REMOVED lines=15> */
.L_x_1841:


//--------------------- .text._ZN7cutlass13device_kernelIN5flash19FlashAttnFwdCombineIN4cute5tupleIJNS3_1CILi16EEENS5_ILi64EEEEEELi4ELi256ELi1ELb0ELb1ENS_10bfloat16_tEfNS_4arch4Sm90EEEEEvNT_6ParamsE --------------------------
	.section	.text._ZN7cutlass13device_kernelIN5flash19FlashAttnFwdCombineIN4cute5tupleIJNS3_1CILi16EEENS5_ILi64EEEEEELi4ELi256ELi1ELb0ELb1ENS_10bfloat16_tEfNS_4arch4Sm90EEEEEvNT_6ParamsE,"ax",@progbits
	.sectioninfo	@"SHI_REGISTERS=42"
	.align	128
.text._ZN7cutlass13device_kernelIN5flash19FlashAttnFwdCombineIN4cute5tupleIJNS3_1CILi16EEENS5_ILi64EEEEEELi4ELi256ELi1ELb0ELb1ENS_10bfloat16_tEfNS_4arch4Sm90EEEEEvNT_6ParamsE:
        .type           _ZN7cutlass13device_kernelIN5flash19FlashAttnFwdCombineIN4cute5tupleIJNS3_1CILi16EEENS5_ILi64EEEEEELi4ELi256ELi1ELb0ELb1ENS_10bfloat16_tEfNS_4arch4Sm90EEEEEvNT_6ParamsE,@function
        .size           _ZN7cutlass13device_kernelIN5flash19FlashAttnFwdCombineIN4cute5tupleIJNS3_1CILi16EEENS5_ILi64EEEEEELi4ELi256ELi1ELb0ELb1ENS_10bfloat16_tEfNS_4arch4Sm90EEEEEvNT_6ParamsE,(.L_x_1844 - _ZN7cutlass13device_kernelIN5flash19FlashAttnFwdCombineIN4cute5tupleIJNS3_1CILi16EEENS5_ILi64EEEEEELi4ELi256ELi1ELb0ELb1ENS_10bfloat16_tEfNS_4arch4Sm90EEEEEvNT_6ParamsE)
        .other          _ZN7cutlass13device_kernelIN5flash19FlashAttnFwdCombineIN4cute5tupleIJNS3_1CILi16EEENS5_ILi64EEEEEELi4ELi256ELi1ELb0ELb1ENS_10bfloat16_tEfNS_4arch4Sm90EEEEEvNT_6ParamsE,@"STO_CUDA_ENTRY STV_DEFAULT"
_ZN7cutlass13device_kernelIN5flash19FlashAttnFwdCombineIN4cute5tupleIJNS3_1CILi16EEENS5_ILi64EEEEEELi4ELi256ELi1ELb0ELb1ENS_10bfloat16_tEfNS_4arch4Sm90EEEEEvNT_6ParamsE:
        /* <DEDUP_REMOVED lines=51> */
.L_x_410:
        /* <DEDUP_REMOVED lines=25> */
.L_x_411:
        /* <DEDUP_REMOVED lines=101> */
.L_x_413:
        /* <DEDUP_REMOVED lines=14> */
[----:B------:R-:W-:Y:S05]  /*0bf0*/  CALL.REL.NOINC `($__internal_37_$__cuda_sm20_div_u64) ;  /* 0x00001af000007944 */ /* 0x000fea0003c00000 */
[----:B------:R-:W-:Y:S05]  /*0c00*/  BRA `(.L_x_415) ;  /* 0x0000013000007947 */ /* 0x000fea0003800000 */
.L_x_414:
        /* <DEDUP_REMOVED lines=19> */
.L_x_415:
[----:B------:R-:W-:Y:S02]  /*0d40*/  IADD3 R3, R7, -0x1, RZ ;  /* 0xffffffff07037810 */ /* 0x000fe40007ffe0ff */
[----:B------:R-:W-:-:S03]  /*0d50*/  MOV R5, R0 ;  /* 0x0000000000057202 */ /* 0x000fc60000000f00 */
.L_x_412:
[----:B------:R-:W-:Y:S01]  /*0d60*/  SHF.R.S32.HI R8, RZ, 0x1f, R24 ;  /* 0x0000001fff087819 */ /* 0x000fe20000011418 */
[----:B------:R-:W-:Y:S03]  /*0d70*/  BSSY B0, `(.L_x_416) ;  /* 0x000002b000007945 */ /* 0x000fe60003800000 */
[----:B------:R-:W-:-:S04]  /*0d80*/  LEA.HI R8, R8, R24, RZ, 0x4 ;  /* 0x0000001808087211 */ /* 0x000fc800078f20ff */
[----:B------:R-:W-:Y:S02]  /*0d90*/  LOP3.LUT R2, R8, 0xfffffff0, RZ, 0xc0, !PT ;  /* 0xfffffff008027812 */ /* 0x000fe400078ec0ff */
[----:B------:R-:W-:-:S03]  /*0da0*/  SHF.R.S32.HI R8, RZ, 0x4, R8 ;  /* 0x00000004ff087819 */ /* 0x000fc60000011408 */
[----:B------:R-:W-:-:S05]  /*0db0*/  IMAD.IADD R2, R24, 0x1, -R2 ;  /* 0x0000000118027824 */ /* 0x000fca00078e0a02 */
[----:B------:R-:W-:-:S04]  /*0dc0*/  IADD3 R0, R2, UR36, RZ ;  /* 0x0000002402007c10 */ /* 0x000fc8000fffe0ff */
[----:B------:R-:W-:-:S13]  /*0dd0*/  ISETP.GE.AND P1, PT, R0, R22, PT ;  /* 0x000000160000720c */ /* 0x000fda0003f26270 */
[----:B------:R-:W-:Y:S05]  /*0de0*/  @P1 BRA `(.L_x_417) ;  /* 0x0000023000001947 */ /* 0x000fea0003800000 */
[C---:B------:R-:W-:Y:S01]  /*0df0*/  IMAD.SHL.U32 R7, R8.reuse, 0x10, RZ ;  /* 0x0000001008077824 */ /* 0x040fe200078e00ff */
[----:B------:R-:W-:Y:S01]  /*0e00*/  ISETP.GE.AND P1, PT, R8, R17, PT ;  /* 0x000000110800720c */ /* 0x000fe20003f26270 */
[----:B------:R-:W-:-:S03]  /*0e10*/  IMAD.MOV.U32 R9, RZ, RZ, R0 ;  /* 0x000000ffff097224 */ /* 0x000fc600078e0000 */
[----:B------:R-:W-:-:S04]  /*0e20*/  LOP3.LUT R7, R7, 0xf0, RZ, 0xc0, !PT ;  /* 0x000000f007077812 */ /* 0x000fc800078ec0ff */
[----:B------:R-:W-:Y:S02]  /*0e30*/  LOP3.LUT R24, R7, 0xf, R24, 0xf8, !PT ;  /* 0x0000000f07187812 */ /* 0x000fe400078ef818 */
[----:B------:R-:W-:-:S03]  /*0e40*/  SHF.R.U32.HI R7, RZ, 0x4, R7 ;  /* 0x00000004ff077819 */ /* 0x000fc60000011607 */
[----:B------:R-:W-:Y:S01]  /*0e50*/  @P1 IMAD.MOV.U32 R4, RZ, RZ, -0x800000 ;  /* 0xff800000ff041424 */ /* 0x000fe200078e00ff */
[----:B------:R-:W-:-:S05]  /*0e60*/  LOP3.LUT R7, R24, R7, RZ, 0x3c, !PT ;  /* 0x0000000718077212 */ /* 0x000fca00078e3cff */
        /* <DEDUP_REMOVED lines=8> */
[----:B------:R-:W-:Y:S01]  /*0ef0*/  SHF.R.S32.HI R4, RZ, 0x1f, R9 ;  /* 0x0000001fff047819 */ /* 0x000fe20000011409 */
[----:B------:R-:W-:Y:S01]  /*0f00*/  IMAD.MOV.U32 R11, RZ, RZ, R19 ;  /* 0x000000ffff0b7224 */ /* 0x000fe200078e0013 */
[----:B------:R-:W-:Y:S01]  /*0f10*/  SHF.L.U32 R7, R7, 0x2, RZ ;  /* 0x0000000207077819 */ /* 0x000fe200000006ff */
[----:B------:R-:W-:Y:S02]  /*0f20*/  IMAD R6, R6, c[0x0][0x1b8], RZ ;  /* 0x00006e0006067a24 */ /* 0x000fe400078e02ff */
[----:B------:R-:W-:-:S04]  /*0f30*/  IMAD.WIDE.U32 R10, R8, c[0x0][0x1b8], R10 ;  /* 0x00006e00080a7a25 */ /* 0x000fc800078e000a */
[----:B------:R-:W-:Y:S02]  /*0f40*/  IMAD R6, R8, c[0x0][0x1bc], R6 ;  /* 0x00006f0008067a24 */ /* 0x000fe400078e0206 */
[----:B------:R-:W-:-:S03]  /*0f50*/  IMAD R4, R4, c[0x0][0x1c0], RZ ;  /* 0x0000700004047a24 */ /* 0x000fc600078e02ff */
[----:B------:R-:W-:Y:S01]  /*0f60*/  IADD3 R11, R11, R6, RZ ;  /* 0x000000060b0b7210 */ /* 0x000fe20007ffe0ff */
[----:B------:R-:W-:Y:S01]  /*0f70*/  IMAD R4, R9, c[0x0][0x1c4], R4 ;  /* 0x0000710009047a24 */ /* 0x000fe200078e0204 */
[----:B------:R-:W-:-:S03]  /*0f80*/  SHF.R.S32.HI R6, RZ, 0x1f, R0 ;  /* 0x0000001fff067819 */ /* 0x000fc60000011400 */
        /* <DEDUP_REMOVED lines=9> */
.L_x_417:
[----:B------:R-:W-:Y:S05]  /*1020*/  BSYNC B0 ;  /* 0x0000000000007941 */ /* 0x000fea0003800000 */
.L_x_416:
[----:B------:R-:W-:Y:S01]  /*1030*/  IADD3 R4, R8, UR36, RZ ;  /* 0x0000002408047c10 */ /* 0x000fe2000fffe0ff */
        /* <DEDUP_REMOVED lines=9> */
[--C-:B-1----:R-:W-:Y:S01]  /*10d0*/  SHF.R.S32.HI R10, RZ, 0x1f, R0.reuse ;  /* 0x0000001fff0a7819 */ /* 0x102fe20000011400 */
        /* <DEDUP_REMOVED lines=23> */
[----:B------:R-:W-:Y:S01]  /*1250*/  @!P3 LEA R9, P1, R0, R36, 0x1 ;  /* 0x000000240009b211 */ /* 0x000fe200078208ff */
[----:B------:R-:W-:Y:S01]  /*1260*/  IMAD.SHL.U32 R17, R2, 0x10, RZ ;  /* 0x0000001002117824 */ /* 0x000fe200078e00ff */
        /* <DEDUP_REMOVED lines=15> */
[----:B------:R-:W-:-:S03]  /*1360*/  LOP3.LUT R17, R17, 0xf0, RZ, 0xc0, !PT ;  /* 0x000000f011117812 */ /* 0x000fc600078ec0ff */
[----:B------:R-:W0:Y:S04]  /*1370*/  LDGDEPBAR ;  /* 0x00000000000079af */ /* 0x000e280000000000 */
[----:B------:R2:W-:Y:S04]  /*1380*/  @!P4 LDGSTS.E.BYPASS.LTC128B.128 [R6+0x1440], [R22.64] ;  /* 0x014400001606cfae */ /* 0x0005e8000b901d66 */
[----:B------:R-:W0:Y:S04]  /*1390*/  LDGDEPBAR ;  /* 0x00000000000079af */ /* 0x000e280000000000 */
[----:B------:R3:W-:Y:S04]  /*13a0*/  @!P3 LDGSTS.E.BYPASS.LTC128B.128 [R0+0x2440], [R20.64] ;  /* 0x024400001400bfae */ /* 0x0007e8000b901d66 */
[----:B------:R-:W0:Y:S01]  /*13b0*/  LDGDEPBAR ;  /* 0x00000000000079af */ /* 0x000e220000000000 */
[----:B---3--:R-:W-:Y:S01]  /*13c0*/  LOP3.LUT R0, R17, 0xf, R8, 0xf8, !PT ;  /* 0x0000000f11007812 */ /* 0x008fe200078ef808 */
[----:B------:R-:W-:-:S04]  /*13d0*/  DEPBAR.LE SB0, 0x3 ;  /* 0x000080c00000791a */ /* 0x000fc80000000000 */
[----:B------:R-:W-:Y:S01]  /*13e0*/  WARPSYNC 0xffffffff ;  /* 0xffffffff00007948 */ /* 0x000fe20003800000 */
[----:B------:R-:W-:-:S04]  /*13f0*/  SHF.R.U32.HI R17, RZ, 0x4, R17 ;  /* 0x00000004ff117819 */ /* 0x000fc80000011611 */
[----:B------:R-:W-:Y:S01]  /*1400*/  LOP3.LUT R17, R0, R17, RZ, 0x3c, !PT ;  /* 0x0000001100117212 */ /* 0x000fe200078e3cff */
[----:B------:R-:W-:Y:S06]  /*1410*/  BAR.SYNC.DEFER_BLOCKING 0x0 ;  /* 0x0000000000007b1d */ /* 0x000fec0000010000 */
[----:B--2---:R1:W2:Y:S01]  /*1420*/  LDS R6, [R17.X4] ;  /* 0x0000000011067984 */ /* 0x0042a20000004800 */
[----:B------:R-:W-:Y:S05]  /*1430*/  BRA.DIV ~URZ, `(.L_x_418) ;  /* 0x000012727f007947 */ /* 0x000fea000b800000 */
[----:B--2---:R2:W3:Y:S02]  /*1440*/  SHFL.BFLY PT, R0, R6, 0x8, 0x1f ;  /* 0x0d001f0006007f89 */ /* 0x0044e400000e0000 */
.L_x_427:
[----:B---3--:R-:W-:Y:S01]  /*1450*/  FMNMX.FTZ R0, R6, R0, !PT ;  /* 0x0000000006007209 */ /* 0x008fe20007810000 */
[----:B------:R-:W3:Y:S01]  /*1460*/  S2UR UR4, SR_CTAID.Y ;  /* 0x00000000000479c3 */ /* 0x000ee20000002600 */
[----:B------:R-:W-:-:S03]  /*1470*/  ISETP.NE.AND P1, PT, R2, RZ, PT ;  /* 0x000000ff0200720c */ /* 0x000fc60003f25270 */
[----:B------:R-:W4:Y:S02]  /*1480*/  SHFL.BFLY PT, R7, R0, 0x4, 0x1f ;  /* 0x0c801f0000077f89 */ /* 0x000f2400000e0000 */
[----:B----4-:R-:W-:-:S05]  /*1490*/  FMNMX.FTZ R7, R0, R7, !PT ;  /* 0x0000000700077209 */ /* 0x010fca0007810000 */
[----:B------:R-:W4:Y:S02]  /*14a0*/  SHFL.BFLY PT, R0, R7, 0x2, 0x1f ;  /* 0x0c401f0007007f89 */ /* 0x000f2400000e0000 */
[----:B----4-:R-:W-:-:S05]  /*14b0*/  FMNMX.FTZ R0, R7, R0, !PT ;  /* 0x0000000007007209 */ /* 0x010fca0007810000 */
[----:B------:R-:W4:Y:S02]  /*14c0*/  SHFL.BFLY PT, R12, R0, 0x1, 0x1f ;  /* 0x0c201f00000c7f89 */ /* 0x000f2400000e0000 */
[----:B----4-:R-:W-:-:S04]  /*14d0*/  FMNMX.FTZ R12, R0, R12, !PT ;  /* 0x0000000c000c7209 */ /* 0x010fc80007810000 */
[----:B------:R-:W-:-:S04]  /*14e0*/  FSETP.NEU.FTZ.AND P0, PT, R12, -INF , PT ;  /* 0xff8000000c00780b */ /* 0x000fc80003f1d000 */
[----:B------:R-:W-:Y:S02]  /*14f0*/  FSEL R7, R12, RZ, P0 ;  /* 0x000000ff0c077208 */ /* 0x000fe40000000000 */
[----:B------:R-:W-:-:S03]  /*1500*/  FSETP.NEU.FTZ.AND P0, PT, R6, -INF , PT ;  /* 0xff8000000600780b */ /* 0x000fc60003f1d000 */
[----:B------:R-:W-:-:S04]  /*1510*/  FADD.FTZ R7, R6, -R7 ;  /* 0x8000000706077221 */ /* 0x000fc80000010000 */
[----:B------:R-:W-:-:S06]  /*1520*/  FMUL.FTZ R7, R7, 1.4426950216293334961 ;  /* 0x3fb8aa3b07077820 */ /* 0x000fcc0000410000 */
[----:B------:R-:W4:Y:S02]  /*1530*/  MUFU.EX2 R7, R7 ;  /* 0x0000000700077308 */ /* 0x000f240000000800 */
[----:B----4-:R-:W-:-:S05]  /*1540*/  FADD.FTZ R9, RZ, R7 ;  /* 0x00000007ff097221 */ /* 0x010fca0000010000 */
[----:B------:R-:W4:Y:S02]  /*1550*/  SHFL.BFLY PT, R0, R9, 0x8, 0x1f ;  /* 0x0d001f0009007f89 */ /* 0x000f2400000e0000 */
[----:B----4-:R-:W-:Y:S01]  /*1560*/  FADD.FTZ R0, R9, R0 ;  /* 0x0000000009007221 */ /* 0x010fe20000010000 */
[----:B------:R-:W-:-:S04]  /*1570*/  SEL R9, R2, 0xffffffff, P0 ;  /* 0xffffffff02097807 */ /* 0x000fc80000000000 */
[----:B--2---:R-:W2:Y:S04]  /*1580*/  SHFL.BFLY PT, R6, R0, 0x4, 0x1f ;  /* 0x0c801f0000067f89 */ /* 0x004ea800000e0000 */
[----:B-1----:R-:W1:Y:S01]  /*1590*/  SHFL.BFLY PT, R10, R9, 0x8, 0x1f ;  /* 0x0d001f00090a7f89 */ /* 0x002e6200000e0000 */
[----:B--2---:R-:W-:Y:S01]  /*15a0*/  FADD.FTZ R6, R0, R6 ;  /* 0x0000000600067221 */ /* 0x004fe20000010000 */
[----:B-1----:R-:W-:-:S04]  /*15b0*/  IMNMX R10, R9, R10, !PT ;  /* 0x0000000a090a7217 */ /* 0x002fc80007800200 */
[----:B------:R-:W1:Y:S04]  /*15c0*/  SHFL.BFLY PT, R0, R6, 0x2, 0x1f ;  /* 0x0c401f0006007f89 */ /* 0x000e6800000e0000 */
[----:B------:R-:W2:Y:S01]  /*15d0*/  SHFL.BFLY PT, R9, R10, 0x4, 0x1f ;  /* 0x0c801f000a097f89 */ /* 0x000ea200000e0000 */
[----:B-1----:R-:W-:Y:S01]  /*15e0*/  FADD.FTZ R0, R6, R0 ;  /* 0x0000000006007221 */ /* 0x002fe20000010000 */
[----:B--2---:R-:W-:-:S04]  /*15f0*/  IMNMX R9, R10, R9, !PT ;  /* 0x000000090a097217 */ /* 0x004fc80007800200 */
[----:B------:R-:W1:Y:S04]  /*1600*/  SHFL.BFLY PT, R6, R0, 0x1, 0x1f ;  /* 0x0c201f0000067f89 */ /* 0x000e6800000e0000 */
[----:B------:R-:W2:Y:S01]  /*1610*/  SHFL.BFLY PT, R11, R9, 0x2, 0x1f ;  /* 0x0c401f00090b7f89 */ /* 0x000ea200000e0000 */
[----:B-1----:R-:W-:-:S03]  /*1620*/  FADD.FTZ R6, R0, R6 ;  /* 0x0000000600067221 */ /* 0x002fc60000010000 */
[----:B------:R-:W1:Y:S01]  /*1630*/  S2R R0, SR_TID.X ;  /* 0x0000000000007919 */ /* 0x000e620000002100 */
[----:B--2---:R-:W-:Y:S01]  /*1640*/  IMNMX R11, R9, R11, !PT ;  /* 0x0000000b090b7217 */ /* 0x004fe20007800200 */
[----:B------:R-:W-:Y:S01]  /*1650*/  IMAD.MOV.U32 R9, RZ, RZ, RZ ;  /* 0x000000ffff097224 */ /* 0x000fe200078e00ff */
[----:B------:R-:W-:-:S03]  /*1660*/  FSETP.NE.FTZ.AND P0, PT, R6, RZ, PT ;  /* 0x000000ff0600720b */ /* 0x000fc60003f15000 */
[----:B------:R-:W2:Y:S10]  /*1670*/  SHFL.BFLY PT, R10, R11, 0x1, 0x1f ;  /* 0x0c201f000b0a7f89 */ /* 0x000eb400000e0000 */
[----:B------:R-:W4:Y:S01]  /*1680*/  @P0 MUFU.RCP R9, R6 ;  /* 0x0000000600090308 */ /* 0x000f220000001000 */
[----:B-1----:R-:W-:-:S07]  /*1690*/  ISETP.GT.OR P0, PT, R0, 0xff, P1 ;  /* 0x000000ff0000780c */ /* 0x002fce0000f04670 */
[----:B------:R-:W1:Y:S01]  /*16a0*/  MUFU.LG2 R6, R6 ;  /* 0x0000000600067308 */ /* 0x000e620000000c00 */
[----:B--2---:R-:W-:Y:S01]  /*16b0*/  IMNMX R10, R11, R10, !PT ;  /* 0x0000000a0b0a7217 */ /* 0x004fe20007800200 */
[----:B----4-:R-:W-:-:S05]  /*16c0*/  FMUL.FTZ R9, R7, R9 ;  /* 0x0000000907097220 */ /* 0x010fca0000410000 */
[----:B------:R2:W-:Y:S01]  /*16d0*/  STS [R17.X4], R9 ;  /* 0x0000000911007388 */ /* 0x0005e20000004800 */
[----:B-1----:R-:W-:-:S03]  /*16e0*/  FFMA.FTZ R12, R6, 0.69314718246459960938, R12 ;  /* 0x3f317218060c7823 */ /* 0x002fc6000001000c */
        /* <DEDUP_REMOVED lines=25> */
.L_x_420:
[----:B------:R-:W-:Y:S05]  /*1880*/  BSYNC B0 ;  /* 0x0000000000007941 */ /* 0x000fea0003800000 */
.L_x_419:
        /* <DEDUP_REMOVED lines=24> */
.L_x_425:
        /* <DEDUP_REMOVED lines=129> */
.L_x_424:
[----:B------:R-:W-:Y:S05]  /*2220*/  BSYNC B0 ;  /* 0x0000000000007941 */ /* 0x000fea0003800000 */
.L_x_423:
        /* <DEDUP_REMOVED lines=8> */
.L_x_426:
        /* <DEDUP_REMOVED lines=43> */
.L_x_422:
[----:B------:R-:W-:Y:S05]  /*2560*/  BSYNC B1 ;  /* 0x0000000000017941 */ /* 0x000fea0003800000 */
.L_x_421:
        /* <DEDUP_REMOVED lines=20> */
.L_x_418:
[----:B------:R-:W-:Y:S02]  /*26b0*/  MOV R0, 0x26d0 ;  /* 0x000026d000007802 */ /* 0x000fe40000000f00 */
[----:B-12---:R-:W-:Y:S05]  /*26c0*/  CALL.REL.NOINC `($__internal_38_$__cuda_sm70_shflsync_bfly_p) ;  /* 0x000003f000007944 */ /* 0x006fea0003c00000 */
[----:B--2---:R-:W-:Y:S01]  /*26d0*/  MOV R0, R7 ;  /* 0x0000000700007202 */ /* 0x004fe20000000f00 */
[----:B-1----:R-:W-:Y:S05]  /*26e0*/  BRA `(.L_x_427) ;  /* 0xffffed6000007947 */ /* 0x002fea000383ffff */
        .weak           $__internal_37_$__cuda_sm20_div_u64
        .type           $__internal_37_$__cuda_sm20_div_u64,@function
        .size           $__internal_37_$__cuda_sm20_div_u64,($__internal_38_$__cuda_sm70_shflsync_bfly_p - $__internal_37_$__cuda_sm20_div_u64)
$__internal_37_$__cuda_sm20_div_u64:
        /* <DEDUP_REMOVED lines=60> */
[----:B------:R-:W-:Y:S06]  /*2ab0*/  RET.REL.NODEC R2 `(_ZN7cutlass13device_kernelIN5flash19FlashAttnFwdCombineIN4cute5tupleIJNS3_1CILi16EEENS5_ILi64EEEEEELi4ELi256ELi1ELb0ELb1ENS_10bfloat16_tEfNS_4arch4Sm90EEEEEvNT_6ParamsE) ;  /* 0xffffd54002007950 */ /* 0x000fec0003c3ffff */
        .weak           $__internal_38_$__cuda_sm70_shflsync_bfly_p
        .type           $__internal_38_$__cuda_sm70_shflsync_bfly_p,@function
        .size           $__internal_38_$__cuda_sm70_shflsync_bfly_p,(.L_x_1844 - $__internal_38_$__cuda_sm70_shflsync_bfly_p)
$__internal_38_$__cuda_sm70_shflsync_bfly_p:
[----:B------:R-:W-:Y:S01]  /*2ac0*/  HFMA2.MMA R11, -RZ, RZ, 0, 0 ;  /* 0x00000000ff0b7435 */ /* 0x000fe200000001ff */
[----:B------:R-:W-:Y:S01]  /*2ad0*/  MOV R10, R0 ;  /* 0x00000000000a7202 */ /* 0x000fe20000000f00 */
[----:B------:R1:W2:Y:S04]  /*2ae0*/  SHFL.BFLY PT, R7, R6, 0x8, 0x1f ;  /* 0x0d001f0006077f89 */ /* 0x0002a800000e0000 */
[----:B------:R-:W-:Y:S05]  /*2af0*/  RET.REL.NODEC R10 `(_ZN7cutlass13device_kernelIN5flash19FlashAttnFwdCombineIN4cute5tupleIJNS3_1CILi16EEENS5_ILi64EEEEEELi4ELi256ELi1ELb0ELb1ENS_10bfloat16_tEfNS_4arch4Sm90EEEEEvNT_6ParamsE) ;  /* 0xffffd5000a007950 */ /* 0x000fea0003c3ffff */
.L_x_428:
        /* <DEDUP_REMOVED lines=16> */
.L_x_1844:


//--------------------- .text._ZN7cutlass13device_kernelIN5flash19FlashAttnFwdCombineIN4cute5tupleIJNS3_1CILi16EEENS5_ILi64EEEEEELi8ELi256ELi1ELb0ELb0ENS_10bfloat16_tEfNS_4arch4Sm80EEEEEvNT_6ParamsE --------------------------
	.section	.text._ZN7cutlass13device_kernelIN5flash19FlashAttnFwdCombineIN4cute5tupleIJNS3_1CILi16EEENS5_ILi64EEEEEELi8ELi256ELi1ELb0ELb0ENS_10bfloat16_tEfNS_4arch4Sm80EEEEEvNT_6ParamsE,"ax",@progbits
	.sectioninfo	@"SHI_REGISTERS=55"
	.align	128
.text._ZN7cutlass13device_kernelIN5flash19FlashAttnFwdCombineIN4cute5tupleIJNS3_1CILi16EEENS5_ILi64EEEEEELi8ELi256ELi1ELb0ELb0ENS_10bfloat16_tEfNS_4arch4Sm80EEEEEvNT_6ParamsE:
        .type           _ZN7cutlass13device_kernelIN5flash19FlashAttnFwdCombineIN4cute5tupleIJNS3_1CILi16EEENS5_ILi64EEEEEELi8ELi256ELi1ELb0ELb0ENS_10bfloat16_tEfNS_4arch4Sm80EEEEEvNT_6ParamsE,@function
        .size           _ZN7cutlass13device_kernelIN5flash19FlashAttnFwdCombineIN4cute5tupleIJNS3_1CILi16EEENS5_ILi64EEEEEELi8ELi256ELi1ELb0ELb0ENS_10bfloat16_tEfNS_4arch4Sm80EEEEEvNT_6ParamsE,(.L_x_1847 - _ZN7cutlass13device_kernelIN5flash19FlashAttnFwdCombineIN4cute5tupleIJNS3_1CILi16EEENS5_ILi64EEEEEELi8ELi256ELi1ELb0ELb0ENS_10bfloat16_tEfNS_4arch4Sm80EEEEEvNT_6ParamsE)
        .other          _ZN7cutlass13device_kernelIN5flash19FlashAttnFwdCombineIN4cute5tupleIJNS3_1CILi16EEENS5_ILi64EEEEEELi8ELi256ELi1ELb0ELb0ENS_10bfloat16_tEfNS_4arch4Sm80EEEEEvNT_6ParamsE,@"STO_CUDA_ENTRY STV_DEFAULT"
_ZN7cutlass13device_kernelIN5flash19FlashAttnFwdCombineIN4cute5tupleIJNS3_1CILi16EEENS5_ILi64EEEEEELi8ELi256ELi1ELb0ELb0ENS_10bfloat16_tEfNS_4arch4Sm80EEEEEvNT_6ParamsE:
        /* <DEDUP_REMOVED lines=58> */
.L_x_429:
        /* <DEDUP_REMOVED lines=289> */
.L_x_431:
[----:B------:R-:W-:Y:S05]  /*15b0*/  BSYNC B0 ;  /* 0x0000000000007941 */ /* 0x000fea0003800000 */
.L_x_430:
        /* <DEDUP_REMOVED lines=100> */
.L_x_441:
        /* <DEDUP_REMOVED lines=194> */
.L_x_434:
[----:B------:R-:W-:Y:S05]  /*2820*/  BSYNC B0 ;  /* 0x0000000000007941 */ /* 0x000fea0003800000 */
.L_x_433:
        /* <DEDUP_REMOVED lines=24> */
.L_x_439:
        /* <DEDUP_REMOVED lines=129> */
.L_x_438:
[----:B------:R-:W-:Y:S05]  /*31c0*/  BSYNC B0 ;  /* 0x0000000000007941 */ /* 0x000fea0003800000 */
.L_x_437:
[----:B------:R-:W-:-:S13]  /*31d0*/  ISETP.NE.AND P0, PT, R38, RZ, PT ;  /* 0x000000ff2600720c */ /* 0x000fda0003f05270 */
[----:B------:R-:W-:Y:S05]  /*31e0*/  @!P0 BRA `(.L_x_436) ;  /* 0x000002f000008947 */ /* 0x000fea0003800000 */
[----:B------:R-:W-:Y:S01]  /*31f0*/  IADD3 R0, R44, 0x3, RZ ;  /* 0x000000032c007810 */ /* 0x000fe20007ffe0ff */
[----:B------:R-:W-:Y:S02]  /*3200*/  IMAD.MOV.U32 R15, RZ, RZ, 0x3 ;  /* 0x00000003ff0f7424 */ /* 0x000fe400078e00ff */
[----:B------:R-:W-:Y:S01]  /*3210*/  IMAD.MOV.U32 R7, RZ, RZ, RZ ;  /* 0x000000ffff077224 */ /* 0x000fe200078e00ff */
[----:B------:R-:W-:Y:S02]  /*3220*/  SHF.R.S32.HI R6, RZ, 0x1f, R0 ;  /* 0x0000001fff067819 */ /* 0x000fe40000011400 */
.L_x_440:
        /* <DEDUP_REMOVED lines=43> */
.L_x_436:
[----:B------:R-:W-:Y:S05]  /*34e0*/  BSYNC B1 ;  /* 0x0000000000017941 */ /* 0x000fea0003800000 */
.L_x_435:
        /* <DEDUP_REMOVED lines=24> */
.L_x_432:
[----:B------:R-:W-:Y:S02]  /*3670*/  MOV R0, 0x3690 ;  /* 0x0000369000007802 */ /* 0x000fe40000000f00 */
[----:B------:R-:W-:Y:S05]  /*3680*/  CALL.REL.NOINC `($__internal_39_$__cuda_sm70_shflsync_bfly_p) ;  /* 0x0000001000007944 */ /* 0x000fea0003c00000 */
[----:B-12---:R-:W-:Y:S05]  /*3690*/  BRA `(.L_x_441) ;  /* 0xffffe56000007947 */ /* 0x006fea000383ffff */
        .weak           $__internal_39_$__cuda_sm70_shflsync_bfly_p
        .type           $__internal_39_$__cuda_sm70_shflsync_bfly_p,@function
        .size           $__internal_39_$__cuda_sm70_shflsync_bfly_p,(.L_x_1847 - $__internal_39_$__cuda_sm70_shflsync_bfly_p)
$__internal_39_$__cuda_sm70_shflsync_bfly_p:
[----:B------:R-:W-:Y:S01]  /*36a0*/  HFMA2.MMA R9, -RZ, RZ, 0, 0 ;  /* 0x00000000ff097435 */ /* 0x000fe200000001ff */
[----:B------:R-:W-:Y:S01]  /*36b0*/  MOV R8, R0 ;  /* 0x0000000000087202 */ /* 0x000fe20000000f00 */
[----:B------:R1:W2:Y:S04]  /*36c0*/  SHFL.BFLY PT, R5, R6, 0x8, 0x1f ;  /* 0x0d001f0006057f89 */ /* 0x0002a800000e0000 */
[----:B------:R-:W-:Y:S05]  /*36d0*/  RET.REL.NODEC R8 `(_ZN7cutlass13device_kernelIN5flash19FlashAttnFwdCombineIN4cute5tupleIJNS3_1CILi16EEENS5_ILi64EEEEEELi8ELi256ELi1ELb0ELb0ENS_10bfloat16_tEfNS_4arch4Sm80EEEEEvNT_6ParamsE) ;  /* 0xffffc92008007950 */ /* 0x000fea0003c3ffff */
.L_x_442:
        /* <DEDUP_REMOVED lines=10> */
.L_x_1847:


//--------------------- .text._ZN7cutlass13device_kernelIN5flash19FlashAttnFwdCombineIN4cute5tupleIJNS3_1CILi16EEENS5_ILi64EEEEEELi7ELi256ELi1ELb0ELb0ENS_10bfloat16_tEfNS_4arch4Sm80EEEEEvNT_6ParamsE --------------------------
	.section	.text._ZN7cutlass13device_kernelIN5flash19FlashAttnFwdCombineIN4cute5tupleIJNS3_1CILi16EEENS5_ILi64EEEEEELi7ELi256ELi1ELb0ELb0ENS_10bfloat16_tEfNS_4arch4Sm80EEEEEvNT_6ParamsE,"ax",@progbits
	.sectioninfo	@"SHI_REGISTERS=48"
	.align	128
.text._ZN7cutlass13device_kernelIN5flash19FlashAttnFwdCombineIN4cute5tupleIJNS3_1CILi16EEENS5_ILi64EEEEEELi7ELi256ELi1ELb0ELb0ENS_10bfloat16_tEfNS_4arch4Sm80EEEEEvNT_6ParamsE:
        .type           _ZN7cutlass13device_kernelIN5flash19FlashAttnFwdCombineIN4cute5tupleIJNS3_1CILi16EEENS5_ILi64EEEEEELi7ELi256ELi1ELb0ELb0ENS_10bfloat16_tEfNS_4arch4Sm80EEEEEvNT_6ParamsE,@function
        .size           _ZN7cutlass13device_kernelIN5flash19FlashAttnFwdCombineIN4cute5tupleIJNS3_1CILi16EEENS5_ILi64EEEEEELi7ELi256ELi1ELb0ELb0ENS_10bfloat16_tEfNS_4arch4Sm80EEEEEvNT_6ParamsE,(.L_x_1849 - _ZN7cutlass13device_kernelIN5flash19FlashAttnFwdCombineIN4cute5tupleIJNS3_1CILi16EEENS5_ILi64EEEEEELi7ELi256ELi1ELb0ELb0ENS_10bfloat16_tEfNS_4arch4Sm80EEEEEvNT_6ParamsE)
        .other          _ZN7cutlass13device_kernelIN5flash19FlashAttnFwdCombineIN4cute5tupleIJNS3_1CILi16EEENS5_ILi64EEEEEELi7ELi256ELi1ELb0ELb0ENS_10bfloat16_tEfNS_4arch4Sm80EEEEEvNT_6ParamsE,@"STO_CUDA_ENTRY STV_DEFAULT"
_ZN7cutlass13device_kernelIN5flash19FlashAttnFwdCombineIN4cute5tupleIJNS3_1CILi16EEENS5_ILi64EEEEEELi7ELi256ELi1ELb0ELb0ENS_10bfloat16_tEfNS_4arch4Sm80EEEEEvNT_6ParamsE:
        /* <DEDUP_REMOVED lines=58> */
.L_x_443:
        /* <DEDUP_REMOVED lines=165> */
.L_x_445:
[----:B------:R-:W-:Y:S05]  /*0df0*/  BSYNC B0 ;  /* 0x0000000000007941 */ /* 0x000fea0003800000 */
.L_x_444:
        /* <DEDUP_REMOVED lines=84> */
.L_x_455:
        /* <DEDUP_REMOVED lines=130> */
.L_x_448:
[----:B------:R-:W-:Y:S05]  /*1b60*/  BSYNC B0 ;  /* 0x0000000000007941 */ /* 0x000fea0003800000 */
.L_x_447:
        /* <DEDUP_REMOVED lines=24> */
.L_x_453:
        /* <DEDUP_REMOVED lines=129> */
.L_x_452:
[----:B------:R-:W-:Y:S05]  /*2500*/  BSYNC B0 ;  /* 0x0000000000007941 */ /* 0x000fea0003800000 */
.L_x_451:
        /* <DEDUP_REMOVED lines=8> */
.L_x_454:
        /* <DEDUP_REMOVED lines=43> */
.L_x_450:
[----:B------:R-:W-:Y:S05]  /*2840*/  BSYNC B1 ;  /* 0x0000000000017941 */ /* 0x000fea0003800000 */
.L_x_449:
        /* <DEDUP_REMOVED lines=24> */
.L_x_446:
[----:B------:R-:W-:Y:S02]  /*29d0*/  MOV R0, 0x29f0 ;  /* 0x000029f000007802 */ /* 0x000fe40000000f00 */
[----:B------:R-:W-:Y:S05]  /*29e0*/  CALL.REL.NOINC `($__internal_40_$__cuda_sm70_shflsync_bfly_p) ;  /* 0x0000001000007944 */ /* 0x000fea0003c00000 */
[----:B-12---:R-:W-:Y:S05]  /*29f0*/  BRA `(.L_x_455) ;  /* 0xffffe94000007947 */ /* 0x006fea000383ffff */
        .weak           $__internal_40_$__cuda_sm70_shflsync_bfly_p
        .type           $__internal_40_$__cuda_sm70_shflsync_bfly_p,@function
        .size           $__internal_40_$__cuda_sm70_shflsync_bfly_p,(.L_x_1849 - $__internal_40_$__cuda_sm70_shflsync_bfly_p)
$__internal_40_$__cuda_sm70_shflsync_bfly_p:
[----:B------:R-:W-:Y:S01]  /*2a00*/  HFMA2.MMA R9, -RZ, RZ, 0, 0 ;  /* 0x00000000ff097435 */ /* 0x000fe200000001ff */
[----:B------:R-:W-:Y:S01]  /*2a10*/  MOV R8, R0 ;  /* 0x0000000000087202 */ /* 0x000fe20000000f00 */
[----:B------:R1:W2:Y:S04]  /*2a20*/  SHFL.BFLY PT, R5, R6, 0x8, 0x1f ;  /* 0x0d001f0006057f89 */ /* 0x0002a800000e0000 */
[----:B------:R-:W-:Y:S05]  /*2a30*/  RET.REL.NODEC R8 `(_ZN7cutlass13device_kernelIN5flash19FlashAttnFwdCombineIN4cute5tupleIJNS3_1CILi16EEENS5_ILi64EEEEEELi7ELi256ELi1ELb0ELb0ENS_10bfloat16_tEfNS_4arch4Sm80EEEEEvNT_6ParamsE) ;  /* 0xffffd5c008007950 */ /* 0x000fea0003c3ffff */
.L_x_456:
        /* <DEDUP_REMOVED lines=12> */
.L_x_1849:


//--------------------- .text._ZN7cutlass13device_kernelIN5flash19FlashAttnFwdCombineIN4cute5tupleIJNS3_1CILi16EEENS5_ILi64EEEEEELi6ELi256ELi1ELb0ELb0ENS_10bfloat16_tEfNS_4arch4Sm80EEEEEvNT_6ParamsE --------------------------
	.section	.text._ZN7cutlass13device_kernelIN5flash19FlashAttnFwdCombineIN4cute5tupleIJNS3_1CILi16EEENS5_ILi64EEEEEELi6ELi256ELi1ELb0ELb0ENS_10bfloat16_tEfNS_4arch4Sm80EEEEEvNT_6ParamsE,"ax",@progbits
	.sectioninfo	@"SHI_REGISTERS=48"
	.align	128
.text._ZN7cutlass13device_kernelIN5flash19FlashAttnFwdCombineIN4cute5tupleIJNS3_1CILi16EEENS5_ILi64EEEEEELi6ELi256ELi1ELb0ELb0ENS_10bfloat16_tEfNS_4arch4Sm80EEEEEvNT_6ParamsE:
        .type           _ZN7cutlass13device_kernelIN5flash19FlashAttnFwdCombineIN4cute5tupleIJNS3_1CILi16EEENS5_ILi64EEEEEELi6ELi256ELi1ELb0ELb0ENS_10bfloat16_tEfNS_4arch4Sm80EEEEEvNT_6ParamsE,@function
        .size           _ZN7cutlass13device_kernelIN5flash19FlashAttnFwdCombineIN4cute5tupleIJNS3_1CILi16EEENS5_ILi64EEEEEELi6ELi256ELi1ELb0ELb0ENS_10bfloat16_tEfNS_4arch4Sm80EEEEEvNT_6ParamsE,(.L_x_1851 - _ZN7cutlass13device_kernelIN5flash19FlashAttnFwdCombineIN4cute5tupleIJNS3_1CILi16EEENS5_ILi64EEEEEELi6ELi256ELi1ELb0ELb0ENS_10bfloat16_tEfNS_4arch4Sm80EEEEEvNT_6ParamsE)
        .other          _ZN7cutlass13device_kernelIN5flash19FlashAttnFwdCombineIN4cute5tupleIJNS3_1CILi16EEENS5_ILi64EEEEEELi6ELi256ELi1ELb0ELb0ENS_10bfloat16_tEfNS_4arch4Sm80EEEEEvNT_6ParamsE,@"STO_CUDA_ENTRY STV_DEFAULT"
_ZN7cutlass13device_kernelIN5flash19FlashAttnFwdCombineIN4cute5tupleIJNS3_1CILi16EEENS5_ILi64EEEEEELi6ELi256ELi1ELb0ELb0ENS_10bfloat16_tEfNS_4arch4Sm80EEEEEvNT_6ParamsE:
        /* <DEDUP_REMOVED lines=58> */
.L_x_457:
        /* <DEDUP_REMOVED lines=97> */
.L_x_459:
[----:B------:R-:W-:Y:S05]  /*09b0*/  BSYNC B0 ;  /* 0x0000000000007941 */ /* 0x000fea0003800000 */
.L_x_458:
        /* <DEDUP_REMOVED lines=76> */
.L_x_469:
        /* <DEDUP_REMOVED lines=95> */
.L_x_462:
[----:B------:R-:W-:Y:S05]  /*1470*/  BSYNC B0 ;  /* 0x0000000000007941 */ /* 0x000fea0003800000 */
.L_x_461:
        /* <DEDUP_REMOVED lines=24> */
.L_x_467:
        /* <DEDUP_REMOVED lines=129> */
.L_x_466:
[----:B------:R-:W-:Y:S05]  /*1e10*/  BSYNC B0 ;  /* 0x0000000000007941 */ /* 0x000fea0003800000 */
.L_x_465:
[----:B------:R-:W-:-:S13]  /*1e20*/  ISETP.NE.AND P0, PT, R38, RZ, PT ;  /* 0x000000ff2600720c */ /* 0x000fda0003f05270 */
[----:B------:R-:W-:Y:S05]  /*1e30*/  @!P0 BRA `(.L_x_464) ;  /* 0x000002f000008947 */ /* 0x000fea0003800000 */
[----:B------:R-:W-:Y:S01]  /*1e40*/  IADD3 R0, R44, 0x3, RZ ;  /* 0x000000032c007810 */ /* 0x000fe20007ffe0ff */
[----:B------:R-:W-:Y:S02]  /*1e50*/  IMAD.MOV.U32 R15, RZ, RZ, 0x3 ;  /* 0x00000003ff0f7424 */ /* 0x000fe400078e00ff */
[----:B------:R-:W-:Y:S01]  /*1e60*/  IMAD.MOV.U32 R7, RZ, RZ, RZ ;  /* 0x000000ffff077224 */ /* 0x000fe200078e00ff */
[----:B------:R-:W-:Y:S02]  /*1e70*/  SHF.R.S32.HI R6, RZ, 0x1f, R0 ;  /* 0x0000001fff067819 */ /* 0x000fe40000011400 */
.L_x_468:
        /* <DEDUP_REMOVED lines=43> */
.L_x_464:
[----:B------:R-:W-:Y:S05]  /*2130*/  BSYNC B1 ;  /* 0x0000000000017941 */ /* 0x000fea0003800000 */
.L_x_463:
        /* <DEDUP_REMOVED lines=24> */
.L_x_460:
[----:B---3--:R-:W-:Y:S02]  /*22c0*/  MOV R0, 0x22e0 ;  /* 0x000022e000007802 */ /* 0x008fe40000000f00 */
[----:B------:R-:W-:Y:S05]  /*22d0*/  CALL.REL.NOINC `($__internal_41_$__cuda_sm70_shflsync_bfly_p) ;  /* 0x0000001000007944 */ /* 0x000fea0003c00000 */
[----:B-12---:R-:W-:Y:S05]  /*22e0*/  BRA `(.L_x_469) ;  /* 0xffffeb9000007947 */ /* 0x006fea000383ffff */
        .weak           $__internal_41_$__cuda_sm70_shflsync_bfly_p
        .type           $__internal_41_$__cuda_sm70_shflsync_bfly_p,@function
        .size           $__internal_41_$__cuda_sm70_shflsync_bfly_p,(.L_x_1851 - $__internal_41_$__cuda_sm70_shflsync_bfly_p)
$__internal_41_$__cuda_sm70_shflsync_bfly_p:
[----:B------:R-:W-:Y:S01]  /*22f0*/  HFMA2.MMA R9, -RZ, RZ, 0, 0 ;  /* 0x00000000ff097435 */ /* 0x000fe200000001ff */
[----:B------:R-:W-:Y:S01]  /*2300*/  MOV R8, R0 ;  /* 0x0000000000087202 */ /* 0x000fe20000000f00 */
[----:B------:R1:W2:Y:S04]  /*2310*/  SHFL.BFLY PT, R5, R7, 0x8, 0x1f ;  /* 0x0d001f0007057f89 */ /* 0x0002a800000e0000 */
[----:B------:R-:W-:Y:S05]  /*2320*/  RET.REL.NODEC R8 `(_ZN7cutlass13device_kernelIN5flash19FlashAttnFwdCombineIN4cute5tupleIJNS3_1CILi16EEENS5_ILi64EEEEEELi6ELi256ELi1ELb0ELb0ENS_10bfloat16_tEfNS_4arch4Sm80EEEEEvNT_6ParamsE) ;  /* 0xffffdcd008007950 */ /* 0x000fea0003c3ffff */
.L_x_470:
        /* <DEDUP_REMOVED lines=13> */
.L_x_1851:


//--------------------- .text._ZN7cutlass13device_kernelIN5flash19FlashAttnFwdCombineIN4cute5tupleIJNS3_1CILi16EEENS5_ILi64EEEEEELi5ELi256ELi1ELb0ELb0ENS_10bfloat16_tEfNS_4arch4Sm80EEEEEvNT_6ParamsE --------------------------
	.section	.text._ZN7cutlass13device_kernelIN5flash19FlashAttnFwdCombineIN4cute5tupleIJNS3_1CILi16EEENS5_ILi64EEEEEELi5ELi256ELi1ELb0ELb0ENS_10bfloat16_tEfNS_4arch4Sm80EEEEEvNT_6ParamsE,"ax",@progbits
	.sectioninfo	@"SHI_REGISTERS=48"
	.align	128
.text._ZN7cutlass13device_kernelIN5flash19FlashAttnFwdCombineIN4cute5tupleIJNS3_1CILi16EEENS5_ILi64EEEEEELi5ELi256ELi1ELb0ELb0ENS_10bfloat16_tEfNS_4arch4Sm80EEEEEvNT_6ParamsE:
        .type           _ZN7cutlass13device_kernelIN5flash19FlashAttnFwdCombineIN4cute5tupleIJNS3_1CILi16EEENS5_ILi64EEEEEELi5ELi256ELi1ELb0ELb0ENS_10bfloat16_tEfNS_4arch4Sm80EEEEEvNT_6ParamsE,@function
        .size           _ZN7cutlass13device_kernelIN5flash19FlashAttnFwdCombineIN4cute5tupleIJNS3_1CILi16EEENS5_ILi64EEEEEELi5ELi256ELi1ELb0ELb0ENS_10bfloat16_tEfNS_4arch4Sm80EEEEEvNT_6ParamsE,(.L_x_1853 - _ZN7cutlass13device_kernelIN5flash19FlashAttnFwdCombineIN4cute5tupleIJNS3_1CILi16EEENS5_ILi64EEEEEELi5ELi256ELi1ELb0ELb0ENS_10bfloat16_tEfNS_4arch4Sm80EEEEEvNT_6ParamsE)
        .other          _ZN7cutlass13device_kernelIN5flash19FlashAttnFwdCombineIN4cute5tupleIJNS3_1CILi16EEENS5_ILi64EEEEEELi5ELi256ELi1ELb0ELb0ENS_10bfloat16_tEfNS_4arch4Sm80EEEEEvNT_6ParamsE,@"STO_CUDA_ENTRY STV_DEFAULT"
_ZN7cutlass13device_kernelIN5flash19FlashAttnFwdCombineIN4cute5tupleIJNS3_1CILi16EEENS5_ILi64EEEEEELi5ELi256ELi1ELb0ELb0ENS_10bfloat16_tEfNS_4arch4Sm80EEEEEvNT_6ParamsE:
        /* <DEDUP_REMOVED lines=58> */
.L_x_471:
        /* <DEDUP_REMOVED lines=65> */
.L_x_473:
[----:B------:R-:W-:Y:S05]  /*07b0*/  BSYNC B0 ;  /* 0x0000000000007941 */ /* 0x000fea0003800000 */
.L_x_472:
        /* <DEDUP_REMOVED lines=72> */
.L_x_483:
        /* <DEDUP_REMOVED lines=82> */
.L_x_476:
[----:B------:R-:W-:Y:S05]  /*1160*/  BSYNC B0 ;  /* 0x0000000000007941 */ /* 0x000fea0003800000 */
.L_x_475:
        /* <DEDUP_REMOVED lines=24> */
.L_x_481:
        /* <DEDUP_REMOVED lines=129> */
.L_x_480:
[----:B------:R-:W-:Y:S05]  /*1b00*/  BSYNC B0 ;  /* 0x0000000000007941 */ /* 0x000fea0003800000 */
.L_x_479:
        /* <DEDUP_REMOVED lines=8> */
.L_x_482:
        /* <DEDUP_REMOVED lines=43> */
.L_x_478:
[----:B------:R-:W-:Y:S05]  /*1e40*/  BSYNC B1 ;  /* 0x0000000000017941 */ /* 0x000fea0003800000 */
.L_x_477:
        /* <DEDUP_REMOVED lines=24> */
.L_x_474:
[----:B--2---:R-:W-:Y:S02]  /*1fd0*/  MOV R0, 0x1ff0 ;  /* 0x00001ff000007802 */ /* 0x004fe40000000f00 */
[----:B------:R-:W-:Y:S05]  /*1fe0*/  CALL.REL.NOINC `($__internal_42_$__cuda_sm70_shflsync_bfly_p) ;  /* 0x0000001000007944 */ /* 0x000fea0003c00000 */
[----:B-12---:R-:W-:Y:S05]  /*1ff0*/  BRA `(.L_x_483) ;  /* 0xffffec4000007947 */ /* 0x006fea000383ffff */
        .weak           $__internal_42_$__cuda_sm70_shflsync_bfly_p
        .type           $__internal_42_$__cuda_sm70_shflsync_bfly_p,@function
        .size           $__internal_42_$__cuda_sm70_shflsync_bfly_p,(.L_x_1853 - $__internal_42_$__cuda_sm70_shflsync_bfly_p)
$__internal_42_$__cuda_sm70_shflsync_bfly_p:
[----:B------:R-:W-:Y:S01]  /*2000*/  HFMA2.MMA R11, -RZ, RZ, 0, 0 ;  /* 0x00000000ff0b7435 */ /* 0x000fe200000001ff */
[----:B------:R-:W-:Y:S01]  /*2010*/  MOV R10, R0 ;  /* 0x00000000000a7202 */ /* 0x000fe20000000f00 */
[----:B------:R1:W2:Y:S04]  /*2020*/  SHFL.BFLY PT, R5, R6, 0x8, 0x1f ;  /* 0x0d001f0006057f89 */ /* 0x0002a800000e0000 */
[----:B------:R-:W-:Y:S05]  /*2030*/  RET.REL.NODEC R10 `(_ZN7cutlass13device_kernelIN5flash19FlashAttnFwdCombineIN4cute5tupleIJNS3_1CILi16EEENS5_ILi64EEEEEELi5ELi256ELi1ELb0ELb0ENS_10bfloat16_tEfNS_4arch4Sm80EEEEEvNT_6ParamsE) ;  /* 0xffffdfc00a007950 */ /* 0x000fea0003c3ffff */
.L_x_484:
        /* <DEDUP_REMOVED lines=12> */
.L_x_1853:


//--------------------- .text._ZN7cutlass13device_kernelIN5flash19FlashAttnFwdCombineIN4cute5tupleIJNS3_1CILi16EEENS5_ILi64EEEEEELi4ELi256ELi1ELb0ELb0ENS_10bfloat16_tEfNS_4arch4Sm80EEEEEvNT_6ParamsE --------------------------
	.section	.text._ZN7cutlass13device_kernelIN5flash19FlashAttnFwdCombineIN4cute5tupleIJNS3_1CILi16EEENS5_ILi64EEEEEELi4ELi256ELi1ELb0ELb0ENS_10bfloat16_tEfNS_4arch4Sm80EEEEEvNT_6ParamsE,"ax",@progbits
	.sectioninfo	@"SHI_REGISTERS=48"
	.align	128
.text._ZN7cutlass13device_kernelIN5flash19FlashAttnFwdCombineIN4cute5tupleIJNS3_1CILi16EEENS5_ILi64EEEEEELi4ELi256ELi1ELb0ELb0ENS_10bfloat16_tEfNS_4arch4Sm80EEEEEvNT_6ParamsE:
        .type           _ZN7cutlass13device_kernelIN5flash19FlashAttnFwdCombineIN4cute5tupleIJNS3_1CILi16EEENS5_ILi64EEEEEELi4ELi256ELi1ELb0ELb0ENS_10bfloat16_tEfNS_4arch4Sm80EEEEEvNT_6ParamsE,@function
        .size           _ZN7cutlass13device_kernelIN5flash19FlashAttnFwdCombineIN4cute5tupleIJNS3_1CILi16EEENS5_ILi64EEEEEELi4ELi256ELi1ELb0ELb0ENS_10bfloat16_tEfNS_4arch4Sm80EEEEEvNT_6ParamsE,(.L_x_1855 - _ZN7cutlass13device_kernelIN5flash19FlashAttnFwdCombineIN4cute5tupleIJNS3_1CILi16EEENS5_ILi64EEEEEELi4ELi256ELi1ELb0ELb0ENS_10bfloat16_tEfNS_4arch4Sm80EEEEEvNT_6ParamsE)
        .other          _ZN7cutlass13device_kernelIN5flash19FlashAttnFwdCombineIN4cute5tupleIJNS3_1CILi16EEENS5_ILi64EEEEEELi4ELi256ELi1ELb0ELb0ENS_10bfloat16_tEfNS_4arch4Sm80EEEEEvNT_6ParamsE,@"STO_CUDA_ENTRY STV_DEFAULT"
_ZN7cutlass13device_kernelIN5flash19FlashAttnFwdCombineIN4cute5tupleIJNS3_1CILi16EEENS5_ILi64EEEEEELi4ELi256ELi1ELb0ELb0ENS_10bfloat16_tEfNS_4arch4Sm80EEEEEvNT_6ParamsE:
        /* <DEDUP_REMOVED lines=58> */
.L_x_485:
        /* <DEDUP_REMOVED lines=49> */
.L_x_487:
[----:B------:R-:W-:Y:S05]  /*06b0*/  BSYNC B0 ;  /* 0x0000000000007941 */ /* 0x000fea0003800000 */
.L_x_486:
        /* <DEDUP_REMOVED lines=70> */
.L_x_497:
        /* <DEDUP_REMOVED lines=74> */
.L_x_490:
[----:B------:R-:W-:Y:S05]  /*0fc0*/  BSYNC B0 ;  /* 0x0000000000007941 */ /* 0x000fea0003800000 */
.L_x_489:
        /* <DEDUP_REMOVED lines=24> */
.L_x_495:
        /* <DEDUP_REMOVED lines=129> */
.L_x_494:
[----:B------:R-:W-:Y:S05]  /*1960*/  BSYNC B0 ;  /* 0x0000000000007941 */ /* 0x000fea0003800000 */
.L_x_493:
        /* <DEDUP_REMOVED lines=8> */
.L_x_496:
        /* <DEDUP_REMOVED lines=43> */
.L_x_492:
[----:B------:R-:W-:Y:S05]  /*1ca0*/  BSYNC B1 ;  /* 0x0000000000017941 */ /* 0x000fea0003800000 */
.L_x_491:
        /* <DEDUP_REMOVED lines=24> */
.L_x_488:
[----:B------:R-:W-:Y:S02]  /*1e30*/  MOV R0, 0x1e50 ;  /* 0x00001e5000007802 */ /* 0x000fe40000000f00 */
[----:B-1-3--:R-:W-:Y:S05]  /*1e40*/  CALL.REL.NOINC `($__internal_43_$__cuda_sm70_shflsync_bfly_p) ;  /* 0x0000001000007944 */ /* 0x00afea0003c00000 */
[----:B-12---:R-:W-:Y:S05]  /*1e50*/  BRA `(.L_x_497) ;  /* 0xffffecc000007947 */ /* 0x006fea000383ffff */
        .weak           $__internal_43_$__cuda_sm70_shflsync_bfly_p
        .type           $__internal_43_$__cuda_sm70_shflsync_bfly_p,@function
        .size           $__internal_43_$__cuda_sm70_shflsync_bfly_p,(.L_x_1855 - $__internal_43_$__cuda_sm70_shflsync_bfly_p)
$__internal_43_$__cuda_sm70_shflsync_bfly_p:
[----:B------:R-:W-:Y:S01]  /*1e60*/  HFMA2.MMA R9, -RZ, RZ, 0, 0 ;  /* 0x00000000ff097435 */ /* 0x000fe200000001ff */
[----:B------:R-:W-:Y:S01]  /*1e70*/  MOV R8, R0 ;  /* 0x0000000000087202 */ /* 0x000fe20000000f00 */
[----:B------:R1:W2:Y:S04]  /*1e80*/  SHFL.BFLY PT, R5, R7, 0x8, 0x1f ;  /* 0x0d001f0007057f89 */ /* 0x0002a800000e0000 */
[----:B------:R-:W-:Y:S05]  /*1e90*/  RET.REL.NODEC R8 `(_ZN7cutlass13device_kernelIN5flash19FlashAttnFwdCombineIN4cute5tupleIJNS3_1CILi16EEENS5_ILi64EEEEEELi4ELi256ELi1ELb0ELb0ENS_10bfloat16_tEfNS_4arch4Sm80EEEEEvNT_6ParamsE) ;  /* 0xffffe16008007950 */ /* 0x000fea0003c3ffff */
.L_x_498:
        /* <DEDUP_REMOVED lines=14> */
.L_x_1855:


//--------------------- .text._ZN7cutlass13device_kernelIN5flash19FlashAttnFwdCombineIN4cute5tupleIJNS3_1CILi16EEENS5_ILi64EEEEEELi8ELi256ELi1ELb0ELb1ENS_10bfloat16_tEfNS_4arch4Sm80EEEEEvNT_6ParamsE --------------------------
	.section	.text._ZN7cutlass13device_kernelIN5flash19FlashAttnFwdCombineIN4cute5tupleIJNS3_1CILi16EEENS5_ILi64EEEEEELi8ELi256ELi1ELb0ELb1ENS_10bfloat16_tEfNS_4arch4Sm80EEEEEvNT_6ParamsE,"ax",@progbits
	.sectioninfo	@"SHI_REGISTERS=55"
	.align	128
.text._ZN7cutlass13device_kernelIN5flash19FlashAttnFwdCombineIN4cute5tupleIJNS3_1CILi16EEENS5_ILi64EEEEEELi8ELi256ELi1ELb0ELb1ENS_10bfloat16_tEfNS_4arch4Sm80EEEEEvNT_6ParamsE:
        .type           _ZN7cutlass13device_kernelIN5flash19FlashAttnFwdCombineIN4cute5tupleIJNS3_1CILi16EEENS5_ILi64EEEEEELi8ELi256ELi1ELb0ELb1ENS_10bfloat16_tEfNS_4arch4Sm80EEEEEvNT_6ParamsE,@function
        .size           _ZN7cutlass13device_kernelIN5flash19FlashAttnFwdCombineIN4cute5tupleIJNS3_1CILi16EEENS5_ILi64EEEEEELi8ELi256ELi1ELb0ELb1ENS_10bfloat16_tEfNS_4arch4Sm80EEEEEvNT_6ParamsE,(.L_x_1857 - _ZN7cutlass13device_kernelIN5flash19FlashAttnFwdCombineIN4cute5tupleIJNS3_1CILi16EEENS5_ILi64EEEEEELi8ELi256ELi1ELb0ELb1ENS_10bfloat16_tEfNS_4arch4Sm80EEEEEvNT_6ParamsE)
        .other          _ZN7cutlass13device_kernelIN5flash19FlashAttnFwdCombineIN4cute5tupleIJNS3_1CILi16EEENS5_ILi64EEEEEELi8ELi256ELi1ELb0ELb1ENS_10bfloat16_tEfNS_4arch4Sm80EEEEEvNT_6ParamsE,@"STO_CUDA_ENTRY STV_DEFAULT"
_ZN7cutlass13device_kernelIN5flash19FlashAttnFwdCombineIN4cute5tupleIJNS3_1CILi16EEENS5_ILi64EEEEEELi8ELi256ELi1ELb0ELb1ENS_10bfloat16_tEfNS_4arch4Sm80EEEEEvNT_6ParamsE:
        /* <DEDUP_REMOVED lines=51> */
.L_x_499:
        /* <DEDUP_REMOVED lines=25> */
.L_x_500:
        /* <DEDUP_REMOVED lines=101> */
.L_x_502:
        /* <DEDUP_REMOVED lines=13> */
[----:B------:R-:W-:Y:S05]  /*0be0*/  CALL.REL.NOINC `($__internal_44_$__cuda_sm20_div_u64) ;  /* 0x0000337000007944 */ /* 0x000fea0003c00000 */
[----:B------:R-:W-:Y:S01]  /*0bf0*/  MOV R2, R3 ;  /* 0x0000000300027202 */ /* 0x000fe20000000f00 */
[----:B------:R-:W-:Y:S05]  /*0c00*/  BRA `(.L_x_504) ;  /* 0x0000012000007947 */ /* 0x000fea0003800000 */
.L_x_503:
        /* <DEDUP_REMOVED lines=18> */
.L_x_504:
[----:B------:R-:W-:Y:S02]  /*0d30*/  IADD3 R5, R6, -0x1, RZ ;  /* 0xffffffff06057810 */ /* 0x000fe40007ffe0ff */
[----:B------:R-:W-:-:S03]  /*0d40*/  MOV R8, R2 ;  /* 0x0000000200087202 */ /* 0x000fc60000000f00 */
.L_x_501:
        /* <DEDUP_REMOVED lines=290> */
.L_x_506:
[----:B------:R-:W-:Y:S05]  /*1f70*/  BSYNC B0 ;  /* 0x0000000000007941 */ /* 0x000fea0003800000 */
.L_x_505:
        /* <DEDUP_REMOVED lines=95> */
.L_x_516:
        /* <DEDUP_REMOVED lines=187> */
.L_x_509:
[----:B------:R-:W-:Y:S05]  /*3120*/  BSYNC B0 ;  /* 0x0000000000007941 */ /* 0x000fea0003800000 */
.L_x_508:
        /* <DEDUP_REMOVED lines=24> */
.L_x_514:
        /* <DEDUP_REMOVED lines=129> */
.L_x_513:
[----:B------:R-:W-:Y:S05]  /*3ac0*/  BSYNC B0 ;  /* 0x0000000000007941 */ /* 0x000fea0003800000 */
.L_x_512:
[----:B------:R-:W-:-:S13]  /*3ad0*/  ISETP.NE.AND P0, PT, R36, RZ, PT ;  /* 0x000000ff2400720c */ /* 0x000fda0003f05270 */
[----:B------:R-:W-:Y:S05]  /*3ae0*/  @!P0 BRA `(.L_x_511) ;  /* 0x000002f000008947 */ /* 0x000fea0003800000 */
[----:B------:R-:W-:Y:S01]  /*3af0*/  IADD3 R0, R42, 0x3, RZ ;  /* 0x000000032a007810 */ /* 0x000fe20007ffe0ff */
[----:B------:R-:W-:Y:S02]  /*3b00*/  IMAD.MOV.U32 R15, RZ, RZ, 0x3 ;  /* 0x00000003ff0f7424 */ /* 0x000fe400078e00ff */
[----:B-1----:R-:W-:Y:S01]  /*3b10*/  IMAD.MOV.U32 R7, RZ, RZ, RZ ;  /* 0x000000ffff077224 */ /* 0x002fe200078e00ff */
[----:B------:R-:W-:Y:S02]  /*3b20*/  SHF.R.S32.HI R6, RZ, 0x1f, R0 ;  /* 0x0000001fff067819 */ /* 0x000fe40000011400 */
.L_x_515:
        /* <DEDUP_REMOVED lines=43> */
.L_x_511:
[----:B------:R-:W-:Y:S05]  /*3de0*/  BSYNC B1 ;  /* 0x0000000000017941 */ /* 0x000fea0003800000 */
.L_x_510:
        /* <DEDUP_REMOVED lines=20> */
.L_x_507:
[----:B------:R-:W-:Y:S02]  /*3f30*/  MOV R0, 0x3f50 ;  /* 0x00003f5000007802 */ /* 0x000fe40000000f00 */
[----:B------:R-:W-:Y:S05]  /*3f40*/  CALL.REL.NOINC `($__internal_45_$__cuda_sm70_shflsync_bfly_p) ;  /* 0x000003e000007944 */ /* 0x000fea0003c00000 */
[----:B-12---:R-:W-:Y:S05]  /*3f50*/  BRA `(.L_x_516) ;  /* 0xffffe61000007947 */ /* 0x006fea000383ffff */
        .weak           $__internal_44_$__cuda_sm20_div_u64
        .type           $__internal_44_$__cuda_sm20_div_u64,@function
        .size           $__internal_44_$__cuda_sm20_div_u64,($__internal_45_$__cuda_sm70_shflsync_bfly_p - $__internal_44_$__cuda_sm20_div_u64)
$__internal_44_$__cuda_sm20_div_u64:
        /* <DEDUP_REMOVED lines=60> */
[----:B------:R-:W-:Y:S06]  /*4320*/  RET.REL.NODEC R4 `(_ZN7cutlass13device_kernelIN5flash19FlashAttnFwdCombineIN4cute5tupleIJNS3_1CILi16EEENS5_ILi64EEEEEELi8ELi256ELi1ELb0ELb1ENS_10bfloat16_tEfNS_4arch4Sm80EEEEEvNT_6ParamsE) ;  /* 0xffffbcd004007950 */ /* 0x000fec0003c3ffff */
        .weak           $__internal_45_$__cuda_sm70_shflsync_bfly_p
        .type           $__internal_45_$__cuda_sm70_shflsync_bfly_p,@function
        .size           $__internal_45_$__cuda_sm70_shflsync_bfly_p,(.L_x_1857 - $__internal_45_$__cuda_sm70_shflsync_bfly_p)
$__internal_45_$__cuda_sm70_shflsync_bfly_p:
[----:B------:R-:W-:Y:S01]  /*4330*/  HFMA2.MMA R11, -RZ, RZ, 0, 0 ;  /* 0x00000000ff0b7435 */ /* 0x000fe200000001ff */
[----:B------:R-:W-:Y:S01]  /*4340*/  MOV R10, R0 ;  /* 0x00000000000a7202 */ /* 0x000fe20000000f00 */
[----:B------:R1:W2:Y:S04]  /*4350*/  SHFL.BFLY PT, R6, R7, 0x8, 0x1f ;  /* 0x0d001f0007067f89 */ /* 0x0002a800000e0000 */
[----:B------:R-:W-:Y:S05]  /*4360*/  RET.REL.NODEC R10 `(_ZN7cutlass13device_kernelIN5flash19FlashAttnFwdCombineIN4cute5tupleIJNS3_1CILi16EEENS5_ILi64EEEEEELi8ELi256ELi1ELb0ELb1ENS_10bfloat16_tEfNS_4arch4Sm80EEEEEvNT_6ParamsE) ;  /* 0xffffbc900a007950 */ /* 0x000fea0003c3ffff */
.L_x_517:
        /* <DEDUP_REMOVED lines=9> */
.L_x_1857:


//--------------------- .text._ZN7cutlass13device_kernelIN5flash19FlashAttnFwdCombineIN4cute5tupleIJNS3_1CILi16EEENS5_ILi64EEEEEELi7ELi256ELi1ELb0ELb1ENS_10bfloat16_tEfNS_4arch4Sm80EEEEEvNT_6ParamsE --------------------------
	.section	.text._ZN7cutlass13device_kernelIN5flash19FlashAttnFwdCombineIN4cute5tupleIJNS3_1CILi16EEENS5_ILi64EEEEEELi7ELi256ELi1ELb0ELb1ENS_10bfloat16_tEfNS_4arch4Sm80EEEEEvNT_6ParamsE,"ax",@progbits
	.sectioninfo	@"SHI_REGISTERS=48"
	.align	128
.text._ZN7cutlass13device_kernelIN5flash19FlashAttnFwdCombineIN4cute5tupleIJNS3_1CILi16EEENS5_ILi64EEEEEELi7ELi256ELi1ELb0ELb1ENS_10bfloat16_tEfNS_4arch4Sm80EEEEEvNT_6ParamsE:
        .type           _ZN7cutlass13device_kernelIN5flash19FlashAttnFwdCombineIN4cute5tupleIJNS3_1CILi16EEENS5_ILi64EEEEEELi7ELi256ELi1ELb0ELb1ENS_10bfloat16_tEfNS_4arch4Sm80EEEEEvNT_6ParamsE,@function
        .size           _ZN7cutlass13device_kernelIN5flash19FlashAttnFwdCombineIN4cute5tupleIJNS3_1CILi16EEENS5_ILi64EEEEEELi7ELi256ELi1ELb0ELb1ENS_10bfloat16_tEfNS_4arch4Sm80EEEEEvNT_6ParamsE,(.L_x_1860 - _ZN7cutlass13device_kernelIN5flash19FlashAttnFwdCombineIN4cute5tupleIJNS3_1CILi16EEENS5_ILi64EEEEEELi7ELi256ELi1ELb0ELb1ENS_10bfloat16_tEfNS_4arch4Sm80EEEEEvNT_6ParamsE)
        .other          _ZN7cutlass13device_kernelIN5flash19FlashAttnFwdCombineIN4cute5tupleIJNS3_1CILi16EEENS5_ILi64EEEEEELi7ELi256ELi1ELb0ELb1ENS_10bfloat16_tEfNS_4arch4Sm80EEEEEvNT_6ParamsE,@"STO_CUDA_ENTRY STV_DEFAULT"
_ZN7cutlass13device_kernelIN5flash19FlashAttnFwdCombineIN4cute5tupleIJNS3_1CILi16EEENS5_ILi64EEEEEELi7ELi256ELi1ELb0ELb1ENS_10bfloat16_tEfNS_4arch4Sm80EEEEEvNT_6ParamsE:
        /* <DEDUP_REMOVED lines=51> */
.L_x_518:
        /* <DEDUP_REMOVED lines=25> */
.L_x_519:
        /* <DEDUP_REMOVED lines=101> */
.L_x_521:
        /* <DEDUP_REMOVED lines=13> */
[----:B------:R-:W-:Y:S05]  /*0be0*/  CALL.REL.NOINC `($__internal_46_$__cuda_sm20_div_u64) ;  /* 0x000025f000007944 */ /* 0x000fea0003c00000 */
[----:B------:R-:W-:Y:S01]  /*0bf0*/  MOV R2, R3 ;  /* 0x0000000300027202 */ /* 0x000fe20000000f00 */
[----:B------:R-:W-:Y:S05]  /*0c00*/  BRA `(.L_x_523) ;  /* 0x0000012000007947 */ /* 0x000fea0003800000 */
.L_x_522:
        /* <DEDUP_REMOVED lines=18> */
.L_x_523:
[----:B------:R-:W-:Y:S02]  /*0d30*/  IADD3 R5, R6, -0x1, RZ ;  /* 0xffffffff06057810 */ /* 0x000fe40007ffe0ff */
[----:B------:R-:W-:-:S03]  /*0d40*/  MOV R8, R2 ;  /* 0x0000000200087202 */ /* 0x000fc60000000f00 */
.L_x_520:
        /* <DEDUP_REMOVED lines=154> */
.L_x_525:
[----:B------:R-:W-:Y:S05]  /*16f0*/  BSYNC B0 ;  /* 0x0000000000007941 */ /* 0x000fea0003800000 */
.L_x_524:
        /* <DEDUP_REMOVED lines=79> */
.L_x_535:
        /* <DEDUP_REMOVED lines=123> */
.L_x_528:
[----:B------:R-:W-:Y:S05]  /*23a0*/  BSYNC B0 ;  /* 0x0000000000007941 */ /* 0x000fea0003800000 */
.L_x_527:
        /* <DEDUP_REMOVED lines=24> */
.L_x_533:
        /* <DEDUP_REMOVED lines=129> */
.L_x_532:
[----:B------:R-:W-:Y:S05]  /*2d40*/  BSYNC B0 ;  /* 0x0000000000007941 */ /* 0x000fea0003800000 */
.L_x_531:
[----:B------:R-:W-:-:S13]  /*2d50*/  ISETP.NE.AND P0, PT, R36, RZ, PT ;  /* 0x000000ff2400720c */ /* 0x000fda0003f05270 */
[----:B------:R-:W-:Y:S05]  /*2d60*/  @!P0 BRA `(.L_x_530) ;  /* 0x000002f000008947 */ /* 0x000fea0003800000 */
[----:B------:R-:W-:Y:S01]  /*2d70*/  IADD3 R0, R42, 0x3, RZ ;  /* 0x000000032a007810 */ /* 0x000fe20007ffe0ff */
[----:B------:R-:W-:Y:S02]  /*2d80*/  IMAD.MOV.U32 R15, RZ, RZ, 0x3 ;  /* 0x00000003ff0f7424 */ /* 0x000fe400078e00ff */
[----:B-1----:R-:W-:Y:S01]  /*2d90*/  IMAD.MOV.U32 R7, RZ, RZ, RZ ;  /* 0x000000ffff077224 */ /* 0x002fe200078e00ff */
[----:B------:R-:W-:Y:S02]  /*2da0*/  SHF.R.S32.HI R6, RZ, 0x1f, R0 ;  /* 0x0000001fff067819 */ /* 0x000fe40000011400 */
.L_x_534:
        /* <DEDUP_REMOVED lines=43> */
.L_x_530:
[----:B------:R-:W-:Y:S05]  /*3060*/  BSYNC B1 ;  /* 0x0000000000017941 */ /* 0x000fea0003800000 */
.L_x_529:
        /* <DEDUP_REMOVED lines=20> */
.L_x_526:
[----:B------:R-:W-:Y:S02]  /*31b0*/  MOV R0, 0x31d0 ;  /* 0x000031d000007802 */ /* 0x000fe40000000f00 */
[----:B------:R-:W-:Y:S05]  /*31c0*/  CALL.REL.NOINC `($__internal_47_$__cuda_sm70_shflsync_bfly_p) ;  /* 0x000003e000007944 */ /* 0x000fea0003c00000 */
[----:B-12---:R-:W-:Y:S05]  /*31d0*/  BRA `(.L_x_535) ;  /* 0xffffea1000007947 */ /* 0x006fea000383ffff */
        .weak           $__internal_46_$__cuda_sm20_div_u64
        .type           $__internal_46_$__cuda_sm20_div_u64,@function
        .size           $__internal_46_$__cuda_sm20_div_u64,($__internal_47_$__cuda_sm70_shflsync_bfly_p - $__internal_46_$__cuda_sm20_div_u64)
$__internal_46_$__cuda_sm20_div_u64:
        /* <DEDUP_REMOVED lines=60> */
[----:B------:R-:W-:Y:S06]  /*35a0*/  RET.REL.NODEC R4 `(_ZN7cutlass13device_kernelIN5flash19FlashAttnFwdCombineIN4cute5tupleIJNS3_1CILi16EEENS5_ILi64EEEEEELi7ELi256ELi1ELb0ELb1ENS_10bfloat16_tEfNS_4arch4Sm80EEEEEvNT_6ParamsE) ;  /* 0xffffca5004007950 */ /* 0x000fec0003c3ffff */
        .weak           $__internal_47_$__cuda_sm70_shflsync_bfly_p
        .type           $__internal_47_$__cuda_sm70_shflsync_bfly_p,@function
        .size           $__internal_47_$__cuda_sm70_shflsync_bfly_p,(.L_x_1860 - $__internal_47_$__cuda_sm70_shflsync_bfly_p)
$__internal_47_$__cuda_sm70_shflsync_bfly_p:
[----:B------:R-:W-:Y:S01]  /*35b0*/  HFMA2.MMA R11, -RZ, RZ, 0, 0 ;  /* 0x00000000ff0b7435 */ /* 0x000fe200000001ff */
[----:B------:R-:W-:Y:S01]  /*35c0*/  MOV R10, R0 ;  /* 0x00000000000a7202 */ /* 0x000fe20000000f00 */
[----:B------:R1:W2:Y:S04]  /*35d0*/  SHFL.BFLY PT, R6, R7, 0x8, 0x1f ;  /* 0x0d001f0007067f89 */ /* 0x0002a800000e0000 */
[----:B------:R-:W-:Y:S05]  /*35e0*/  RET.REL.NODEC R10 `(_ZN7cutlass13device_kernelIN5flash19FlashAttnFwdCombineIN4cute5tupleIJNS3_1CILi16EEENS5_ILi64EEEEEELi7ELi256ELi1ELb0ELb1ENS_10bfloat16_tEfNS_4arch4Sm80EEEEEvNT_6ParamsE) ;  /* 0xffffca100a007950 */ /* 0x000fea0003c3ffff */
.L_x_536:
        /* <DEDUP_REMOVED lines=9> */
.L_x_1860:


//--------------------- .text._ZN7cutlass13device_kernelIN5flash19FlashAttnFwdCombineIN4cute5tupleIJNS3_1CILi16EEENS5_ILi64EEEEEELi6ELi256ELi1ELb0ELb1ENS_10bfloat16_tEfNS_4arch4Sm80EEEEEvNT_6ParamsE --------------------------
	.section	.text._ZN7cutlass13device_kernelIN5flash19FlashAttnFwdCombineIN4cute5tupleIJNS3_1CILi16EEENS5_ILi64EEEEEELi6ELi256ELi1ELb0ELb1ENS_10bfloat16_tEfNS_4arch4Sm80EEEEEvNT_6ParamsE,"ax",@progbits
	.sectioninfo	@"SHI_REGISTERS=42"
	.align	128
.text._ZN7cutlass13device_kernelIN5flash19FlashAttnFwdCombineIN4cute5tupleIJNS3_1CILi16EEENS5_ILi64EEEEEELi6ELi256ELi1ELb0ELb1ENS_10bfloat16_tEfNS_4arch4Sm80EEEEEvNT_6ParamsE:
        .type           _ZN7cutlass13device_kernelIN5flash19FlashAttnFwdCombineIN4cute5tupleIJNS3_1CILi16EEENS5_ILi64EEEEEELi6ELi256ELi1ELb0ELb1ENS_10bfloat16_tEfNS_4arch4Sm80EEEEEvNT_6ParamsE,@function
        .size           _ZN7cutlass13device_kernelIN5flash19FlashAttnFwdCombineIN4cute5tupleIJNS3_1CILi16EEENS5_ILi64EEEEEELi6ELi256ELi1ELb0ELb1ENS_10bfloat16_tEfNS_4arch4Sm80EEEEEvNT_6ParamsE,(.L_x_1863 - _ZN7cutlass13device_kernelIN5flash19FlashAttnFwdCombineIN4cute5tupleIJNS3_1CILi16EEENS5_ILi64EEEEEELi6ELi256ELi1ELb0ELb1ENS_10bfloat16_tEfNS_4arch4Sm80EEEEEvNT_6ParamsE)
        .other          _ZN7cutlass13device_kernelIN5flash19FlashAttnFwdCombineIN4cute5tupleIJNS3_1CILi16EEENS5_ILi64EEEEEELi6ELi256ELi1ELb0ELb1ENS_10bfloat16_tEfNS_4arch4Sm80EEEEEvNT_6ParamsE,@"STO_CUDA_ENTRY STV_DEFAULT"
_ZN7cutlass13device_kernelIN5flash19FlashAttnFwdCombineIN4cute5tupleIJNS3_1CILi16EEENS5_ILi64EEEEEELi6ELi256ELi1ELb0ELb1ENS_10bfloat16_tEfNS_4arch4Sm80EEEEEvNT_6ParamsE:
        /* <DEDUP_REMOVED lines=51> */
.L_x_537:
        /* <DEDUP_REMOVED lines=25> */
.L_x_538:
        /* <DEDUP_REMOVED lines=101> */
.L_x_540:
        /* <DEDUP_REMOVED lines=14> */
[----:B------:R-:W-:Y:S05]  /*0bf0*/  CALL.REL.NOINC `($__internal_48_$__cuda_sm20_div_u64) ;  /* 0x00001fc000007944 */ /* 0x000fea0003c00000 */
[----:B------:R-:W-:Y:S05]  /*0c00*/  BRA `(.L_x_542) ;  /* 0x0000013000007947 */ /* 0x000fea0003800000 */
.L_x_541:
        /* <DEDUP_REMOVED lines=19> */
.L_x_542:
[----:B------:R-:W-:Y:S02]  /*0d40*/  IADD3 R3, R7, -0x1, RZ ;  /* 0xffffffff07037810 */ /* 0x000fe40007ffe0ff */
[----:B------:R-:W-:-:S03]  /*0d50*/  MOV R5, R0 ;  /* 0x0000000000057202 */ /* 0x000fc60000000f00 */
.L_x_539:
        /* <DEDUP_REMOVED lines=92> */
.L_x_544:
[----:B------:R-:W-:Y:S05]  /*1320*/  BSYNC B0 ;  /* 0x0000000000007941 */ /* 0x000fea0003800000 */
.L_x_543:
        /* <DEDUP_REMOVED lines=72> */
.L_x_554:
        /* <DEDUP_REMOVED lines=91> */
.L_x_547:
[----:B------:R-:W-:Y:S05]  /*1d60*/  BSYNC B0 ;  /* 0x0000000000007941 */ /* 0x000fea0003800000 */
.L_x_546:
        /* <DEDUP_REMOVED lines=24> */
.L_x_552:
        /* <DEDUP_REMOVED lines=129> */
.L_x_551:
[----:B------:R-:W-:Y:S05]  /*2700*/  BSYNC B0 ;  /* 0x0000000000007941 */ /* 0x000fea0003800000 */
.L_x_550:
        /* <DEDUP_REMOVED lines=8> */
.L_x_553:
        /* <DEDUP_REMOVED lines=43> */
.L_x_549:
[----:B------:R-:W-:Y:S05]  /*2a40*/  BSYNC B1 ;  /* 0x0000000000017941 */ /* 0x000fea0003800000 */
.L_x_548:
        /* <DEDUP_REMOVED lines=20> */
.L_x_545:
[----:B-1----:R-:W-:Y:S02]  /*2b90*/  MOV R0, 0x2bb0 ;  /* 0x00002bb000007802 */ /* 0x002fe40000000f00 */
[----:B------:R-:W-:Y:S05]  /*2ba0*/  CALL.REL.NOINC `($__internal_49_$__cuda_sm70_shflsync_bfly_p) ;  /* 0x000003e000007944 */ /* 0x000fea0003c00000 */
[----:B-12---:R-:W-:Y:S05]  /*2bb0*/  BRA `(.L_x_554) ;  /* 0xffffebf000007947 */ /* 0x006fea000383ffff */
        .weak           $__internal_48_$__cuda_sm20_div_u64
        .type           $__internal_48_$__cuda_sm20_div_u64,@function
        .size           $__internal_48_$__cuda_sm20_div_u64,($__internal_49_$__cuda_sm70_shflsync_bfly_p - $__internal_48_$__cuda_sm20_div_u64)
$__internal_48_$__cuda_sm20_div_u64:
        /* <DEDUP_REMOVED lines=60> */
[----:B------:R-:W-:Y:S06]  /*2f80*/  RET.REL.NODEC R2 `(_ZN7cutlass13device_kernelIN5flash19FlashAttnFwdCombineIN4cute5tupleIJNS3_1CILi16EEENS5_ILi64EEEEEELi6ELi256ELi1ELb0ELb1ENS_10bfloat16_tEfNS_4arch4Sm80EEEEEvNT_6ParamsE) ;  /* 0xffffd07002007950 */ /* 0x000fec0003c3ffff */
        .weak           $__internal_49_$__cuda_sm70_shflsync_bfly_p
        .type           $__internal_49_$__cuda_sm70_shflsync_bfly_p,@function
        .size           $__internal_49_$__cuda_sm70_shflsync_bfly_p,(.L_x_1863 - $__internal_49_$__cuda_sm70_shflsync_bfly_p)
$__internal_49_$__cuda_sm70_shflsync_bfly_p:
[----:B------:R-:W-:Y:S01]  /*2f90*/  HFMA2.MMA R11, -RZ, RZ, 0, 0 ;  /* 0x00000000ff0b7435 */ /* 0x000fe200000001ff */
[----:B------:R-:W-:Y:S01]  /*2fa0*/  MOV R10, R0 ;  /* 0x00000000000a7202 */ /* 0x000fe20000000f00 */
[----:B------:R1:W2:Y:S04]  /*2fb0*/  SHFL.BFLY PT, R6, R7, 0x8, 0x1f ;  /* 0x0d001f0007067f89 */ /* 0x0002a800000e0000 */
[----:B------:R-:W-:Y:S05]  /*2fc0*/  RET.REL.NODEC R10 `(_ZN7cutlass13device_kernelIN5flash19FlashAttnFwdCombineIN4cute5tupleIJNS3_1CILi16EEENS5_ILi64EEEEEELi6ELi256ELi1ELb0ELb1ENS_10bfloat16_tEfNS_4arch4Sm80EEEEEvNT_6ParamsE) ;  /* 0xffffd0300a007950 */ /* 0x000fea0003c3ffff */
.L_x_555:
        /* <DEDUP_REMOVED lines=11> */
.L_x_1863:


//--------------------- .text._ZN7cutlass13device_kernelIN5flash19FlashAttnFwdCombineIN4cute5tupleIJNS3_1CILi16EEENS5_ILi64EEEEEELi5ELi256ELi1ELb0ELb1ENS_10bfloat16_tEfNS_4arch4Sm80EEEEEvNT_6ParamsE --------------------------
	.section	.text._ZN7cutlass13device_kernelIN5flash19FlashAttnFwdCombineIN4cute5tupleIJNS3_1CILi16EEENS5_ILi64EEEEEELi5ELi256ELi1ELb0ELb1ENS_10bfloat16_tEfNS_4arch4Sm80EEEEEvNT_6ParamsE,"ax",@progbits
	.sectioninfo	@"SHI_REGISTERS=42"
	.align	128
.text._ZN7cutlass13device_kernelIN5flash19FlashAttnFwdCombineIN4cute5tupleIJNS3_1CILi16EEENS5_ILi64EEEEEELi5ELi256ELi1ELb0ELb1ENS_10bfloat16_tEfNS_4arch4Sm80EEEEEvNT_6ParamsE:
        .type           _ZN7cutlass13device_kernelIN5flash19FlashAttnFwdCombineIN4cute5tupleIJNS3_1CILi16EEENS5_ILi64EEEEEELi5ELi256ELi1ELb0ELb1ENS_10bfloat16_tEfNS_4arch4Sm80EEEEEvNT_6ParamsE,@function
        .size           _ZN7cutlass13device_kernelIN5flash19FlashAttnFwdCombineIN4cute5tupleIJNS3_1CILi16EEENS5_ILi64EEEEEELi5ELi256ELi1ELb0ELb1ENS_10bfloat16_tEfNS_4arch4Sm80EEEEEvNT_6ParamsE,(.L_x_1866 - _ZN7cutlass13device_kernelIN5flash19FlashAttnFwdCombineIN4cute5tupleIJNS3_1CILi16EEENS5_ILi64EEEEEELi5ELi256ELi1ELb0ELb1ENS_10bfloat16_tEfNS_4arch4Sm80EEEEEvNT_6ParamsE)
        .other          _ZN7cutlass13device_kernelIN5flash19FlashAttnFwdCombineIN4cute5tupleIJNS3_1CILi16EEENS5_ILi64EEEEEELi5ELi256ELi1ELb0ELb1ENS_10bfloat16_tEfNS_4arch4Sm80EEEEEvNT_6ParamsE,@"STO_CUDA_ENTRY STV_DEFAULT"
_ZN7cutlass13device_kernelIN5flash19FlashAttnFwdCombineIN4cute5tupleIJNS3_1CILi16EEENS5_ILi64EEEEEELi5ELi256ELi1ELb0ELb1ENS_10bfloat16_tEfNS_4arch4Sm80EEEEEvNT_6ParamsE:
        /* <DEDUP_REMOVED lines=51> */
.L_x_556:
        /* <DEDUP_REMOVED lines=25> */
.L_x_557:
        /* <DEDUP_REMOVED lines=101> */
.L_x_559:
        /* <DEDUP_REMOVED lines=14> */
[----:B------:R-:W-:Y:S05]  /*0bf0*/  CALL.REL.NOINC `($__internal_50_$__cuda_sm20_div_u64) ;  /* 0x00001c8000007944 */ /* 0x000fea0003c00000 */
[----:B------:R-:W-:Y:S05]  /*0c00*/  BRA `(.L_x_561) ;  /* 0x0000013000007947 */ /* 0x000fea0003800000 */
.L_x_560:
        /* <DEDUP_REMOVED lines=19> */
.L_x_561:
[----:B------:R-:W-:Y:S02]  /*0d40*/  IADD3 R3, R7, -0x1, RZ ;  /* 0xffffffff07037810 */ /* 0x000fe40007ffe0ff */
[----:B------:R-:W-:-:S03]  /*0d50*/  MOV R5, R0 ;  /* 0x0000000000057202 */ /* 0x000fc60000000f00 */
.L_x_558:
        /* <DEDUP_REMOVED lines=60> */
.L_x_563:
[----:B------:R-:W-:Y:S05]  /*1120*/  BSYNC B0 ;  /* 0x0000000000007941 */ /* 0x000fea0003800000 */
.L_x_562:
        /* <DEDUP_REMOVED lines=68> */
.L_x_573:
        /* <DEDUP_REMOVED lines=75> */
.L_x_566:
[----:B------:R-:W-:Y:S05]  /*1a20*/  BSYNC B0 ;  /* 0x0000000000007941 */ /* 0x000fea0003800000 */
.L_x_565:
        /* <DEDUP_REMOVED lines=24> */
.L_x_571:
        /* <DEDUP_REMOVED lines=129> */
.L_x_570:
[----:B------:R-:W-:Y:S05]  /*23c0*/  BSYNC B0 ;  /* 0x0000000000007941 */ /* 0x000fea0003800000 */
.L_x_569:
        /* <DEDUP_REMOVED lines=8> */
.L_x_572:
        /* <DEDUP_REMOVED lines=43> */
.L_x_568:
[----:B------:R-:W-:Y:S05]  /*2700*/  BSYNC B1 ;  /* 0x0000000000017941 */ /* 0x000fea0003800000 */
.L_x_567:
        /* <DEDUP_REMOVED lines=20> */
.L_x_564:
[----:B--2---:R-:W-:Y:S02]  /*2850*/  MOV R0, 0x2870 ;  /* 0x0000287000007802 */ /* 0x004fe40000000f00 */
[----:B------:R-:W-:Y:S05]  /*2860*/  CALL.REL.NOINC `($__internal_51_$__cuda_sm70_shflsync_bfly_p) ;  /* 0x000003e000007944 */ /* 0x000fea0003c00000 */
[----:B-12---:R-:W-:Y:S05]  /*2870*/  BRA `(.L_x_573) ;  /* 0xffffecf000007947 */ /* 0x006fea000383ffff */
        .weak           $__internal_50_$__cuda_sm20_div_u64
        .type           $__internal_50_$__cuda_sm20_div_u64,@function
        .size           $__internal_50_$__cuda_sm20_div_u64,($__internal_51_$__cuda_sm70_shflsync_bfly_p - $__internal_50_$__cuda_sm20_div_u64)
$__internal_50_$__cuda_sm20_div_u64:
        /* <DEDUP_REMOVED lines=60> */
[----:B------:R-:W-:Y:S06]  /*2c40*/  RET.REL.NODEC R2 `(_ZN7cutlass13device_kernelIN5flash19FlashAttnFwdCombineIN4cute5tupleIJNS3_1CILi16EEENS5_ILi64EEEEEELi5ELi256ELi1ELb0ELb1ENS_10bfloat16_tEfNS_4arch4Sm80EEEEEvNT_6ParamsE) ;  /* 0xffffd3b002007950 */ /* 0x000fec0003c3ffff */
        .weak           $__internal_51_$__cuda_sm70_shflsync_bfly_p
        .type           $__internal_51_$__cuda_sm70_shflsync_bfly_p,@function
        .size           $__internal_51_$__cuda_sm70_shflsync_bfly_p,(.L_x_1866 - $__internal_51_$__cuda_sm70_shflsync_bfly_p)
$__internal_51_$__cuda_sm70_shflsync_bfly_p:
[----:B------:R-:W-:Y:S01]  /*2c50*/  HFMA2.MMA R23, -RZ, RZ, 0, 0 ;  /* 0x00000000ff177435 */ /* 0x000fe200000001ff */
[----:B------:R-:W-:Y:S01]  /*2c60*/  MOV R22, R0 ;  /* 0x0000000000167202 */ /* 0x000fe20000000f00 */
[----:B------:R1:W2:Y:S04]  /*2c70*/  SHFL.BFLY PT, R6, R7, 0x8, 0x1f ;  /* 0x0d001f0007067f89 */ /* 0x0002a800000e0000 */
[----:B------:R-:W-:Y:S05]  /*2c80*/  RET.REL.NODEC R22 `(_ZN7cutlass13device_kernelIN5flash19FlashAttnFwdCombineIN4cute5tupleIJNS3_1CILi16EEENS5_ILi64EEEEEELi5ELi256ELi1ELb0ELb1ENS_10bfloat16_tEfNS_4arch4Sm80EEEEEvNT_6ParamsE) ;  /* 0xffffd37016007950 */ /* 0x000fea0003c3ffff */
.L_x_574:
        /* <DEDUP_REMOVED lines=15> */
.L_x_1866:


//--------------------- .text._ZN7cutlass13device_kernelIN5flash19FlashAttnFwdCombineIN4cute5tupleIJNS3_1CILi16EEENS5_ILi64EEEEEELi4ELi256ELi1ELb0ELb1ENS_10bfloat16_tEfNS_4arch4Sm80EEEEEvNT_6ParamsE --------------------------
	.section	.text._ZN7cutlass13device_kernelIN5flash19FlashAttnFwdCombineIN4cute5tupleIJNS3_1CILi16EEENS5_ILi64EEEEEELi4ELi256ELi1ELb0ELb1ENS_10bfloat16_tEfNS_4arch4Sm80EEEEEvNT_6ParamsE,"ax",@progbits
	.sectioninfo	@"SHI_REGISTERS=42"
	.align	128
.text._ZN7cutlass13device_kernelIN5flash19FlashAttnFwdCombineIN4cute5tupleIJNS3_1CILi16EEENS5_ILi64EEEEEELi4ELi256ELi1ELb0ELb1ENS_10bfloat16_tEfNS_4arch4Sm80EEEEEvNT_6ParamsE:
        .type           _ZN7cutlass13device_kernelIN5flash19FlashAttnFwdCombineIN4cute5tupleIJNS3_1CILi16EEENS5_ILi64EEEEEELi4ELi256ELi1ELb0ELb1ENS_10bfloat16_tEfNS_4arch4Sm80EEEEEvNT_6ParamsE,@function
        .size           _ZN7cutlass13device_kernelIN5flash19FlashAttnFwdCombineIN4cute5tupleIJNS3_1CILi16EEENS5_ILi64EEEEEELi4ELi256ELi1ELb0ELb1ENS_10bfloat16_tEfNS_4arch4Sm80EEEEEvNT_6ParamsE,(.L_x_1869 - _ZN7cutlass13device_kernelIN5flash19FlashAttnFwdCombineIN4cute5tupleIJNS3_1CILi16EEENS5_ILi64EEEEEELi4ELi256ELi1ELb0ELb1ENS_10bfloat16_tEfNS_4arch4Sm80EEEEEvNT_6ParamsE)
        .other          _ZN7cutlass13device_kernelIN5flash19FlashAttnFwdCombineIN4cute5tupleIJNS3_1CILi16EEENS5_ILi64EEEEEELi4ELi256ELi1ELb0ELb1ENS_10bfloat16_tEfNS_4arch4Sm80EEEEEvNT_6ParamsE,@"STO_CUDA_ENTRY STV_DEFAULT"
_ZN7cutlass13device_kernelIN5flash19FlashAttnFwdCombineIN4cute5tupleIJNS3_1CILi16EEENS5_ILi64EEEEEELi4ELi256ELi1ELb0ELb1ENS_10bfloat16_tEfNS_4arch4Sm80EEEEEvNT_6ParamsE:
        /* <DEDUP_REMOVED lines=51> */
.L_x_575:
        /* <DEDUP_REMOVED lines=25> */
.L_x_576:
        /* <DEDUP_REMOVED lines=101> */
.L_x_578:
        /* <DEDUP_REMOVED lines=14> */
[----:B------:R-:W-:Y:S05]  /*0bf0*/  CALL.REL.NOINC `($__internal_52_$__cuda_sm20_div_u64) ;  /* 0x00001af000007944 */ /* 0x000fea0003c00000 */
[----:B------:R-:W-:Y:S05]  /*0c00*/  BRA `(.L_x_580) ;  /* 0x0000013000007947 */ /* 0x000fea0003800000 */
.L_x_579:
        /* <DEDUP_REMOVED lines=19> */
.L_x_580:
[----:B------:R-:W-:Y:S02]  /*0d40*/  IADD3 R3, R7, -0x1, RZ ;  /* 0xffffffff07037810 */ /* 0x000fe40007ffe0ff */
[----:B------:R-:W-:-:S03]  /*0d50*/  MOV R5, R0 ;  /* 0x0000000000057202 */ /* 0x000fc60000000f00 */
.L_x_577:
        /* <DEDUP_REMOVED lines=44> */
.L_x_582:
[----:B------:R-:W-:Y:S05]  /*1020*/  BSYNC B0 ;  /* 0x0000000000007941 */ /* 0x000fea0003800000 */
.L_x_581:
        /* <DEDUP_REMOVED lines=66> */
.L_x_592:
        /* <DEDUP_REMOVED lines=67> */
.L_x_585:
[----:B------:R-:W-:Y:S05]  /*1880*/  BSYNC B0 ;  /* 0x0000000000007941 */ /* 0x000fea0003800000 */
.L_x_584:
        /* <DEDUP_REMOVED lines=24> */
.L_x_590:
        /* <DEDUP_REMOVED lines=129> */
.L_x_589:
[----:B------:R-:W-:Y:S05]  /*2220*/  BSYNC B0 ;  /* 0x0000000000007941 */ /* 0x000fea0003800000 */
.L_x_588:
        /* <DEDUP_REMOVED lines=8> */
.L_x_591:
        /* <DEDUP_REMOVED lines=43> */
.L_x_587:
[----:B------:R-:W-:Y:S05]  /*2560*/  BSYNC B1 ;  /* 0x0000000000017941 */ /* 0x000fea0003800000 */
.L_x_586:
        /* <DEDUP_REMOVED lines=20> */
.L_x_583:
[----:B------:R-:W-:Y:S02]  /*26b0*/  MOV R0, 0x26d0 ;  /* 0x000026d000007802 */ /* 0x000fe40000000f00 */
[----:B-12---:R-:W-:Y:S05]  /*26c0*/  CALL.REL.NOINC `($__internal_53_$__cuda_sm70_shflsync_bfly_p) ;  /* 0x000003f000007944 */ /* 0x006fea0003c00000 */
[----:B--2---:R-:W-:Y:S01]  /*26d0*/  MOV R0, R7 ;  /* 0x0000000700007202 */ /* 0x004fe20000000f00 */
[----:B-1----:R-:W-:Y:S05]  /*26e0*/  BRA `(.L_x_592) ;  /* 0xffffed6000007947 */ /* 0x002fea000383ffff */
        .weak           $__internal_52_$__cuda_sm20_div_u64
        .type           $__internal_52_$__cuda_sm20_div_u64,@function
        .size           $__internal_52_$__cuda_sm20_div_u64,($__internal_53_$__cuda_sm70_shflsync_bfly_p - $__internal_52_$__cuda_sm20_div_u64)
$__internal_52_$__cuda_sm20_div_u64:
        /* <DEDUP_REMOVED lines=60> */
[----:B------:R-:W-:Y:S06]  /*2ab0*/  RET.REL.NODEC R2 `(_ZN7cutlass13device_kernelIN5flash19FlashAttnFwdCombineIN4cute5tupleIJNS3_1CILi16EEENS5_ILi64EEEEEELi4ELi256ELi1ELb0ELb1ENS_10bfloat16_tEfNS_4arch4Sm80EEEEEvNT_6ParamsE) ;  /* 0xffffd54002007950 */ /* 0x000fec0003c3ffff */
        .weak           $__internal_53_$__cuda_sm70_shflsync_bfly_p
        .type           $__internal_53_$__cuda_sm70_shflsync_bfly_p,@function
        .size           $__internal_53_$__cuda_sm70_shflsync_bfly_p,(.L_x_1869 - $__internal_53_$__cuda_sm70_shflsync_bfly_p)
$__internal_53_$__cuda_sm70_shflsync_bfly_p:
[----:B------:R-:W-:Y:S01]  /*2ac0*/  HFMA2.MMA R11, -RZ, RZ, 0, 0 ;  /* 0x00000000ff0b7435 */ /* 0x000fe200000001ff */
[----:B------:R-:W-:Y:S01]  /*2ad0*/  MOV R10, R0 ;  /* 0x00000000000a7202 */ /* 0x000fe20000000f00 */
[----:B------:R1:W2:Y:S04]  /*2ae0*/  SHFL.BFLY PT, R7, R6, 0x8, 0x1f ;  /* 0x0d001f0006077f89 */ /* 0x0002a800000e0000 */
[----:B------:R-:W-:Y:S05]  /*2af0*/  RET.REL.NODEC R10 `(_ZN7cutlass13device_kernelIN5flash19FlashAttnFwdCombineIN4cute5tupleIJNS3_1CILi16EEENS5_ILi64EEEEEELi4ELi256ELi1ELb0ELb1ENS_10bfloat16_tEfNS_4arch4Sm80EEEEEvNT_6ParamsE) ;  /* 0xffffd5000a007950 */ /* 0x000fea0003c3ffff */
.L_x_593:
        /* <DEDUP_REMOVED lines=16> */
.L_x_1869:


//--------------------- .text._ZN7cutlass13device_kernelIN5flash19FlashAttnFwdCombineIN4cute5tupleIJNS3_1CILi8EEENS5_ILi128EEEEEELi8ELi256ELi1ELb0ELb0ENS_6half_tEfNS_4arch4Sm90EEEEEvNT_6ParamsE --------------------------
	.section	.text._ZN7cutlass13device_kernelIN5flash19FlashAttnFwdCombineIN4cute5tupleIJNS3_1CILi8EEENS5_ILi128EEEEEELi8ELi256ELi1ELb0ELb0ENS_6half_tEfNS_4arch4Sm90EEEEEvNT_6ParamsE,"ax",@progbits
	.sectioninfo	@"SHI_REGISTERS=48"
	.align	128
.text._ZN7cutlass13device_kernelIN5flash19FlashAttnFwdCombineIN4cute5tupleIJNS3_1CILi8EEENS5_ILi128EEEEEELi8ELi256ELi1ELb0ELb0ENS_6half_tEfNS_4arch4Sm90EEEEEvNT_6ParamsE:
        .type           _ZN7cutlass13device_kernelIN5flash19FlashAttnFwdCombineIN4cute5tupleIJNS3_1CILi8EEENS5_ILi128EEEEEELi8ELi256ELi1ELb0ELb0ENS_6half_tEfNS_4arch4Sm90EEEEEvNT_6ParamsE,@function
        .size           _ZN7cutlass13device_kernelIN5flash19FlashAttnFwdCombineIN4cute5tupleIJNS3_1CILi8EEENS5_ILi128EEEEEELi8ELi256ELi1ELb0ELb0ENS_6half_tEfNS_4arch4Sm90EEEEEvNT_6ParamsE,(.L_x_1872 - _ZN7cutlass13device_kernelIN5flash19FlashAttnFwdCombineIN4cute5tupleIJNS3_1CILi8EEENS5_ILi128EEEEEELi8ELi256ELi1ELb0ELb0ENS_6half_tEfNS_4arch4Sm90EEEEEvNT_6ParamsE)
        .other          _ZN7cutlass13device_kernelIN5flash19FlashAttnFwdCombineIN4cute5tupleIJNS3_1CILi8EEENS5_ILi128EEEEEELi8ELi256ELi1ELb0ELb0ENS_6half_tEfNS_4arch4Sm90EEEEEvNT_6ParamsE,@"STO_CUDA_ENTRY STV_DEFAULT"
_ZN7cutlass13device_kernelIN5flash19FlashAttnFwdCombineIN4cute5tupleIJNS3_1CILi8EEENS5_ILi128EEEEEELi8ELi256ELi1ELb0ELb0ENS_6half_tEfNS_4arch4Sm90EEEEEvNT_6ParamsE:
        /* <DEDUP_REMOVED lines=58> */
.L_x_594:
        /* <DEDUP_REMOVED lines=183> */
.L_x_596:
[----:B------:R-:W-:Y:S05]  /*0f10*/  BSYNC B0 ;  /* 0x0000000000007941 */ /* 0x000fea0003800000 */
.L_x_595:
        /* <DEDUP_REMOVED lines=98> */
.L_x_606:
        /* <DEDUP_REMOVED lines=136> */
.L_x_599:
[----:B------:R-:W-:Y:S05]  /*1dc0*/  BSYNC B0 ;  /* 0x0000000000007941 */ /* 0x000fea0003800000 */
.L_x_598:
        /* <DEDUP_REMOVED lines=24> */
.L_x_604:
        /* <DEDUP_REMOVED lines=129> */
.L_x_603:
[----:B------:R-:W-:Y:S05]  /*2760*/  BSYNC B0 ;  /* 0x0000000000007941 */ /* 0x000fea0003800000 */
.L_x_602:
        /* <DEDUP_REMOVED lines=8> */
.L_x_605:
        /* <DEDUP_REMOVED lines=43> */
.L_x_601:
[----:B------:R-:W-:Y:S05]  /*2aa0*/  BSYNC B1 ;  /* 0x0000000000017941 */ /* 0x000fea0003800000 */
.L_x_600:
[----:B------:R-:W-:Y:S02]  /*2ab0*/  F2FP.PACK_AB R10, R10, R9 ;  /* 0x000000090a0a723e */ /* 0x000fe400000000ff */
[----:B------:R-:W-:Y:S01]  /*2ac0*/  F2FP.PACK_AB R11, R12, R11 ;  /* 0x0000000b0c0b723e */ /* 0x000fe200000000ff */
        /* <DEDUP_REMOVED lines=22> */
.L_x_597:
[----:B------:R-:W-:Y:S02]  /*2c30*/  MOV R6, 0x2c50 ;  /* 0x00002c5000067802 */ /* 0x000fe40000000f00 */
[----:B------:R-:W-:Y:S05]  /*2c40*/  CALL.REL.NOINC `($__internal_54_$__cuda_sm70_shflsync_bfly_p) ;  /* 0x0000001000007944 */ /* 0x000fea0003c00000 */
[----:B-12---:R-:W-:Y:S05]  /*2c50*/  BRA `(.L_x_606) ;  /* 0xffffe8e000007947 */ /* 0x006fea000383ffff */
        .weak           $__internal_54_$__cuda_sm70_shflsync_bfly_p
        .type           $__internal_54_$__cuda_sm70_shflsync_bfly_p,@function
        .size           $__internal_54_$__cuda_sm70_shflsync_bfly_p,(.L_x_1872 - $__internal_54_$__cuda_sm70_shflsync_bfly_p)
$__internal_54_$__cuda_sm70_shflsync_bfly_p:
[----:B------:R-:W-:Y:S01]  /*2c60*/  MOV R7, 0x0 ;  /* 0x0000000000077802 */ /* 0x000fe20000000f00 */
[----:B------:R1:W2:Y:S03]  /*2c70*/  SHFL.BFLY PT, R5, R0, 0x10, 0x1f ;  /* 0x0e001f0000057f89 */ /* 0x0002a600000e0000 */
[----:B------:R-:W-:Y:S05]  /*2c80*/  RET.REL.NODEC R6 `(_ZN7cutlass13device_kernelIN5flash19FlashAttnFwdCombineIN4cute5tupleIJNS3_1CILi8EEENS5_ILi128EEEEEELi8ELi256ELi1ELb0ELb0ENS_6half_tEfNS_4arch4Sm90EEEEEvNT_6ParamsE) ;  /* 0xffffd37006007950 */ /* 0x000fea0003c3ffff */
.L_x_607:
        /* <DEDUP_REMOVED lines=15> */
.L_x_1872:


//--------------------- .text._ZN7cutlass13device_kernelIN5flash19FlashAttnFwdCombineIN4cute5tupleIJNS3_1CILi8EEENS5_ILi128EEEEEELi7ELi256ELi1ELb0ELb0ENS_6half_tEfNS_4arch4Sm90EEEEEvNT_6ParamsE --------------------------
	.section	.text._ZN7cutlass13device_kernelIN5flash19FlashAttnFwdCombineIN4cute5tupleIJNS3_1CILi8EEENS5_ILi128EEEEEELi7ELi256ELi1ELb0ELb0ENS_6half_tEfNS_4arch4Sm90EEEEEvNT_6ParamsE,"ax",@progbits
	.sectioninfo	@"SHI_REGISTERS=48"
	.align	128
.text._ZN7cutlass13device_kernelIN5flash19FlashAttnFwdCombineIN4cute5tupleIJNS3_1CILi8EEENS5_ILi128EEEEEELi7ELi256ELi1ELb0ELb0ENS_6half_tEfNS_4arch4Sm90EEEEEvNT_6ParamsE:
        .type           _ZN7cutlass13device_kernelIN5flash19FlashAttnFwdCombineIN4cute5tupleIJNS3_1CILi8EEENS5_ILi128EEEEEELi7ELi256ELi1ELb0ELb0ENS_6half_tEfNS_4arch4Sm90EEEEEvNT_6ParamsE,@function
        .size           _ZN7cutlass13device_kernelIN5flash19FlashAttnFwdCombineIN4cute5tupleIJNS3_1CILi8EEENS5_ILi128EEEEEELi7ELi256ELi1ELb0ELb0ENS_6half_tEfNS_4arch4Sm90EEEEEvNT_6ParamsE,(.L_x_1874 - _ZN7cutlass13device_kernelIN5flash19FlashAttnFwdCombineIN4cute5tupleIJNS3_1CILi8EEENS5_ILi128EEEEEELi7ELi256ELi1ELb0ELb0ENS_6half_tEfNS_4arch4Sm90EEEEEvNT_6ParamsE)
        .other          _ZN7cutlass13device_kernelIN5flash19FlashAttnFwdCombineIN4cute5tupleIJNS3_1CILi8EEENS5_ILi128EEEEEELi7ELi256ELi1ELb0ELb0ENS_6half_tEfNS_4arch4Sm90EEEEEvNT_6ParamsE,@"STO_CUDA_ENTRY STV_DEFAULT"
_ZN7cutlass13device_kernelIN5flash19FlashAttnFwdCombineIN4cute5tupleIJNS3_1CILi8EEENS5_ILi128EEEEEELi7ELi256ELi1ELb0ELb0ENS_6half_tEfNS_4arch4Sm90EEEEEvNT_6ParamsE:
        /* <DEDUP_REMOVED lines=58> */
.L_x_608:
        /* <DEDUP_REMOVED lines=113> */
.L_x_610:
[----:B------:R-:W-:Y:S05]  /*0ab0*/  BSYNC B0 ;  /* 0x0000000000007941 */ /* 0x000fea0003800000 */
.L_x_609:
        /* <DEDUP_REMOVED lines=90> */
.L_x_620:
        /* <DEDUP_REMOVED lines=104> */
.L_x_613:
[----:B------:R-:W-:Y:S05]  /*16e0*/  BSYNC B0 ;  /* 0x0000000000007941 */ /* 0x000fea0003800000 */
.L_x_612:
        /* <DEDUP_REMOVED lines=24> */
.L_x_618:
        /* <DEDUP_REMOVED lines=129> */
.L_x_617:
[----:B------:R-:W-:Y:S05]  /*2080*/  BSYNC B0 ;  /* 0x0000000000007941 */ /* 0x000fea0003800000 */
.L_x_616:
        /* <DEDUP_REMOVED lines=8> */
.L_x_619:
        /* <DEDUP_REMOVED lines=43> */
.L_x_615:
[----:B------:R-:W-:Y:S05]  /*23c0*/  BSYNC B1 ;  /* 0x0000000000017941 */ /* 0x000fea0003800000 */
.L_x_614:
[----:B------:R-:W-:Y:S02]  /*23d0*/  F2FP.PACK_AB R10, R10, R9 ;  /* 0x000000090a0a723e */ /* 0x000fe400000000ff */
[----:B------:R-:W-:Y:S01]  /*23e0*/  F2FP.PACK_AB R11, R12, R11 ;  /* 0x0000000b0c0b723e */ /* 0x000fe200000000ff */
        /* <DEDUP_REMOVED lines=22> */
.L_x_611:
[----:B------:R-:W-:Y:S02]  /*2550*/  MOV R6, 0x2570 ;  /* 0x0000257000067802 */ /* 0x000fe40000000f00 */
[----:B------:R-:W-:Y:S05]  /*2560*/  CALL.REL.NOINC `($__internal_55_$__cuda_sm70_shflsync_bfly_p) ;  /* 0x0000001000007944 */ /* 0x000fea0003c00000 */
[----:B-12---:R-:W-:Y:S05]  /*2570*/  BRA `(.L_x_620) ;  /* 0xffffeae000007947 */ /* 0x006fea000383ffff */
        .weak           $__internal_55_$__cuda_sm70_shflsync_bfly_p
        .type           $__internal_55_$__cuda_sm70_shflsync_bfly_p,@function
        .size           $__internal_55_$__cuda_sm70_shflsync_bfly_p,(.L_x_1874 - $__internal_55_$__cuda_sm70_shflsync_bfly_p)
$__internal_55_$__cuda_sm70_shflsync_bfly_p:
[----:B------:R-:W-:Y:S01]  /*2580*/  MOV R7, 0x0 ;  /* 0x0000000000077802 */ /* 0x000fe20000000f00 */
[----:B------:R1:W2:Y:S03]  /*2590*/  SHFL.BFLY PT, R5, R0, 0x10, 0x1f ;  /* 0x0e001f0000057f89 */ /* 0x0002a600000e0000 */
[----:B------:R-:W-:Y:S05]  /*25a0*/  RET.REL.NODEC R6 `(_ZN7cutlass13device_kernelIN5flash19FlashAttnFwdCombineIN4cute5tupleIJNS3_1CILi8EEENS5_ILi128EEEEEELi7ELi256ELi1ELb0ELb0ENS_6half_tEfNS_4arch4Sm90EEEEEvNT_6ParamsE) ;  /* 0xffffda5006007950 */ /* 0x000fea0003c3ffff */
.L_x_621:
        /* <DEDUP_REMOVED lines=13> */
.L_x_1874:


//--------------------- .text._ZN7cutlass13device_kernelIN5flash19FlashAttnFwdCombineIN4cute5tupleIJNS3_1CILi8EEENS5_ILi128EEEEEELi6ELi256ELi1ELb0ELb0ENS_6half_tEfNS_4arch4Sm90EEEEEvNT_6ParamsE --------------------------
	.section	.text._ZN7cutlass13device_kernelIN5flash19FlashAttnFwdCombineIN4cute5tupleIJNS3_1CILi8EEENS5_ILi128EEEEEELi6ELi256ELi1ELb0ELb0ENS_6half_tEfNS_4arch4Sm90EEEEEvNT_6ParamsE,"ax",@progbits
	.sectioninfo	@"SHI_REGISTERS=48"
	.align	128
.text._ZN7cutlass13device_kernelIN5flash19FlashAttnFwdCombineIN4cute5tupleIJNS3_1CILi8EEENS5_ILi128EEEEEELi6ELi256ELi1ELb0ELb0ENS_6half_tEfNS_4arch4Sm90EEEEEvNT_6ParamsE:
        .type           _ZN7cutlass13device_kernelIN5flash19FlashAttnFwdCombineIN4cute5tupleIJNS3_1CILi8EEENS5_ILi128EEEEEELi6ELi256ELi1ELb0ELb0ENS_6half_tEfNS_4arch4Sm90EEEEEvNT_6ParamsE,@function
        .size           _ZN7cutlass13device_kernelIN5flash19FlashAttnFwdCombineIN4cute5tupleIJNS3_1CILi8EEENS5_ILi128EEEEEELi6ELi256ELi1ELb0ELb0ENS_6half_tEfNS_4arch4Sm90EEEEEvNT_6ParamsE,(.L_x_1876 - _ZN7cutlass13device_kernelIN5flash19FlashAttnFwdCombineIN4cute5tupleIJNS3_1CILi8EEENS5_ILi128EEEEEELi6ELi256ELi1ELb0ELb0ENS_6half_tEfNS_4arch4Sm90EEEEEvNT_6ParamsE)
        .other          _ZN7cutlass13device_kernelIN5flash19FlashAttnFwdCombineIN4cute5tupleIJNS3_1CILi8EEENS5_ILi128EEEEEELi6ELi256ELi1ELb0ELb0ENS_6half_tEfNS_4arch4Sm90EEEEEvNT_6ParamsE,@"STO_CUDA_ENTRY STV_DEFAULT"
_ZN7cutlass13device_kernelIN5flash19FlashAttnFwdCombineIN4cute5tupleIJNS3_1CILi8EEENS5_ILi128EEEEEELi6ELi256ELi1ELb0ELb0ENS_6half_tEfNS_4arch4Sm90EEEEEvNT_6ParamsE:
        /* <DEDUP_REMOVED lines=58> */
.L_x_622:
        /* <DEDUP_REMOVED lines=72> */
.L_x_624:
[----:B------:R-:W-:Y:S05]  /*0820*/  BSYNC B0 ;  /* 0x0000000000007941 */ /* 0x000fea0003800000 */
.L_x_623:
        /* <DEDUP_REMOVED lines=81> */
.L_x_634:
        /* <DEDUP_REMOVED lines=88> */
.L_x_627:
[----:B------:R-:W-:Y:S05]  /*12c0*/  BSYNC B0 ;  /* 0x0000000000007941 */ /* 0x000fea0003800000 */
.L_x_626:
        /* <DEDUP_REMOVED lines=24> */
.L_x_632:
        /* <DEDUP_REMOVED lines=129> */
.L_x_631:
[----:B------:R-:W-:Y:S05]  /*1c60*/  BSYNC B0 ;  /* 0x0000000000007941 */ /* 0x000fea0003800000 */
.L_x_630:
        /* <DEDUP_REMOVED lines=8> */
.L_x_633:
        /* <DEDUP_REMOVED lines=43> */
.L_x_629:
[----:B------:R-:W-:Y:S05]  /*1fa0*/  BSYNC B1 ;  /* 0x0000000000017941 */ /* 0x000fea0003800000 */
.L_x_628:
        /* <DEDUP_REMOVED lines=24> */
.L_x_625:
[----:B-1----:R-:W-:Y:S02]  /*2130*/  MOV R6, 0x2150 ;  /* 0x0000215000067802 */ /* 0x002fe40000000f00 */
[----:B------:R-:W-:Y:S05]  /*2140*/  CALL.REL.NOINC `($__internal_56_$__cuda_sm70_shflsync_bfly_p) ;  /* 0x0000001000007944 */ /* 0x000fea0003c00000 */
[----:B-12---:R-:W-:Y:S05]  /*2150*/  BRA `(.L_x_634) ;  /* 0xffffebe000007947 */ /* 0x006fea000383ffff */
        .weak           $__internal_56_$__cuda_sm70_shflsync_bfly_p
        .type           $__internal_56_$__cuda_sm70_shflsync_bfly_p,@function
        .size           $__internal_56_$__cuda_sm70_shflsync_bfly_p,(.L_x_1876 - $__internal_56_$__cuda_sm70_shflsync_bfly_p)
$__internal_56_$__cuda_sm70_shflsync_bfly_p:
[----:B------:R-:W-:Y:S01]  /*2160*/  HFMA2.MMA R11, -RZ, RZ, 0, 0 ;  /* 0x00000000ff0b7435 */ /* 0x000fe200000001ff */
[----:B------:R-:W-:Y:S01]  /*2170*/  MOV R10, R6 ;  /* 0x00000006000a7202 */ /* 0x000fe20000000f00 */
[----:B------:R1:W2:Y:S04]  /*2180*/  SHFL.BFLY PT, R7, R5, 0x10, 0x1f ;  /* 0x0e001f0005077f89 */ /* 0x0002a800000e0000 */
[----:B------:R-:W-:Y:S05]  /*2190*/  RET.REL.NODEC R10 `(_ZN7cutlass13device_kernelIN5flash19FlashAttnFwdCombineIN4cute5tupleIJNS3_1CILi8EEENS5_ILi128EEEEEELi6ELi256ELi1ELb0ELb0ENS_6half_tEfNS_4arch4Sm90EEEEEvNT_6ParamsE) ;  /* 0xffffde600a007950 */ /* 0x000fea0003c3ffff */
.L_x_635:
        /* <DEDUP_REMOVED lines=14> */
.L_x_1876:


//--------------------- .text._ZN7cutlass13device_kernelIN5flash19FlashAttnFwdCombineIN4cute5tupleIJNS3_1CILi8EEENS5_ILi128EEEEEELi5ELi256ELi1ELb0ELb0ENS_6half_tEfNS_4arch4Sm90EEEEEvNT_6ParamsE --------------------------
	.section	.text._ZN7cutlass13device_kernelIN5flash19FlashAttnFwdCombineIN4cute5tupleIJNS3_1CILi8EEENS5_ILi128EEEEEELi5ELi256ELi1ELb0ELb0ENS_6half_tEfNS_4arch4Sm90EEEEEvNT_6ParamsE,"ax",@progbits
	.sectioninfo	@"SHI_REGISTERS=48"
	.align	128
.text._ZN7cutlass13device_kernelIN5flash19FlashAttnFwdCombineIN4cute5tupleIJNS3_1CILi8EEENS5_ILi128EEEEEELi5ELi256ELi1ELb0ELb0ENS_6half_tEfNS_4arch4Sm90EEEEEvNT_6ParamsE:
        .type           _ZN7cutlass13device_kernelIN5flash19FlashAttnFwdCombineIN4cute5tupleIJNS3_1CILi8EEENS5_ILi128EEEEEELi5ELi256ELi1ELb0ELb0ENS_6half_tEfNS_4arch4Sm90EEEEEvNT_6ParamsE,@function
        .size           _ZN7cutlass13device_kernelIN5flash19FlashAttnFwdCombineIN4cute5tupleIJNS3_1CILi8EEENS5_ILi128EEEEEELi5ELi256ELi1ELb0ELb0ENS_6half_tEfNS_4arch4Sm90EEEEEvNT_6ParamsE,(.L_x_1878 - _ZN7cutlass13device_kernelIN5flash19FlashAttnFwdCombineIN4cute5tupleIJNS3_1CILi8EEENS5_ILi128EEEEEELi5ELi256ELi1ELb0ELb0ENS_6half_tEfNS_4arch4Sm90EEEEEvNT_6ParamsE)
        .other          _ZN7cutlass13device_kernelIN5flash19FlashAttnFwdCombineIN4cute5tupleIJNS3_1CILi8EEENS5_ILi128EEEEEELi5ELi256ELi1ELb0ELb0ENS_6half_tEfNS_4arch4Sm90EEEEEvNT_6ParamsE,@"STO_CUDA_ENTRY STV_DEFAULT"
_ZN7cutlass13device_kernelIN5flash19FlashAttnFwdCombineIN4cute5tupleIJNS3_1CILi8EEENS5_ILi128EEEEEELi5ELi256ELi1ELb0ELb0ENS_6half_tEfNS_4arch4Sm90EEEEEvNT_6ParamsE:
        /* <DEDUP_REMOVED lines=58> */
.L_x_636:
        /* <DEDUP_REMOVED lines=49> */
.L_x_638:
[----:B------:R-:W-:Y:S05]  /*06b0*/  BSYNC B0 ;  /* 0x0000000000007941 */ /* 0x000fea0003800000 */
.L_x_637:
        /* <DEDUP_REMOVED lines=74> */
.L_x_648:
        /* <DEDUP_REMOVED lines=80> */
.L_x_641:
[----:B------:R-:W-:Y:S05]  /*1060*/  BSYNC B0 ;  /* 0x0000000000007941 */ /* 0x000fea0003800000 */
.L_x_640:
        /* <DEDUP_REMOVED lines=24> */
.L_x_646:
        /* <DEDUP_REMOVED lines=129> */
.L_x_645:
[----:B------:R-:W-:Y:S05]  /*1a00*/  BSYNC B0 ;  /* 0x0000000000007941 */ /* 0x000fea0003800000 */
.L_x_644:
        /* <DEDUP_REMOVED lines=8> */
.L_x_647:
        /* <DEDUP_REMOVED lines=43> */
.L_x_643:
[----:B------:R-:W-:Y:S05]  /*1d40*/  BSYNC B1 ;  /* 0x0000000000017941 */ /* 0x000fea0003800000 */
.L_x_642:
        /* <DEDUP_REMOVED lines=24> */
.L_x_639:
[----:B------:R-:W-:Y:S02]  /*1ed0*/  MOV R6, 0x1ef0 ;  /* 0x00001ef000067802 */ /* 0x000fe40000000f00 */
[----:B-12---:R-:W-:Y:S05]  /*1ee0*/  CALL.REL.NOINC `($__internal_57_$__cuda_sm70_shflsync_bfly_p) ;  /* 0x0000001000007944 */ /* 0x006fea0003c00000 */
[----:B-12---:R-:W-:Y:S05]  /*1ef0*/  BRA `(.L_x_648) ;  /* 0xffffec6000007947 */ /* 0x006fea000383ffff */
        .weak           $__internal_57_$__cuda_sm70_shflsync_bfly_p
        .type           $__internal_57_$__cuda_sm70_shflsync_bfly_p,@function
        .size           $__internal_57_$__cuda_sm70_shflsync_bfly_p,(.L_x_1878 - $__internal_57_$__cuda_sm70_shflsync_bfly_p)
$__internal_57_$__cuda_sm70_shflsync_bfly_p:
[----:B------:R-:W-:Y:S01]  /*1f00*/  MOV R7, 0x0 ;  /* 0x0000000000077802 */ /* 0x000fe20000000f00 */
[----:B------:R1:W2:Y:S03]  /*1f10*/  SHFL.BFLY PT, R5, R0, 0x10, 0x1f ;  /* 0x0e001f0000057f89 */ /* 0x0002a600000e0000 */
[----:B------:R-:W-:Y:S05]  /*1f20*/  RET.REL.NODEC R6 `(_ZN7cutlass13device_kernelIN5flash19FlashAttnFwdCombineIN4cute5tupleIJNS3_1CILi8EEENS5_ILi128EEEEEELi5ELi256ELi1ELb0ELb0ENS_6half_tEfNS_4arch4Sm90EEEEEvNT_6ParamsE) ;  /* 0xffffe0d006007950 */ /* 0x000fea0003c3ffff */
.L_x_649:
        /* <DEDUP_REMOVED lines=13> */
.L_x_1878:


//--------------------- .text._ZN7cutlass13device_kernelIN5flash19FlashAttnFwdCombineIN4cute5tupleIJNS3_1CILi8EEENS5_ILi128EEEEEELi8ELi256ELi1ELb0ELb1ENS_6half_tEfNS_4arch4Sm90EEEEEvNT_6ParamsE --------------------------
	.section	.text._ZN7cutlass13device_kernelIN5flash19FlashAttnFwdCombineIN4cute5tupleIJNS3_1CILi8EEENS5_ILi128EEEEEELi8ELi256ELi1ELb0ELb1ENS_6half_tEfNS_4arch4Sm90EEEEEvNT_6ParamsE,"ax",@progbits
	.sectioninfo	@"SHI_REGISTERS=48"
	.align	128
.text._ZN7cutlass13device_kernelIN5flash19FlashAttnFwdCombineIN4cute5tupleIJNS3_1CILi8EEENS5_ILi128EEEEEELi8ELi256ELi1ELb0ELb1ENS_6half_tEfNS_4arch4Sm90EEEEEvNT_6ParamsE:
        .type           _ZN7cutlass13device_kernelIN5flash19FlashAttnFwdCombineIN4cute5tupleIJNS3_1CILi8EEENS5_ILi128EEEEEELi8ELi256ELi1ELb0ELb1ENS_6half_tEfNS_4arch4Sm90EEEEEvNT_6ParamsE,@function
        .size           _ZN7cutlass13device_kernelIN5flash19FlashAttnFwdCombineIN4cute5tupleIJNS3_1CILi8EEENS5_ILi128EEEEEELi8ELi256ELi1ELb0ELb1ENS_6half_tEfNS_4arch4Sm90EEEEEvNT_6ParamsE,(.L_x_1880 - _ZN7cutlass13device_kernelIN5flash19FlashAttnFwdCombineIN4cute5tupleIJNS3_1CILi8EEENS5_ILi128EEEEEELi8ELi256ELi1ELb0ELb1ENS_6half_tEfNS_4arch4Sm90EEEEEvNT_6ParamsE)
        .other          _ZN7cutlass13device_kernelIN5flash19FlashAttnFwdCombineIN4cute5tupleIJNS3_1CILi8EEENS5_ILi128EEEEEELi8ELi256ELi1ELb0ELb1ENS_6half_tEfNS_4arch4Sm90EEEEEvNT_6ParamsE,@"STO_CUDA_ENTRY STV_DEFAULT"
_ZN7cutlass13device_kernelIN5flash19FlashAttnFwdCombineIN4cute5tupleIJNS3_1CILi8EEENS5_ILi128EEEEEELi8ELi256ELi1ELb0ELb1ENS_6half_tEfNS_4arch4Sm90EEEEEvNT_6ParamsE:
        /* <DEDUP_REMOVED lines=51> */
.L_x_650:
        /* <DEDUP_REMOVED lines=25> */
.L_x_651:
        /* <DEDUP_REMOVED lines=101> */
.L_x_653:
        /* <DEDUP_REMOVED lines=13> */
[----:B------:R-:W-:Y:S05]  /*0be0*/  CALL.REL.NOINC `($__internal_58_$__cuda_sm20_div_u64) ;  /* 0x0000285000007944 */ /* 0x000fea0003c00000 */
[----:B------:R-:W-:Y:S05]  /*0bf0*/  BRA `(.L_x_655) ;  /* 0x0000012000007947 */ /* 0x000fea0003800000 */
.L_x_654:
        /* <DEDUP_REMOVED lines=18> */
.L_x_655:
[----:B------:R-:W-:Y:S02]  /*0d20*/  IADD3 R5, R8, -0x1, RZ ;  /* 0xffffffff08057810 */ /* 0x000fe40007ffe0ff */
[----:B------:R-:W-:-:S03]  /*0d30*/  MOV R8, R3 ;  /* 0x0000000300087202 */ /* 0x000fc60000000f00 */
.L_x_652:
        /* <DEDUP_REMOVED lines=173> */
.L_x_657:
[----:B------:R-:W-:Y:S05]  /*1810*/  BSYNC B0 ;  /* 0x0000000000007941 */ /* 0x000fea0003800000 */
.L_x_656:
        /* <DEDUP_REMOVED lines=93> */
.L_x_667:
        /* <DEDUP_REMOVED lines=129> */
.L_x_660:
[----:B------:R-:W-:Y:S05]  /*2600*/  BSYNC B0 ;  /* 0x0000000000007941 */ /* 0x000fea0003800000 */
.L_x_659:
        /* <DEDUP_REMOVED lines=24> */
.L_x_665:
        /* <DEDUP_REMOVED lines=129> */
.L_x_664:
[----:B------:R-:W-:Y:S05]  /*2fa0*/  BSYNC B0 ;  /* 0x0000000000007941 */ /* 0x000fea0003800000 */
.L_x_663:
[----:B------:R-:W-:-:S13]  /*2fb0*/  ISETP.NE.AND P0, PT, R36, RZ, PT ;  /* 0x000000ff2400720c */ /* 0x000fda0003f05270 */
[----:B------:R-:W-:Y:S05]  /*2fc0*/  @!P0 BRA `(.L_x_662) ;  /* 0x000002f000008947 */ /* 0x000fea0003800000 */
[----:B------:R-:W-:Y:S01]  /*2fd0*/  IADD3 R0, R42, 0x3, RZ ;  /* 0x000000032a007810 */ /* 0x000fe20007ffe0ff */
[----:B------:R-:W-:Y:S02]  /*2fe0*/  IMAD.MOV.U32 R15, RZ, RZ, 0x3 ;  /* 0x00000003ff0f7424 */ /* 0x000fe400078e00ff */
[----:B-1----:R-:W-:Y:S01]  /*2ff0*/  IMAD.MOV.U32 R7, RZ, RZ, RZ ;  /* 0x000000ffff077224 */ /* 0x002fe200078e00ff */
[----:B------:R-:W-:Y:S02]  /*3000*/  SHF.R.S32.HI R6, RZ, 0x1f, R0 ;  /* 0x0000001fff067819 */ /* 0x000fe40000011400 */
.L_x_666:
        /* <DEDUP_REMOVED lines=43> */
.L_x_662:
[----:B------:R-:W-:Y:S05]  /*32c0*/  BSYNC B1 ;  /* 0x0000000000017941 */ /* 0x000fea0003800000 */
.L_x_661:
[----:B------:R-:W-:Y:S02]  /*32d0*/  F2FP.PACK_AB R10, R10, R9 ;  /* 0x000000090a0a723e */ /* 0x000fe400000000ff */
[----:B------:R-:W-:Y:S01]  /*32e0*/  F2FP.PACK_AB R11, R12, R11 ;  /* 0x0000000b0c0b723e */ /* 0x000fe200000000ff */
        /* <DEDUP_REMOVED lines=18> */
.L_x_658:
[----:B------:R-:W-:Y:S02]  /*3410*/  MOV R6, 0x3430 ;  /* 0x0000343000067802 */ /* 0x000fe40000000f00 */
[----:B------:R-:W-:Y:S05]  /*3420*/  CALL.REL.NOINC `($__internal_59_$__cuda_sm70_shflsync_bfly_p) ;  /* 0x000003e000007944 */ /* 0x000fea0003c00000 */
[----:B-12---:R-:W-:Y:S05]  /*3430*/  BRA `(.L_x_667) ;  /* 0xffffe9b000007947 */ /* 0x006fea000383ffff */
        .weak           $__internal_58_$__cuda_sm20_div_u64
        .type           $__internal_58_$__cuda_sm20_div_u64,@function
        .size           $__internal_58_$__cuda_sm20_div_u64,($__internal_59_$__cuda_sm70_shflsync_bfly_p - $__internal_58_$__cuda_sm20_div_u64)
$__internal_58_$__cuda_sm20_div_u64:
        /* <DEDUP_REMOVED lines=60> */
[----:B------:R-:W-:Y:S06]  /*3800*/  RET.REL.NODEC R6 `(_ZN7cutlass13device_kernelIN5flash19FlashAttnFwdCombineIN4cute5tupleIJNS3_1CILi8EEENS5_ILi128EEEEEELi8ELi256ELi1ELb0ELb1ENS_6half_tEfNS_4arch4Sm90EEEEEvNT_6ParamsE) ;  /* 0xffffc7f006007950 */ /* 0x000fec0003c3ffff */
        .weak           $__internal_59_$__cuda_sm70_shflsync_bfly_p
        .type           $__internal_59_$__cuda_sm70_shflsync_bfly_p,@function
        .size           $__internal_59_$__cuda_sm70_shflsync_bfly_p,(.L_x_1880 - $__internal_59_$__cuda_sm70_shflsync_bfly_p)
$__internal_59_$__cuda_sm70_shflsync_bfly_p:
[----:B------:R-:W-:Y:S01]  /*3810*/  HFMA2.MMA R11, -RZ, RZ, 0, 0 ;  /* 0x00000000ff0b7435 */ /* 0x000fe200000001ff */
[----:B------:R-:W-:Y:S01]  /*3820*/  MOV R10, R6 ;  /* 0x00000006000a7202 */ /* 0x000fe20000000f00 */
[----:B------:R1:W2:Y:S04]  /*3830*/  SHFL.BFLY PT, R7, R0, 0x10, 0x1f ;  /* 0x0e001f0000077f89 */ /* 0x0002a800000e0000 */
[----:B------:R-:W-:Y:S05]  /*3840*/  RET.REL.NODEC R10 `(_ZN7cutlass13device_kernelIN5flash19FlashAttnFwdCombineIN4cute5tupleIJNS3_1CILi8EEENS5_ILi128EEEEEELi8ELi256ELi1ELb0ELb1ENS_6half_tEfNS_4arch4Sm90EEEEEvNT_6ParamsE) ;  /* 0xffffc7b00a007950 */ /* 0x000fea0003c3ffff */
.L_x_668:
        /* <DEDUP_REMOVED lines=11> */
.L_x_1880:


//--------------------- .text._ZN7cutlass13device_kernelIN5flash19FlashAttnFwdCombineIN4cute5tupleIJNS3_1CILi8EEENS5_ILi128EEEEEELi7ELi256ELi1ELb0ELb1ENS_6half_tEfNS_4arch4Sm90EEEEEvNT_6ParamsE --------------------------
	.section	.text._ZN7cutlass13device_kernelIN5flash19FlashAttnFwdCombineIN4cute5tupleIJNS3_1CILi8EEENS5_ILi128EEEEEELi7ELi256ELi1ELb0ELb1ENS_6half_tEfNS_4arch4Sm90EEEEEvNT_6ParamsE,"ax",@progbits
	.sectioninfo	@"SHI_REGISTERS=42"
	.align	128
.text._ZN7cutlass13device_kernelIN5flash19FlashAttnFwdCombineIN4cute5tupleIJNS3_1CILi8EEENS5_ILi128EEEEEELi7ELi256ELi1ELb0ELb1ENS_6half_tEfNS_4arch4Sm90EEEEEvNT_6ParamsE:
        .type           _ZN7cutlass13device_kernelIN5flash19FlashAttnFwdCombineIN4cute5tupleIJNS3_1CILi8EEENS5_ILi128EEEEEELi7ELi256ELi1ELb0ELb1ENS_6half_tEfNS_4arch4Sm90EEEEEvNT_6ParamsE,@function
        .size           _ZN7cutlass13device_kernelIN5flash19FlashAttnFwdCombineIN4cute5tupleIJNS3_1CILi8EEENS5_ILi128EEEEEELi7ELi256ELi1ELb0ELb1ENS_6half_tEfNS_4arch4Sm90EEEEEvNT_6ParamsE,(.L_x_1883 - _ZN7cutlass13device_kernelIN5flash19FlashAttnFwdCombineIN4cute5tupleIJNS3_1CILi8EEENS5_ILi128EEEEEELi7ELi256ELi1ELb0ELb1ENS_6half_tEfNS_4arch4Sm90EEEEEvNT_6ParamsE)
        .other          _ZN7cutlass13device_kernelIN5flash19FlashAttnFwdCombineIN4cute5tupleIJNS3_1CILi8EEENS5_ILi128EEEEEELi7ELi256ELi1ELb0ELb1ENS_6half_tEfNS_4arch4Sm90EEEEEvNT_6ParamsE,@"STO_CUDA_ENTRY STV_DEFAULT"
_ZN7cutlass13device_kernelIN5flash19FlashAttnFwdCombineIN4cute5tupleIJNS3_1CILi8EEENS5_ILi128EEEEEELi7ELi256ELi1ELb0ELb1ENS_6half_tEfNS_4arch4Sm90EEEEEvNT_6ParamsE:
        /* <DEDUP_REMOVED lines=51> */
.L_x_669:
        /* <DEDUP_REMOVED lines=25> */
.L_x_670:
        /* <DEDUP_REMOVED lines=101> */
.L_x_672:
        /* <DEDUP_REMOVED lines=14> */
[----:B------:R-:W-:Y:S05]  /*0bf0*/  CALL.REL.NOINC `($__internal_60_$__cuda_sm20_div_u64) ;  /* 0x0000220000007944 */ /* 0x000fea0003c00000 */
[----:B------:R-:W-:Y:S05]  /*0c00*/  BRA `(.L_x_674) ;  /* 0x0000013000007947 */ /* 0x000fea0003800000 */
.L_x_673:
        /* <DEDUP_REMOVED lines=19> */
.L_x_674:
[----:B------:R-:W-:Y:S02]  /*0d40*/  IADD3 R3, R8, -0x1, RZ ;  /* 0xffffffff08037810 */ /* 0x000fe40007ffe0ff */
[----:B------:R-:W-:-:S03]  /*0d50*/  MOV R5, R0 ;  /* 0x0000000000057202 */ /* 0x000fc60000000f00 */
.L_x_671:
        /* <DEDUP_REMOVED lines=107> */
.L_x_676:
[----:B------:R-:W-:Y:S05]  /*1410*/  BSYNC B0 ;  /* 0x0000000000007941 */ /* 0x000fea0003800000 */
.L_x_675:
        /* <DEDUP_REMOVED lines=86> */
.L_x_686:
        /* <DEDUP_REMOVED lines=97> */
.L_x_679:
[----:B------:R-:W-:Y:S05]  /*1f90*/  BSYNC B0 ;  /* 0x0000000000007941 */ /* 0x000fea0003800000 */
.L_x_678:
        /* <DEDUP_REMOVED lines=24> */
.L_x_684:
        /* <DEDUP_REMOVED lines=129> */
.L_x_683:
[----:B------:R-:W-:Y:S05]  /*2930*/  BSYNC B0 ;  /* 0x0000000000007941 */ /* 0x000fea0003800000 */
.L_x_682:
        /* <DEDUP_REMOVED lines=8> */
.L_x_685:
        /* <DEDUP_REMOVED lines=43> */
.L_x_681:
[----:B------:R-:W-:Y:S05]  /*2c70*/  BSYNC B1 ;  /* 0x0000000000017941 */ /* 0x000fea0003800000 */
.L_x_680:
        /* <DEDUP_REMOVED lines=20> */
.L_x_677:
[----:B------:R-:W-:Y:S02]  /*2dc0*/  MOV R6, 0x2de0 ;  /* 0x00002de000067802 */ /* 0x000fe40000000f00 */
[----:B------:R-:W-:Y:S05]  /*2dd0*/  CALL.REL.NOINC `($__internal_61_$__cuda_sm70_shflsync_bfly_p) ;  /* 0x000003f000007944 */ /* 0x000fea0003c00000 */
[----:B--2---:R-:W-:Y:S01]  /*2de0*/  MOV R6, R7 ;  /* 0x0000000700067202 */ /* 0x004fe20000000f00 */
[----:B-1----:R-:W-:Y:S05]  /*2df0*/  BRA `(.L_x_686) ;  /* 0xffffeb8000007947 */ /* 0x002fea000383ffff */
        .weak           $__internal_60_$__cuda_sm20_div_u64
        .type           $__internal_60_$__cuda_sm20_div_u64,@function
        .size           $__internal_60_$__cuda_sm20_div_u64,($__internal_61_$__cuda_sm70_shflsync_bfly_p - $__internal_60_$__cuda_sm20_div_u64)
$__internal_60_$__cuda_sm20_div_u64:
        /* <DEDUP_REMOVED lines=60> */
[----:B------:R-:W-:Y:S06]  /*31c0*/  RET.REL.NODEC R6 `(_ZN7cutlass13device_kernelIN5flash19FlashAttnFwdCombineIN4cute5tupleIJNS3_1CILi8EEENS5_ILi128EEEEEELi7ELi256ELi1ELb0ELb1ENS_6half_tEfNS_4arch4Sm90EEEEEvNT_6ParamsE) ;  /* 0xffffce3006007950 */ /* 0x000fec0003c3ffff */
        .weak           $__internal_61_$__cuda_sm70_shflsync_bfly_p
        .type           $__internal_61_$__cuda_sm70_shflsync_bfly_p,@function
        .size           $__internal_61_$__cuda_sm70_shflsync_bfly_p,(.L_x_1883 - $__internal_61_$__cuda_sm70_shflsync_bfly_p)
$__internal_61_$__cuda_sm70_shflsync_bfly_p:
[----:B------:R-:W-:Y:S01]  /*31d0*/  HFMA2.MMA R21, -RZ, RZ, 0, 0 ;  /* 0x00000000ff157435 */ /* 0x000fe200000001ff */
[----:B------:R-:W-:Y:S01]  /*31e0*/  MOV R20, R6 ;  /* 0x0000000600147202 */ /* 0x000fe20000000f00 */
[----:B------:R1:W2:Y:S04]  /*31f0*/  SHFL.BFLY PT, R7, R0, 0x10, 0x1f ;  /* 0x0e001f0000077f89 */ /* 0x0002a800000e0000 */
[----:B------:R-:W-:Y:S05]  /*3200*/  RET.REL.NODEC R20 `(_ZN7cutlass13device_kernelIN5flash19FlashAttnFwdCombineIN4cute5tupleIJNS3_1CILi8EEENS5_ILi128EEEEEELi7ELi256ELi1ELb0ELb1ENS_6half_tEfNS_4arch4Sm90EEEEEvNT_6ParamsE) ;  /* 0xffffcdf014007950 */ /* 0x000fea0003c3ffff */
.L_x_687:
        /* <DEDUP_REMOVED lines=15> */
.L_x_1883:


//--------------------- .text._ZN7cutlass13device_kernelIN5flash19FlashAttnFwdCombineIN4cute5tupleIJNS3_1CILi8EEENS5_ILi128EEEEEELi6ELi256ELi1ELb0ELb1ENS_6half_tEfNS_4arch4Sm90EEEEEvNT_6ParamsE --------------------------
	.section	.text._ZN7cutlass13device_kernelIN5flash19FlashAttnFwdCombineIN4cute5tupleIJNS3_1CILi8EEENS5_ILi128EEEEEELi6ELi256ELi1ELb0ELb1ENS_6half_tEfNS_4arch4Sm90EEEEEvNT_6ParamsE,"ax",@progbits
	.sectioninfo	@"SHI_REGISTERS=42"
	.align	128
.text._ZN7cutlass13device_kernelIN5flash19FlashAttnFwdCombineIN4cute5tupleIJNS3_1CILi8EEENS5_ILi128EEEEEELi6ELi256ELi1ELb0ELb1ENS_6half_tEfNS_4arch4Sm90EEEEEvNT_6ParamsE:
        .type           _ZN7cutlass13device_kernelIN5flash19FlashAttnFwdCombineIN4cute5tupleIJNS3_1CILi8EEENS5_ILi128EEEEEELi6ELi256ELi1ELb0ELb1ENS_6half_tEfNS_4arch4Sm90EEEEEvNT_6ParamsE,@function
        .size           _ZN7cutlass13device_kernelIN5flash19FlashAttnFwdCombineIN4cute5tupleIJNS3_1CILi8EEENS5_ILi128EEEEEELi6ELi256ELi1ELb0ELb1ENS_6half_tEfNS_4arch4Sm90EEEEEvNT_6ParamsE,(.L_x_1886 - _ZN7cutlass13device_kernelIN5flash19FlashAttnFwdCombineIN4cute5tupleIJNS3_1CILi8EEENS5_ILi128EEEEEELi6ELi256ELi1ELb0ELb1ENS_6half_tEfNS_4arch4Sm90EEEEEvNT_6ParamsE)
        .other          _ZN7cutlass13device_kernelIN5flash19FlashAttnFwdCombineIN4cute5tupleIJNS3_1CILi8EEENS5_ILi128EEEEEELi6ELi256ELi1ELb0ELb1ENS_6half_tEfNS_4arch4Sm90EEEEEvNT_6ParamsE,@"STO_CUDA_ENTRY STV_DEFAULT"
_ZN7cutlass13device_kernelIN5flash19FlashAttnFwdCombineIN4cute5tupleIJNS3_1CILi8EEENS5_ILi128EEEEEELi6ELi256ELi1ELb0ELb1ENS_6half_tEfNS_4arch4Sm90EEEEEvNT_6ParamsE:
        /* <DEDUP_REMOVED lines=51> */
.L_x_688:
        /* <DEDUP_REMOVED lines=25> */
.L_x_689:
        /* <DEDUP_REMOVED lines=101> */
.L_x_691:
        /* <DEDUP_REMOVED lines=14> */
[----:B------:R-:W-:Y:S05]  /*0bf0*/  CALL.REL.NOINC `($__internal_62_$__cuda_sm20_div_u64) ;  /* 0x00001de000007944 */ /* 0x000fea0003c00000 */
[----:B------:R-:W-:Y:S05]  /*0c00*/  BRA `(.L_x_693) ;  /* 0x0000013000007947 */ /* 0x000fea0003800000 */
.L_x_692:
        /* <DEDUP_REMOVED lines=19> */
.L_x_693:
[----:B------:R-:W-:Y:S02]  /*0d40*/  IADD3 R3, R8, -0x1, RZ ;  /* 0xffffffff08037810 */ /* 0x000fe40007ffe0ff */
[----:B------:R-:W-:-:S03]  /*0d50*/  MOV R5, R0 ;  /* 0x0000000000057202 */ /* 0x000fc60000000f00 */
.L_x_690:
        /* <DEDUP_REMOVED lines=66> */
.L_x_695:
[----:B------:R-:W-:Y:S05]  /*1180*/  BSYNC B0 ;  /* 0x0000000000007941 */ /* 0x000fea0003800000 */
.L_x_694:
        /* <DEDUP_REMOVED lines=77> */
.L_x_705:
        /* <DEDUP_REMOVED lines=81> */
.L_x_698:
[----:B------:R-:W-:Y:S05]  /*1b70*/  BSYNC B0 ;  /* 0x0000000000007941 */ /* 0x000fea0003800000 */
.L_x_697:
        /* <DEDUP_REMOVED lines=24> */
.L_x_703:
        /* <DEDUP_REMOVED lines=129> */
.L_x_702:
[----:B------:R-:W-:Y:S05]  /*2510*/  BSYNC B0 ;  /* 0x0000000000007941 */ /* 0x000fea0003800000 */
.L_x_701:
        /* <DEDUP_REMOVED lines=8> */
.L_x_704:
        /* <DEDUP_REMOVED lines=43> */
.L_x_700:
[----:B------:R-:W-:Y:S05]  /*2850*/  BSYNC B1 ;  /* 0x0000000000017941 */ /* 0x000fea0003800000 */
.L_x_699:
        /* <DEDUP_REMOVED lines=20> */
.L_x_696:
[----:B-1----:R-:W-:Y:S02]  /*29a0*/  MOV R7, 0x29c0 ;  /* 0x000029c000077802 */ /* 0x002fe40000000f00 */
[----:B------:R-:W-:Y:S05]  /*29b0*/  CALL.REL.NOINC `($__internal_63_$__cuda_sm70_shflsync_bfly_p) ;  /* 0x000003f000007944 */ /* 0x000fea0003c00000 */
[----:B--2---:R-:W-:Y:S01]  /*29c0*/  MOV R7, R9 ;  /* 0x0000000900077202 */ /* 0x004fe20000000f00 */
[----:B-1----:R-:W-:Y:S05]  /*29d0*/  BRA `(.L_x_705) ;  /* 0xffffec8000007947 */ /* 0x002fea000383ffff */
        .weak           $__internal_62_$__cuda_sm20_div_u64
        .type           $__internal_62_$__cuda_sm20_div_u64,@function
        .size           $__internal_62_$__cuda_sm20_div_u64,($__internal_63_$__cuda_sm70_shflsync_bfly_p - $__internal_62_$__cuda_sm20_div_u64)
$__internal_62_$__cuda_sm20_div_u64:
        /* <DEDUP_REMOVED lines=60> */
[----:B------:R-:W-:Y:S06]  /*2da0*/  RET.REL.NODEC R6 `(_ZN7cutlass13device_kernelIN5flash19FlashAttnFwdCombineIN4cute5tupleIJNS3_1CILi8EEENS5_ILi128EEEEEELi6ELi256ELi1ELb0ELb1ENS_6half_tEfNS_4arch4Sm90EEEEEvNT_6ParamsE) ;  /* 0xffffd25006007950 */ /* 0x000fec0003c3ffff */
        .weak           $__internal_63_$__cuda_sm70_shflsync_bfly_p
        .type           $__internal_63_$__cuda_sm70_shflsync_bfly_p,@function
        .size           $__internal_63_$__cuda_sm70_shflsync_bfly_p,(.L_x_1886 - $__internal_63_$__cuda_sm70_shflsync_bfly_p)
$__internal_63_$__cuda_sm70_shflsync_bfly_p:
[----:B------:R-:W-:Y:S01]  /*2db0*/  HFMA2.MMA R23, -RZ, RZ, 0, 0 ;  /* 0x00000000ff177435 */ /* 0x000fe200000001ff */
[----:B------:R-:W-:Y:S01]  /*2dc0*/  MOV R22, R7 ;  /* 0x0000000700167202 */ /* 0x000fe20000000f00 */
[----:B------:R1:W2:Y:S04]  /*2dd0*/  SHFL.BFLY PT, R9, R6, 0x10, 0x1f ;  /* 0x0e001f0006097f89 */ /* 0x0002a800000e0000 */
[----:B------:R-:W-:Y:S05]  /*2de0*/  RET.REL.NODEC R22 `(_ZN7cutlass13device_kernelIN5flash19FlashAttnFwdCombineIN4cute5tupleIJNS3_1CILi8EEENS5_ILi128EEEEEELi6ELi256ELi1ELb0ELb1ENS_6half_tEfNS_4arch4Sm90EEEEEvNT_6ParamsE) ;  /* 0xffffd21016007950 */ /* 0x000fea0003c3ffff */
.L_x_706:
        /* <DEDUP_REMOVED lines=9> */
.L_x_1886:


//--------------------- .text._ZN7cutlass13device_kernelIN5flash19FlashAttnFwdCombineIN4cute5tupleIJNS3_1CILi8EEENS5_ILi128EEEEEELi5ELi256ELi1ELb0ELb1ENS_6half_tEfNS_4arch4Sm90EEEEEvNT_6ParamsE --------------------------
	.section	.text._ZN7cutlass13device_kernelIN5flash19FlashAttnFwdCombineIN4cute5tupleIJNS3_1CILi8EEENS5_ILi128EEEEEELi5ELi256ELi1ELb0ELb1ENS_6half_tEfNS_4arch4Sm90EEEEEvNT_6ParamsE,"ax",@progbits
	.sectioninfo	@"SHI_REGISTERS=42"
	.align	128
.text._ZN7cutlass13device_kernelIN5flash19FlashAttnFwdCombineIN4cute5tupleIJNS3_1CILi8EEENS5_ILi128EEEEEELi5ELi256ELi1ELb0ELb1ENS_6half_tEfNS_4arch4Sm90EEEEEvNT_6ParamsE:
        .type           _ZN7cutlass13device_kernelIN5flash19FlashAttnFwdCombineIN4cute5tupleIJNS3_1CILi8EEENS5_ILi128EEEEEELi5ELi256ELi1ELb0ELb1ENS_6half_tEfNS_4arch4Sm90EEEEEvNT_6ParamsE,@function
        .size           _ZN7cutlass13device_kernelIN5flash19FlashAttnFwdCombineIN4cute5tupleIJNS3_1CILi8EEENS5_ILi128EEEEEELi5ELi256ELi1ELb0ELb1ENS_6half_tEfNS_4arch4Sm90EEEEEvNT_6ParamsE,(.L_x_1889 - _ZN7cutlass13device_kernelIN5flash19FlashAttnFwdCombineIN4cute5tupleIJNS3_1CILi8EEENS5_ILi128EEEEEELi5ELi256ELi1ELb0ELb1ENS_6half_tEfNS_4arch4Sm90EEEEEvNT_6ParamsE)
        .other          _ZN7cutlass13device_kernelIN5flash19FlashAttnFwdCombineIN4cute5tupleIJNS3_1CILi8EEENS5_ILi128EEEEEELi5ELi256ELi1ELb0ELb1ENS_6half_tEfNS_4arch4Sm90EEEEEvNT_6ParamsE,@"STO_CUDA_ENTRY STV_DEFAULT"
_ZN7cutlass13device_kernelIN5flash19FlashAttnFwdCombineIN4cute5tupleIJNS3_1CILi8EEENS5_ILi128EEEEEELi5ELi256ELi1ELb0ELb1ENS_6half_tEfNS_4arch4Sm90EEEEEvNT_6ParamsE:
        /* <DEDUP_REMOVED lines=51> */
.L_x_707:
        /* <DEDUP_REMOVED lines=25> */
.L_x_708:
        /* <DEDUP_REMOVED lines=101> */
.L_x_710:
        /* <DEDUP_REMOVED lines=14> */
[----:B------:R-:W-:Y:S05]  /*0bf0*/  CALL.REL.NOINC `($__internal_64_$__cuda_sm20_div_u64) ;  /* 0x00001b7000007944 */ /* 0x000fea0003c00000 */
[----:B------:R-:W-:Y:S05]  /*0c00*/  BRA `(.L_x_712) ;  /* 0x0000013000007947 */ /* 0x000fea0003800000 */
.L_x_711:
        /* <DEDUP_REMOVED lines=19> */
.L_x_712:
[----:B------:R-:W-:Y:S02]  /*0d40*/  IADD3 R3, R8, -0x1, RZ ;  /* 0xffffffff08037810 */ /* 0x000fe40007ffe0ff */
[----:B------:R-:W-:-:S03]  /*0d50*/  MOV R5, R0 ;  /* 0x0000000000057202 */ /* 0x000fc60000000f00 */
.L_x_709:
        /* <DEDUP_REMOVED lines=43> */
.L_x_714:
[----:B------:R-:W-:Y:S05]  /*1010*/  BSYNC B0 ;  /* 0x0000000000007941 */ /* 0x000fea0003800000 */
.L_x_713:
        /* <DEDUP_REMOVED lines=70> */
.L_x_724:
        /* <DEDUP_REMOVED lines=73> */
.L_x_717:
[----:B------:R-:W-:Y:S05]  /*1910*/  BSYNC B0 ;  /* 0x0000000000007941 */ /* 0x000fea0003800000 */
.L_x_716:
        /* <DEDUP_REMOVED lines=24> */
.L_x_722:
        /* <DEDUP_REMOVED lines=129> */
.L_x_721:
[----:B------:R-:W-:Y:S05]  /*22b0*/  BSYNC B0 ;  /* 0x0000000000007941 */ /* 0x000fea0003800000 */
.L_x_720:
        /* <DEDUP_REMOVED lines=8> */
.L_x_723:
        /* <DEDUP_REMOVED lines=43> */
.L_x_719:
[----:B------:R-:W-:Y:S05]  /*25f0*/  BSYNC B1 ;  /* 0x0000000000017941 */ /* 0x000fea0003800000 */
.L_x_718:
[----:B------:R-:W-:Y:S02]  /*2600*/  F2FP.PACK_AB R8, R11, R12 ;  /* 0x0000000c0b08723e */ /* 0x000fe400000000ff */
[----:B------:R-:W-:Y:S01]  /*2610*/  F2FP.PACK_AB R9, R9, R10 ;  /* 0x0000000a0909723e */ /* 0x000fe200000000ff */
        /* <DEDUP_REMOVED lines=18> */
.L_x_715:
[----:B-1----:R-:W-:Y:S02]  /*2740*/  MOV R6, 0x2760 ;  /* 0x0000276000067802 */ /* 0x002fe40000000f00 */
[----:B--2---:R-:W-:Y:S05]  /*2750*/  CALL.REL.NOINC `($__internal_65_$__cuda_sm70_shflsync_bfly_p) ;  /* 0x000003e000007944 */ /* 0x004fea0003c00000 */
[----:B-12---:R-:W-:Y:S05]  /*2760*/  BRA `(.L_x_724) ;  /* 0xffffed1000007947 */ /* 0x006fea000383ffff */
        .weak           $__internal_64_$__cuda_sm20_div_u64
        .type           $__internal_64_$__cuda_sm20_div_u64,@function
        .size           $__internal_64_$__cuda_sm20_div_u64,($__internal_65_$__cuda_sm70_shflsync_bfly_p - $__internal_64_$__cuda_sm20_div_u64)
$__internal_64_$__cuda_sm20_div_u64:
        /* <DEDUP_REMOVED lines=60> */
[----:B------:R-:W-:Y:S06]  /*2b30*/  RET.REL.NODEC R6 `(_ZN7cutlass13device_kernelIN5flash19FlashAttnFwdCombineIN4cute5tupleIJNS3_1CILi8EEENS5_ILi128EEEEEELi5ELi256ELi1ELb0ELb1ENS_6half_tEfNS_4arch4Sm90EEEEEvNT_6ParamsE) ;  /* 0xffffd4c006007950 */ /* 0x000fec0003c3ffff */
        .weak           $__internal_65_$__cuda_sm70_shflsync_bfly_p
        .type           $__internal_65_$__cuda_sm70_shflsync_bfly_p,@function
        .size           $__internal_65_$__cuda_sm70_shflsync_bfly_p,(.L_x_1889 - $__internal_65_$__cuda_sm70_shflsync_bfly_p)
$__internal_65_$__cuda_sm70_shflsync_bfly_p:
[----:B------:R-:W-:Y:S01]  /*2b40*/  HFMA2.MMA R11, -RZ, RZ, 0, 0 ;  /* 0x00000000ff0b7435 */ /* 0x000fe200000001ff */
[----:B------:R-:W-:Y:S01]  /*2b50*/  MOV R10, R6 ;  /* 0x00000006000a7202 */ /* 0x000fe20000000f00 */
[----:B------:R1:W2:Y:S04]  /*2b60*/  SHFL.BFLY PT, R7, R0, 0x10, 0x1f ;  /* 0x0e001f0000077f89 */ /* 0x0002a800000e0000 */
[----:B------:R-:W-:Y:S05]  /*2b70*/  RET.REL.NODEC R10 `(_ZN7cutlass13device_kernelIN5flash19FlashAttnFwdCombineIN4cute5tupleIJNS3_1CILi8EEENS5_ILi128EEEEEELi5ELi256ELi1ELb0ELb1ENS_6half_tEfNS_4arch4Sm90EEEEEvNT_6ParamsE) ;  /* 0xffffd4800a007950 */ /* 0x000fea0003c3ffff */
.L_x_725:
        /* <DEDUP_REMOVED lines=16> */
.L_x_1889:


//--------------------- .text._ZN7cutlass13device_kernelIN5flash19FlashAttnFwdCombineIN4cute5tupleIJNS3_1CILi8EEENS5_ILi128EEEEEELi8ELi256ELi1ELb0ELb0ENS_6half_tEfNS_4arch4Sm80EEEEEvNT_6ParamsE --------------------------
	.section	.text._ZN7cutlass13device_kernelIN5flash19FlashAttnFwdCombineIN4cute5tupleIJNS3_1CILi8EEENS5_ILi128EEEEEELi8ELi256ELi1ELb0ELb0ENS_6half_tEfNS_4arch4Sm80EEEEEvNT_6ParamsE,"ax",@progbits
	.sectioninfo	@"SHI_REGISTERS=48"
	.align	128
.text._ZN7cutlass13device_kernelIN5flash19FlashAttnFwdCombineIN4cute5tupleIJNS3_1CILi8EEENS5_ILi128EEEEEELi8ELi256ELi1ELb0ELb0ENS_6half_tEfNS_4arch4Sm80EEEEEvNT_6ParamsE:
        .type           _ZN7cutlass13device_kernelIN5flash19FlashAttnFwdCombineIN4cute5tupleIJNS3_1CILi8EEENS5_ILi128EEEEEELi8ELi256ELi1ELb0ELb0ENS_6half_tEfNS_4arch4Sm80EEEEEvNT_6ParamsE,@function
        .size           _ZN7cutlass13device_kernelIN5flash19FlashAttnFwdCombineIN4cute5tupleIJNS3_1CILi8EEENS5_ILi128EEEEEELi8ELi256ELi1ELb0ELb0ENS_6half_tEfNS_4arch4Sm80EEEEEvNT_6ParamsE,(.L_x_1892 - _ZN7cutlass13device_kernelIN5flash19FlashAttnFwdCombineIN4cute5tupleIJNS3_1CILi8EEENS5_ILi128EEEEEELi8ELi256ELi1ELb0ELb0ENS_6half_tEfNS_4arch4Sm80EEEEEvNT_6ParamsE)
        .other          _ZN7cutlass13device_kernelIN5flash19FlashAttnFwdCombineIN4cute5tupleIJNS3_1CILi8EEENS5_ILi128EEEEEELi8ELi256ELi1ELb0ELb0ENS_6half_tEfNS_4arch4Sm80EEEEEvNT_6ParamsE,@"STO_CUDA_ENTRY STV_DEFAULT"
_ZN7cutlass13device_kernelIN5flash19FlashAttnFwdCombineIN4cute5tupleIJNS3_1CILi8EEENS5_ILi128EEEEEELi8ELi256ELi1ELb0ELb0ENS_6half_tEfNS_4arch4Sm80EEEEEvNT_6ParamsE:
        /* <DEDUP_REMOVED lines=58> */
.L_x_726:
        /* <DEDUP_REMOVED lines=183> */
.L_x_728:
[----:B------:R-:W-:Y:S05]  /*0f10*/  BSYNC B0 ;  /* 0x0000000000007941 */ /* 0x000fea0003800000 */
.L_x_727:
        /* <DEDUP_REMOVED lines=98> */
.L_x_738:
        /* <DEDUP_REMOVED lines=136> */
.L_x_731:
[----:B------:R-:W-:Y:S05]  /*1dc0*/  BSYNC B0 ;  /* 0x0000000000007941 */ /* 0x000fea0003800000 */
.L_x_730:
        /* <DEDUP_REMOVED lines=24> */
.L_x_736:
        /* <DEDUP_REMOVED lines=129> */
.L_x_735:
[----:B------:R-:W-:Y:S05]  /*2760*/  BSYNC B0 ;  /* 0x0000000000007941 */ /* 0x000fea0003800000 */
.L_x_734:
        /* <DEDUP_REMOVED lines=8> */
.L_x_737:
        /* <DEDUP_REMOVED lines=43> */
.L_x_733:
[----:B------:R-:W-:Y:S05]  /*2aa0*/  BSYNC B1 ;  /* 0x0000000000017941 */ /* 0x000fea0003800000 */
.L_x_732:
        /* <DEDUP_REMOVED lines=24> */
.L_x_729:
[----:B------:R-:W-:Y:S02]  /*2c30*/  MOV R6, 0x2c50 ;  /* 0x00002c5000067802 */ /* 0x000fe40000000f00 */
[----:B------:R-:W-:Y:S05]  /*2c40*/  CALL.REL.NOINC `($__internal_66_$__cuda_sm70_shflsync_bfly_p) ;  /* 0x0000001000007944 */ /* 0x000fea0003c00000 */
[----:B-12---:R-:W-:Y:S05]  /*2c50*/  BRA `(.L_x_738) ;  /* 0xffffe8e000007947 */ /* 0x006fea000383ffff */
        .weak           $__internal_66_$__cuda_sm70_shflsync_bfly_p
        .type           $__internal_66_$__cuda_sm70_shflsync_bfly_p,@function
        .size           $__internal_66_$__cuda_sm70_shflsync_bfly_p,(.L_x_1892 - $__internal_66_$__cuda_sm70_shflsync_bfly_p)
$__internal_66_$__cuda_sm70_shflsync_bfly_p:
[----:B------:R-:W-:Y:S01]  /*2c60*/  MOV R7, 0x0 ;  /* 0x0000000000077802 */ /* 0x000fe20000000f00 */
[----:B------:R1:W2:Y:S03]  /*2c70*/  SHFL.BFLY PT, R5, R0, 0x10, 0x1f ;  /* 0x0e001f0000057f89 */ /* 0x0002a600000e0000 */
[----:B------:R-:W-:Y:S05]  /*2c80*/  RET.REL.NODEC R6 `(_ZN7cutlass13device_kernelIN5flash19FlashAttnFwdCombineIN4cute5tupleIJNS3_1CILi8EEENS5_ILi128EEEEEELi8ELi256ELi1ELb0ELb0ENS_6half_tEfNS_4arch4Sm80EEEEEvNT_6ParamsE) ;  /* 0xffffd37006007950 */ /* 0x000fea0003c3ffff */
.L_x_739:
        /* <DEDUP_REMOVED lines=15> */
.L_x_1892:


//--------------------- .text._ZN7cutlass13device_kernelIN5flash19FlashAttnFwdCombineIN4cute5tupleIJNS3_1CILi8EEENS5_ILi128EEEEEELi7ELi256ELi1ELb0ELb0ENS_6half_tEfNS_4arch4Sm80EEEEEvNT_6ParamsE --------------------------
	.section	.text._ZN7cutlass13device_kernelIN5flash19FlashAttnFwdCombineIN4cute5tupleIJNS3_1CILi8EEENS5_ILi128EEEEEELi7ELi256ELi1ELb0ELb0ENS_6half_tEfNS_4arch4Sm80EEEEEvNT_6ParamsE,"ax",@progbits
	.sectioninfo	@"SHI_REGISTERS=48"
	.align	128
.text._ZN7cutlass13device_kernelIN5flash19FlashAttnFwdCombineIN4cute5tupleIJNS3_1CILi8EEENS5_ILi128EEEEEELi7ELi256ELi1ELb0ELb0ENS_6half_tEfNS_4arch4Sm80EEEEEvNT_6ParamsE:
        .type           _ZN7cutlass13device_kernelIN5flash19FlashAttnFwdCombineIN4cute5tupleIJNS3_1CILi8EEENS5_ILi128EEEEEELi7ELi256ELi1ELb0ELb0ENS_6half_tEfNS_4arch4Sm80EEEEEvNT_6ParamsE,@function
        .size           _ZN7cutlass13device_kernelIN5flash19FlashAttnFwdCombineIN4cute5tupleIJNS3_1CILi8EEENS5_ILi128EEEEEELi7ELi256ELi1ELb0ELb0ENS_6half_tEfNS_4arch4Sm80EEEEEvNT_6ParamsE,(.L_x_1894 - _ZN7cutlass13device_kernelIN5flash19FlashAttnFwdCombineIN4cute5tupleIJNS3_1CILi8EEENS5_ILi128EEEEEELi7ELi256ELi1ELb0ELb0ENS_6half_tEfNS_4arch4Sm80EEEEEvNT_6ParamsE)
        .other          _ZN7cutlass13device_kernelIN5flash19FlashAttnFwdCombineIN4cute5tupleIJNS3_1CILi8EEENS5_ILi128EEEEEELi7ELi256ELi1ELb0ELb0ENS_6half_tEfNS_4arch4Sm80EEEEEvNT_6ParamsE,@"STO_CUDA_ENTRY STV_DEFAULT"
_ZN7cutlass13device_kernelIN5flash19FlashAttnFwdCombineIN4cute5tupleIJNS3_1CILi8EEENS5_ILi128EEEEEELi7ELi256ELi1ELb0ELb0ENS_6half_tEfNS_4arch4Sm80EEEEEvNT_6ParamsE:
        /* <DEDUP_REMOVED lines=58> */
.L_x_740:
        /* <DEDUP_REMOVED lines=113> */
.L_x_742:
[----:B------:R-:W-:Y:S05]  /*0ab0*/  BSYNC B0 ;  /* 0x0000000000007941 */ /* 0x000fea0003800000 */
.L_x_741:
        /* <DEDUP_REMOVED lines=90> */
.L_x_752:
        /* <DEDUP_REMOVED lines=104> */
.L_x_745:
[----:B------:R-:W-:Y:S05]  /*16e0*/  BSYNC B0 ;  /* 0x0000000000007941 */ /* 0x000fea0003800000 */
.L_x_744:
        /* <DEDUP_REMOVED lines=24> */
.L_x_750:
        /* <DEDUP_REMOVED lines=129> */
.L_x_749:
[----:B------:R-:W-:Y:S05]  /*2080*/  BSYNC B0 ;  /* 0x0000000000007941 */ /* 0x000fea0003800000 */
.L_x_748:
        /* <DEDUP_REMOVED lines=8> */
.L_x_751:
        /* <DEDUP_REMOVED lines=43> */
.L_x_747:
[----:B------:R-:W-:Y:S05]  /*23c0*/  BSYNC B1 ;  /* 0x0000000000017941 */ /* 0x000fea0003800000 */
.L_x_746:
        /* <DEDUP_REMOVED lines=24> */
.L_x_743:
[----:B------:R-:W-:Y:S02]  /*2550*/  MOV R6, 0x2570 ;  /* 0x0000257000067802 */ /* 0x000fe40000000f00 */
[----:B------:R-:W-:Y:S05]  /*2560*/  CALL.REL.NOINC `($__internal_67_$__cuda_sm70_shflsync_bfly_p) ;  /* 0x0000001000007944 */ /* 0x000fea0003c00000 */
[----:B-12---:R-:W-:Y:S05]  /*2570*/  BRA `(.L_x_752) ;  /* 0xffffeae000007947 */ /* 0x006fea000383ffff */
        .weak           $__internal_67_$__cuda_sm70_shflsync_bfly_p
        .type           $__internal_67_$__cuda_sm70_shflsync_bfly_p,@function
        .size           $__internal_67_$__cuda_sm70_shflsync_bfly_p,(.L_x_1894 - $__internal_67_$__cuda_sm70_shflsync_bfly_p)
$__internal_67_$__cuda_sm70_shflsync_bfly_p:
[----:B------:R-:W-:Y:S01]  /*2580*/  MOV R7, 0x0 ;  /* 0x0000000000077802 */ /* 0x000fe20000000f00 */
[----:B------:R1:W2:Y:S03]  /*2590*/  SHFL.BFLY PT, R5, R0, 0x10, 0x1f ;  /* 0x0e001f0000057f89 */ /* 0x0002a600000e0000 */
[----:B------:R-:W-:Y:S05]  /*25a0*/  RET.REL.NODEC R6 `(_ZN7cutlass13device_kernelIN5flash19FlashAttnFwdCombineIN4cute5tupleIJNS3_1CILi8EEENS5_ILi128EEEEEELi7ELi256ELi1ELb0ELb0ENS_6half_tEfNS_4arch4Sm80EEEEEvNT_6ParamsE) ;  /* 0xffffda5006007950 */ /* 0x000fea0003c3ffff */
.L_x_753:
        /* <DEDUP_REMOVED lines=13> */
.L_x_1894:


//--------------------- .text._ZN7cutlass13device_kernelIN5flash19FlashAttnFwdCombineIN4cute5tupleIJNS3_1CILi8EEENS5_ILi128EEEEEELi6ELi256ELi1ELb0ELb0ENS_6half_tEfNS_4arch4Sm80EEEEEvNT_6ParamsE --------------------------
	.section	.text._ZN7cutlass13device_kernelIN5flash19FlashAttnFwdCombineIN4cute5tupleIJNS3_1CILi8EEENS5_ILi128EEEEEELi6ELi256ELi1ELb0ELb0ENS_6half_tEfNS_4arch4Sm80EEEEEvNT_6ParamsE,"ax",@progbits
	.sectioninfo	@"SHI_REGISTERS=48"
	.align	128
.text._ZN7cutlass13device_kernelIN5flash19FlashAttnFwdCombineIN4cute5tupleIJNS3_1CILi8EEENS5_ILi128EEEEEELi6ELi256ELi1ELb0ELb0ENS_6half_tEfNS_4arch4Sm80EEEEEvNT_6ParamsE:
        .type           _ZN7cutlass13device_kernelIN5flash19FlashAttnFwdCombineIN4cute5tupleIJNS3_1CILi8EEENS5_ILi128EEEEEELi6ELi256ELi1ELb0ELb0ENS_6half_tEfNS_4arch4Sm80EEEEEvNT_6ParamsE,@function
        .size           _ZN7cutlass13device_kernelIN5flash19FlashAttnFwdCombineIN4cute5tupleIJNS3_1CILi8EEENS5_ILi128EEEEEELi6ELi256ELi1ELb0ELb0ENS_6half_tEfNS_4arch4Sm80EEEEEvNT_6ParamsE,(.L_x_1896 - _ZN7cutlass13device_kernelIN5flash19FlashAttnFwdCombineIN4cute5tupleIJNS3_1CILi8EEENS5_ILi128EEEEEELi6ELi256ELi1ELb0ELb0ENS_6half_tEfNS_4arch4Sm80EEEEEvNT_6ParamsE)
        .other          _ZN7cutlass13device_kernelIN5flash19FlashAttnFwdCombineIN4cute5tupleIJNS3_1CILi8EEENS5_ILi128EEEEEELi6ELi256ELi1ELb0ELb0ENS_6half_tEfNS_4arch4Sm80EEEEEvNT_6ParamsE,@"STO_CUDA_ENTRY STV_DEFAULT"
_ZN7cutlass13device_kernelIN5flash19FlashAttnFwdCombineIN4cute5tupleIJNS3_1CILi8EEENS5_ILi128EEEEEELi6ELi256ELi1ELb0ELb0ENS_6half_tEfNS_4arch4Sm80EEEEEvNT_6ParamsE:
        /* <DEDUP_REMOVED lines=58> */
.L_x_754:
        /* <DEDUP_REMOVED lines=72> */
.L_x_756:
[----:B------:R-:W-:Y:S05]  /*0820*/  BSYNC B0 ;  /* 0x0000000000007941 */ /* 0x000fea0003800000 */
.L_x_755:
        /* <DEDUP_REMOVED lines=81> */
.L_x_766:
        /* <DEDUP_REMOVED lines=88> */
.L_x_759:
[----:B------:R-:W-:Y:S05]  /*12c0*/  BSYNC B0 ;  /* 0x0000000000007941 */ /* 0x000fea0003800000 */
.L_x_758:
        /* <DEDUP_REMOVED lines=24> */
.L_x_764:
        /* <DEDUP_REMOVED lines=129> */
.L_x_763:
[----:B------:R-:W-:Y:S05]  /*1c60*/  BSYNC B0 ;  /* 0x0000000000007941 */ /* 0x000fea0003800000 */
.L_x_762:
        /* <DEDUP_REMOVED lines=8> */
.L_x_765:
        /* <DEDUP_REMOVED lines=43> */
.L_x_761:
[----:B------:R-:W-:Y:S05]  /*1fa0*/  BSYNC B1 ;  /* 0x0000000000017941 */ /* 0x000fea0003800000 */
.L_x_760:
        /* <DEDUP_REMOVED lines=24> */
.L_x_757:
[----:B-1----:R-:W-:Y:S02]  /*2130*/  MOV R6, 0x2150 ;  /* 0x0000215000067802 */ /* 0x002fe40000000f00 */
[----:B------:R-:W-:Y:S05]  /*2140*/  CALL.REL.NOINC `($__internal_68_$__cuda_sm70_shflsync_bfly_p) ;  /* 0x0000001000007944 */ /* 0x000fea0003c00000 */
[----:B-12---:R-:W-:Y:S05]  /*2150*/  BRA `(.L_x_766) ;  /* 0xffffebe000007947 */ /* 0x006fea000383ffff */
        .weak           $__internal_68_$__cuda_sm70_shflsync_bfly_p
        .type           $__internal_68_$__cuda_sm70_shflsync_bfly_p,@function
        .size           $__internal_68_$__cuda_sm70_shflsync_bfly_p,(.L_x_1896 - $__internal_68_$__cuda_sm70_shflsync_bfly_p)
$__internal_68_$__cuda_sm70_shflsync_bfly_p:
[----:B------:R-:W-:Y:S01]  /*2160*/  HFMA2.MMA R11, -RZ, RZ, 0, 0 ;  /* 0x00000000ff0b7435 */ /* 0x000fe200000001ff */
[----:B------:R-:W-:Y:S01]  /*2170*/  MOV R10, R6 ;  /* 0x00000006000a7202 */ /* 0x000fe20000000f00 */
[----:B------:R1:W2:Y:S04]  /*2180*/  SHFL.BFLY PT, R7, R5, 0x10, 0x1f ;  /* 0x0e001f0005077f89 */ /* 0x0002a800000e0000 */
[----:B------:R-:W-:Y:S05]  /*2190*/  RET.REL.NODEC R10 `(_ZN7cutlass13device_kernelIN5flash19FlashAttnFwdCombineIN4cute5tupleIJNS3_1CILi8EEENS5_ILi128EEEEEELi6ELi256ELi1ELb0ELb0ENS_6half_tEfNS_4arch4Sm80EEEEEvNT_6ParamsE) ;  /* 0xffffde600a007950 */ /* 0x000fea0003c3ffff */
.L_x_767:
        /* <DEDUP_REMOVED lines=14> */
.L_x_1896:


//--------------------- .text._ZN7cutlass13device_kernelIN5flash19FlashAttnFwdCombineIN4cute5tupleIJNS3_1CILi8EEENS5_ILi128EEEEEELi5ELi256ELi1ELb0ELb0ENS_6half_tEfNS_4arch4Sm80EEEEEvNT_6ParamsE --------------------------
	.section	.text._ZN7cutlass13device_kernelIN5flash19FlashAttnFwdCombineIN4cute5tupleIJNS3_1CILi8EEENS5_ILi128EEEEEELi5ELi256ELi1ELb0ELb0ENS_6half_tEfNS_4arch4Sm80EEEEEvNT_6ParamsE,"ax",@progbits
	.sectioninfo	@"SHI_REGISTERS=48"
	.align	128
.text._ZN7cutlass13device_kernelIN5flash19FlashAttnFwdCombineIN4cute5tupleIJNS3_1CILi8EEENS5_ILi128EEEEEELi5ELi256ELi1ELb0ELb0ENS_6half_tEfNS_4arch4Sm80EEEEEvNT_6ParamsE:
        .type           _ZN7cutlass13device_kernelIN5flash19FlashAttnFwdCombineIN4cute5tupleIJNS3_1CILi8EEENS5_ILi128EEEEEELi5ELi256ELi1ELb0ELb0ENS_6half_tEfNS_4arch4Sm80EEEEEvNT_6ParamsE,@function
        .size           _ZN7cutlass13device_kernelIN5flash19FlashAttnFwdCombineIN4cute5tupleIJNS3_1CILi8EEENS5_ILi128EEEEEELi5ELi256ELi1ELb0ELb0ENS_6half_tEfNS_4arch4Sm80EEEEEvNT_6ParamsE,(.L_x_1898 - _ZN7cutlass13device_kernelIN5flash19FlashAttnFwdCombineIN4cute5tupleIJNS3_1CILi8EEENS5_ILi128EEEEEELi5ELi256ELi1ELb0ELb0ENS_6half_tEfNS_4arch4Sm80EEEEEvNT_6ParamsE)
        .other          _ZN7cutlass13device_kernelIN5flash19FlashAttnFwdCombineIN4cute5tupleIJNS3_1CILi8EEENS5_ILi128EEEEEELi5ELi256ELi1ELb0ELb0ENS_6half_tEfNS_4arch4Sm80EEEEEvNT_6ParamsE,@"STO_CUDA_ENTRY STV_DEFAULT"
_ZN7cutlass13device_kernelIN5flash19FlashAttnFwdCombineIN4cute5tupleIJNS3_1CILi8EEENS5_ILi128EEEEEELi5ELi256ELi1ELb0ELb0ENS_6half_tEfNS_4arch4Sm80EEEEEvNT_6ParamsE:
        /* <DEDUP_REMOVED lines=58> */
.L_x_768:
        /* <DEDUP_REMOVED lines=49> */
.L_x_770:
[----:B------:R-:W-:Y:S05]  /*06b0*/  BSYNC B0 ;  /* 0x0000000000007941 */ /* 0x000fea0003800000 */
.L_x_769:
        /* <DEDUP_REMOVED lines=74> */
.L_x_780:
        /* <DEDUP_REMOVED lines=80> */
.L_x_773:
[----:B------:R-:W-:Y:S05]  /*1060*/  BSYNC B0 ;  /* 0x0000000000007941 */ /* 0x000fea0003800000 */
.L_x_772:
        /* <DEDUP_REMOVED lines=24> */
.L_x_778:
        /* <DEDUP_REMOVED lines=129> */
.L_x_777:
[----:B------:R-:W-:Y:S05]  /*1a00*/  BSYNC B0 ;  /* 0x0000000000007941 */ /* 0x000fea0003800000 */
.L_x_776:
        /* <DEDUP_REMOVED lines=8> */
.L_x_779:
        /* <DEDUP_REMOVED lines=43> */
.L_x_775:
[----:B------:R-:W-:Y:S05]  /*1d40*/  BSYNC B1 ;  /* 0x0000000000017941 */ /* 0x000fea0003800000 */
.L_x_774:
        /* <DEDUP_REMOVED lines=24> */
.L_x_771:
[----:B------:R-:W-:Y:S02]  /*1ed0*/  MOV R6, 0x1ef0 ;  /* 0x00001ef000067802 */ /* 0x000fe40000000f00 */
[----:B-12---:R-:W-:Y:S05]  /*1ee0*/  CALL.REL.NOINC `($__internal_69_$__cuda_sm70_shflsync_bfly_p) ;  /* 0x0000001000007944 */ /* 0x006fea0003c00000 */
[----:B-12---:R-:W-:Y:S05]  /*1ef0*/  BRA `(.L_x_780) ;  /* 0xffffec6000007947 */ /* 0x006fea000383ffff */
        .weak           $__internal_69_$__cuda_sm70_shflsync_bfly_p
        .type           $__internal_69_$__cuda_sm70_shflsync_bfly_p,@function
        .size           $__internal_69_$__cuda_sm70_shflsync_bfly_p,(.L_x_1898 - $__internal_69_$__cuda_sm70_shflsync_bfly_p)
$__internal_69_$__cuda_sm70_shflsync_bfly_p:
[----:B------:R-:W-:Y:S01]  /*1f00*/  MOV R7, 0x0 ;  /* 0x0000000000077802 */ /* 0x000fe20000000f00 */
[----:B------:R1:W2:Y:S03]  /*1f10*/  SHFL.BFLY PT, R5, R0, 0x10, 0x1f ;  /* 0x0e001f0000057f89 */ /* 0x0002a600000e0000 */
[----:B------:R-:W-:Y:S05]  /*1f20*/  RET.REL.NODEC R6 `(_ZN7cutlass13device_kernelIN5flash19FlashAttnFwdCombineIN4cute5tupleIJNS3_1CILi8EEENS5_ILi128EEEEEELi5ELi256ELi1ELb0ELb0ENS_6half_tEfNS_4arch4Sm80EEEEEvNT_6ParamsE) ;  /* 0xffffe0d006007950 */ /* 0x000fea0003c3ffff */
.L_x_781:
        /* <DEDUP_REMOVED lines=13> */
.L_x_1898:


//--------------------- .text._ZN7cutlass13device_kernelIN5flash19FlashAttnFwdCombineIN4cute5tupleIJNS3_1CILi8EEENS5_ILi128EEEEEELi8ELi256ELi1ELb0ELb1ENS_6half_tEfNS_4arch4Sm80EEEEEvNT_6ParamsE --------------------------
	.section	.text._ZN7cutlass13device_kernelIN5flash19FlashAttnFwdCombineIN4cute5tupleIJNS3_1CILi8EEENS5_ILi128EEEEEELi8ELi256ELi1ELb0ELb1ENS_6half_tEfNS_4arch4Sm80EEEEEvNT_6ParamsE,"ax",@progbits
	.sectioninfo	@"SHI_REGISTERS=48"
	.align	128
.text._ZN7cutlass13device_kernelIN5flash19FlashAttnFwdCombineIN4cute5tupleIJNS3_1CILi8EEENS5_ILi128EEEEEELi8ELi256ELi1ELb0ELb1ENS_6half_tEfNS_4arch4Sm80EEEEEvNT_6ParamsE:
        .type           _ZN7cutlass13device_kernelIN5flash19FlashAttnFwdCombineIN4cute5tupleIJNS3_1CILi8EEENS5_ILi128EEEEEELi8ELi256ELi1ELb0ELb1ENS_6half_tEfNS_4arch4Sm80EEEEEvNT_6ParamsE,@function
        .size           _ZN7cutlass13device_kernelIN5flash19FlashAttnFwdCombineIN4cute5tupleIJNS3_1CILi8EEENS5_ILi128EEEEEELi8ELi256ELi1ELb0ELb1ENS_6half_tEfNS_4arch4Sm80EEEEEvNT_6ParamsE,(.L_x_1900 - _ZN7cutlass13device_kernelIN5flash19FlashAttnFwdCombineIN4cute5tupleIJNS3_1CILi8EEENS5_ILi128EEEEEELi8ELi256ELi1ELb0ELb1ENS_6half_tEfNS_4arch4Sm80EEEEEvNT_6ParamsE)
        .other          _ZN7cutlass13device_kernelIN5flash19FlashAttnFwdCombineIN4cute5tupleIJNS3_1CILi8EEENS5_ILi128EEEEEELi8ELi256ELi1ELb0ELb1ENS_6half_tEfNS_4arch4Sm80EEEEEvNT_6ParamsE,@"STO_CUDA_ENTRY STV_DEFAULT"
_ZN7cutlass13device_kernelIN5flash19FlashAttnFwdCombineIN4cute5tupleIJNS3_1CILi8EEENS5_ILi128EEEEEELi8ELi256ELi1ELb0ELb1ENS_6half_tEfNS_4arch4Sm80EEEEEvNT_6ParamsE:
        /* <DEDUP_REMOVED lines=51> */
.L_x_782:
        /* <DEDUP_REMOVED lines=25> */
.L_x_783:
        /* <DEDUP_REMOVED lines=101> */
.L_x_785:
        /* <DEDUP_REMOVED lines=13> */
[----:B------:R-:W-:Y:S05]  /*0be0*/  CALL.REL.NOINC `($__internal_70_$__cuda_sm20_div_u64) ;  /* 0x0000285000007944 */ /* 0x000fea0003c00000 */
[----:B------:R-:W-:Y:S05]  /*0bf0*/  BRA `(.L_x_787) ;  /* 0x0000012000007947 */ /* 0x000fea0003800000 */
.L_x_786:
        /* <DEDUP_REMOVED lines=18> */
.L_x_787:
[----:B------:R-:W-:Y:S02]  /*0d20*/  IADD3 R5, R8, -0x1, RZ ;  /* 0xffffffff08057810 */ /* 0x000fe40007ffe0ff */
[----:B------:R-:W-:-:S03]  /*0d30*/  MOV R8, R3 ;  /* 0x0000000300087202 */ /* 0x000fc60000000f00 */
.L_x_784:
        /* <DEDUP_REMOVED lines=173> */
.L_x_789:
[----:B------:R-:W-:Y:S05]  /*1810*/  BSYNC B0 ;  /* 0x0000000000007941 */ /* 0x000fea0003800000 */
.L_x_788:
        /* <DEDUP_REMOVED lines=93> */
.L_x_799:
        /* <DEDUP_REMOVED lines=129> */
.L_x_792:
[----:B------:R-:W-:Y:S05]  /*2600*/  BSYNC B0 ;  /* 0x0000000000007941 */ /* 0x000fea0003800000 */
.L_x_791:
        /* <DEDUP_REMOVED lines=24> */
.L_x_797:
        /* <DEDUP_REMOVED lines=129> */
.L_x_796:
[----:B------:R-:W-:Y:S05]  /*2fa0*/  BSYNC B0 ;  /* 0x0000000000007941 */ /* 0x000fea0003800000 */
.L_x_795:
[----:B------:R-:W-:-:S13]  /*2fb0*/  ISETP.NE.AND P0, PT, R36, RZ, PT ;  /* 0x000000ff2400720c */ /* 0x000fda0003f05270 */
[----:B------:R-:W-:Y:S05]  /*2fc0*/  @!P0 BRA `(.L_x_794) ;  /* 0x000002f000008947 */ /* 0x000fea0003800000 */
[----:B------:R-:W-:Y:S01]  /*2fd0*/  IADD3 R0, R42, 0x3, RZ ;  /* 0x000000032a007810 */ /* 0x000fe20007ffe0ff */
[----:B------:R-:W-:Y:S02]  /*2fe0*/  IMAD.MOV.U32 R15, RZ, RZ, 0x3 ;  /* 0x00000003ff0f7424 */ /* 0x000fe400078e00ff */
[----:B-1----:R-:W-:Y:S01]  /*2ff0*/  IMAD.MOV.U32 R7, RZ, RZ, RZ ;  /* 0x000000ffff077224 */ /* 0x002fe200078e00ff */
[----:B------:R-:W-:Y:S02]  /*3000*/  SHF.R.S32.HI R6, RZ, 0x1f, R0 ;  /* 0x0000001fff067819 */ /* 0x000fe40000011400 */
.L_x_798:
        /* <DEDUP_REMOVED lines=43> */
.L_x_794:
[----:B------:R-:W-:Y:S05]  /*32c0*/  BSYNC B1 ;  /* 0x0000000000017941 */ /* 0x000fea0003800000 */
.L_x_793:
        /* <DEDUP_REMOVED lines=20> */
.L_x_790:
[----:B------:R-:W-:Y:S02]  /*3410*/  MOV R6, 0x3430 ;  /* 0x0000343000067802 */ /* 0x000fe40000000f00 */
[----:B------:R-:W-:Y:S05]  /*3420*/  CALL.REL.NOINC `($__internal_71_$__cuda_sm70_shflsync_bfly_p) ;  /* 0x000003e000007944 */ /* 0x000fea0003c00000 */
[----:B-12---:R-:W-:Y:S05]  /*3430*/  BRA `(.L_x_799) ;  /* 0xffffe9b000007947 */ /* 0x006fea000383ffff */
        .weak           $__internal_70_$__cuda_sm20_div_u64
        .type           $__internal_70_$__cuda_sm20_div_u64,@function
        .size           $__internal_70_$__cuda_sm20_div_u64,($__internal_71_$__cuda_sm70_shflsync_bfly_p - $__internal_70_$__cuda_sm20_div_u64)
$__internal_70_$__cuda_sm20_div_u64:
        /* <DEDUP_REMOVED lines=60> */
[----:B------:R-:W-:Y:S06]  /*3800*/  RET.REL.NODEC R6 `(_ZN7cutlass13device_kernelIN5flash19FlashAttnFwdCombineIN4cute5tupleIJNS3_1CILi8EEENS5_ILi128EEEEEELi8ELi256ELi1ELb0ELb1ENS_6half_tEfNS_4arch4Sm80EEEEEvNT_6ParamsE) ;  /* 0xffffc7f006007950 */ /* 0x000fec0003c3ffff */
        .weak           $__internal_71_$__cuda_sm70_shflsync_bfly_p
        .type           $__internal_71_$__cuda_sm70_shflsync_bfly_p,@function
        .size           $__internal_71_$__cuda_sm70_shflsync_bfly_p,(.L_x_1900 - $__internal_71_$__cuda_sm70_shflsync_bfly_p)
$__internal_71_$__cuda_sm70_shflsync_bfly_p:
[----:B------:R-:W-:Y:S01]  /*3810*/  HFMA2.MMA R11, -RZ, RZ, 0, 0 ;  /* 0x00000000ff0b7435 */ /* 0x000fe200000001ff */
[----:B------:R-:W-:Y:S01]  /*3820*/  MOV R10, R6 ;  /* 0x00000006000a7202 */ /* 0x000fe20000000f00 */
[----:B------:R1:W2:Y:S04]  /*3830*/  SHFL.BFLY PT, R7, R0, 0x10, 0x1f ;  /* 0x0e001f0000077f89 */ /* 0x0002a800000e0000 */
[----:B------:R-:W-:Y:S05]  /*3840*/  RET.REL.NODEC R10 `(_ZN7cutlass13device_kernelIN5flash19FlashAttnFwdCombineIN4cute5tupleIJNS3_1CILi8EEENS5_ILi128EEEEEELi8ELi256ELi1ELb0ELb1ENS_6half_tEfNS_4arch4Sm80EEEEEvNT_6ParamsE) ;  /* 0xffffc7b00a007950 */ /* 0x000fea0003c3ffff */
.L_x_800:
        /* <DEDUP_REMOVED lines=11> */
.L_x_1900:


//--------------------- .text._ZN7cutlass13device_kernelIN5flash19FlashAttnFwdCombineIN4cute5tupleIJNS3_1CILi8EEENS5_ILi128EEEEEELi7ELi256ELi1ELb0ELb1ENS_6half_tEfNS_4arch4Sm80EEEEEvNT_6ParamsE --------------------------
	.section	.text._ZN7cutlass13device_kernelIN5flash19FlashAttnFwdCombineIN4cute5tupleIJNS3_1CILi8EEENS5_ILi128EEEEEELi7ELi256ELi1ELb0ELb1ENS_6half_tEfNS_4arch4Sm80EEEEEvNT_6ParamsE,"ax",@progbits
	.sectioninfo	@"SHI_REGISTERS=42"
	.align	128
.text._ZN7cutlass13device_kernelIN5flash19FlashAttnFwdCombineIN4cute5tupleIJNS3_1CILi8EEENS5_ILi128EEEEEELi7ELi256ELi1ELb0ELb1ENS_6half_tEfNS_4arch4Sm80EEEEEvNT_6ParamsE:
        .type           _ZN7cutlass13device_kernelIN5flash19FlashAttnFwdCombineIN4cute5tupleIJNS3_1CILi8EEENS5_ILi128EEEEEELi7ELi256ELi1ELb0ELb1ENS_6half_tEfNS_4arch4Sm80EEEEEvNT_6ParamsE,@function
        .size           _ZN7cutlass13device_kernelIN5flash19FlashAttnFwdCombineIN4cute5tupleIJNS3_1CILi8EEENS5_ILi128EEEEEELi7ELi256ELi1ELb0ELb1ENS_6half_tEfNS_4arch4Sm80EEEEEvNT_6ParamsE,(.L_x_1903 - _ZN7cutlass13device_kernelIN5flash19FlashAttnFwdCombineIN4cute5tupleIJNS3_1CILi8EEENS5_ILi128EEEEEELi7ELi256ELi1ELb0ELb1ENS_6half_tEfNS_4arch4Sm80EEEEEvNT_6ParamsE)
        .other          _ZN7cutlass13device_kernelIN5flash19FlashAttnFwdCombineIN4cute5tupleIJNS3_1CILi8EEENS5_ILi128EEEEEELi7ELi256ELi1ELb0ELb1ENS_6half_tEfNS_4arch4Sm80EEEEEvNT_6ParamsE,@"STO_CUDA_ENTRY STV_DEFAULT"
_ZN7cutlass13device_kernelIN5flash19FlashAttnFwdCombineIN4cute5tupleIJNS3_1CILi8EEENS5_ILi128EEEEEELi7ELi256ELi1ELb0ELb1ENS_6half_tEfNS_4arch4Sm80EEEEEvNT_6ParamsE:
        /* <DEDUP_REMOVED lines=51> */
.L_x_801:
        /* <DEDUP_REMOVED lines=25> */
.L_x_802:
        /* <DEDUP_REMOVED lines=101> */
.L_x_804:
        /* <DEDUP_REMOVED lines=14> */
[----:B------:R-:W-:Y:S05]  /*0bf0*/  CALL.REL.NOINC `($__internal_72_$__cuda_sm20_div_u64) ;  /* 0x0000220000007944 */ /* 0x000fea0003c00000 */
[----:B------:R-:W-:Y:S05]  /*0c00*/  BRA `(.L_x_806) ;  /* 0x0000013000007947 */ /* 0x000fea0003800000 */
.L_x_805:
        /* <DEDUP_REMOVED lines=19> */
.L_x_806:
[----:B------:R-:W-:Y:S02]  /*0d40*/  IADD3 R3, R8, -0x1, RZ ;  /* 0xffffffff08037810 */ /* 0x000fe40007ffe0ff */
[----:B------:R-:W-:-:S03]  /*0d50*/  MOV R5, R0 ;  /* 0x0000000000057202 */ /* 0x000fc60000000f00 */
.L_x_803:
        /* <DEDUP_REMOVED lines=107> */
.L_x_808:
[----:B------:R-:W-:Y:S05]  /*1410*/  BSYNC B0 ;  /* 0x0000000000007941 */ /* 0x000fea0003800000 */
.L_x_807:
        /* <DEDUP_REMOVED lines=86> */
.L_x_818:
        /* <DEDUP_REMOVED lines=97> */
.L_x_811:
[----:B------:R-:W-:Y:S05]  /*1f90*/  BSYNC B0 ;  /* 0x0000000000007941 */ /* 0x000fea0003800000 */
.L_x_810:
        /* <DEDUP_REMOVED lines=24> */
.L_x_816:
        /* <DEDUP_REMOVED lines=129> */
.L_x_815:
[----:B------:R-:W-:Y:S05]  /*2930*/  BSYNC B0 ;  /* 0x0000000000007941 */ /* 0x000fea0003800000 */
.L_x_814:
        /* <DEDUP_REMOVED lines=8> */
.L_x_817:
        /* <DEDUP_REMOVED lines=43> */
.L_x_813:
[----:B------:R-:W-:Y:S05]  /*2c70*/  BSYNC B1 ;  /* 0x0000000000017941 */ /* 0x000fea0003800000 */
.L_x_812:
        /* <DEDUP_REMOVED lines=20> */
.L_x_809:
[----:B------:R-:W-:Y:S02]  /*2dc0*/  MOV R6, 0x2de0 ;  /* 0x00002de000067802 */ /* 0x000fe40000000f00 */
[----:B------:R-:W-:Y:S05]  /*2dd0*/  CALL.REL.NOINC `($__internal_73_$__cuda_sm70_shflsync_bfly_p) ;  /* 0x000003f000007944 */ /* 0x000fea0003c00000 */
[----:B--2---:R-:W-:Y:S01]  /*2de0*/  MOV R6, R7 ;  /* 0x0000000700067202 */ /* 0x004fe20000000f00 */
[----:B-1----:R-:W-:Y:S05]  /*2df0*/  BRA `(.L_x_818) ;  /* 0xffffeb8000007947 */ /* 0x002fea000383ffff */
        .weak           $__internal_72_$__cuda_sm20_div_u64
        .type           $__internal_72_$__cuda_sm20_div_u64,@function
        .size           $__internal_72_$__cuda_sm20_div_u64,($__internal_73_$__cuda_sm70_shflsync_bfly_p - $__internal_72_$__cuda_sm20_div_u64)
$__internal_72_$__cuda_sm20_div_u64:
        /* <DEDUP_REMOVED lines=60> */
[----:B------:R-:W-:Y:S06]  /*31c0*/  RET.REL.NODEC R6 `(_ZN7cutlass13device_kernelIN5flash19FlashAttnFwdCombineIN4cute5tupleIJNS3_1CILi8EEENS5_ILi128EEEEEELi7ELi256ELi1ELb0ELb1ENS_6half_tEfNS_4arch4Sm80EEEEEvNT_6ParamsE) ;  /* 0xffffce3006007950 */ /* 0x000fec0003c3ffff */
        .weak           $__internal_73_$__cuda_sm70_shflsync_bfly_p
        .type           $__internal_73_$__cuda_sm70_shflsync_bfly_p,@function
        .size           $__internal_73_$__cuda_sm70_shflsync_bfly_p,(.L_x_1903 - $__internal_73_$__cuda_sm70_shflsync_bfly_p)
$__internal_73_$__cuda_sm70_shflsync_bfly_p:
[----:B------:R-:W-:Y:S01]  /*31d0*/  HFMA2.MMA R21, -RZ, RZ, 0, 0 ;  /* 0x00000000ff157435 */ /* 0x000fe200000001ff */
[----:B------:R-:W-:Y:S01]  /*31e0*/  MOV R20, R6 ;  /* 0x0000000600147202 */ /* 0x000fe20000000f00 */
[----:B------:R1:W2:Y:S04]  /*31f0*/  SHFL.BFLY PT, R7, R0, 0x10, 0x1f ;  /* 0x0e001f0000077f89 */ /* 0x0002a800000e0000 */
[----:B------:R-:W-:Y:S05]  /*3200*/  RET.REL.NODEC R20 `(_ZN7cutlass13device_kernelIN5flash19FlashAttnFwdCombineIN4cute5tupleIJNS3_1CILi8EEENS5_ILi128EEEEEELi7ELi256ELi1ELb0ELb1ENS_6half_tEfNS_4arch4Sm80EEEEEvNT_6ParamsE) ;  /* 0xffffcdf014007950 */ /* 0x000fea0003c3ffff */
.L_x_819:
        /* <DEDUP_REMOVED lines=15> */
.L_x_1903:


//--------------------- .text._ZN7cutlass13device_kernelIN5flash19FlashAttnFwdCombineIN4cute5tupleIJNS3_1CILi8EEENS5_ILi128EEEEEELi6ELi256ELi1ELb0ELb1ENS_6half_tEfNS_4arch4Sm80EEEEEvNT_6ParamsE --------------------------
	.section	.text._ZN7cutlass13device_kernelIN5flash19FlashAttnFwdCombineIN4cute5tupleIJNS3_1CILi8EEENS5_ILi128EEEEEELi6ELi256ELi1ELb0ELb1ENS_6half_tEfNS_4arch4Sm80EEEEEvNT_6ParamsE,"ax",@progbits
	.sectioninfo	@"SHI_REGISTERS=42"
	.align	128
.text._ZN7cutlass13device_kernelIN5flash19FlashAttnFwdCombineIN4cute5tupleIJNS3_1CILi8EEENS5_ILi128EEEEEELi6ELi256ELi1ELb0ELb1ENS_6half_tEfNS_4arch4Sm80EEEEEvNT_6ParamsE:
        .type           _ZN7cutlass13device_kernelIN5flash19FlashAttnFwdCombineIN4cute5tupleIJNS3_1CILi8EEENS5_ILi128EEEEEELi6ELi256ELi1ELb0ELb1ENS_6half_tEfNS_4arch4Sm80EEEEEvNT_6ParamsE,@function
        .size           _ZN7cutlass13device_kernelIN5flash19FlashAttnFwdCombineIN4cute5tupleIJNS3_1CILi8EEENS5_ILi128EEEEEELi6ELi256ELi1ELb0ELb1ENS_6half_tEfNS_4arch4Sm80EEEEEvNT_6ParamsE,(.L_x_1906 - _ZN7cutlass13device_kernelIN5flash19FlashAttnFwdCombineIN4cute5tupleIJNS3_1CILi8EEENS5_ILi128EEEEEELi6ELi256ELi1ELb0ELb1ENS_6half_tEfNS_4arch4Sm80EEEEEvNT_6ParamsE)
        .other          _ZN7cutlass13device_kernelIN5flash19FlashAttnFwdCombineIN4cute5tupleIJNS3_1CILi8EEENS5_ILi128EEEEEELi6ELi256ELi1ELb0ELb1ENS_6half_tEfNS_4arch4Sm80EEEEEvNT_6ParamsE,@"STO_CUDA_ENTRY STV_DEFAULT"
_ZN7cutlass13device_kernelIN5flash19FlashAttnFwdCombineIN4cute5tupleIJNS3_1CILi8EEENS5_ILi128EEEEEELi6ELi256ELi1ELb0ELb1ENS_6half_tEfNS_4arch4Sm80EEEEEvNT_6ParamsE:
        /* <DEDUP_REMOVED lines=51> */
.L_x_820:
        /* <DEDUP_REMOVED lines=25> */
.L_x_821:
        /* <DEDUP_REMOVED lines=101> */
.L_x_823:
        /* <DEDUP_REMOVED lines=14> */
[----:B------:R-:W-:Y:S05]  /*0bf0*/  CALL.REL.NOINC `($__internal_74_$__cuda_sm20_div_u64) ;  /* 0x00001de000007944 */ /* 0x000fea0003c00000 */
[----:B------:R-:W-:Y:S05]  /*0c00*/  BRA `(.L_x_825) ;  /* 0x0000013000007947 */ /* 0x000fea0003800000 */
.L_x_824:
        /* <DEDUP_REMOVED lines=19> */
.L_x_825:
[----:B------:R-:W-:Y:S02]  /*0d40*/  IADD3 R3, R8, -0x1, RZ ;  /* 0xffffffff08037810 */ /* 0x000fe40007ffe0ff */
[----:B------:R-:W-:-:S03]  /*0d50*/  MOV R5, R0 ;  /* 0x0000000000057202 */ /* 0x000fc60000000f00 */
.L_x_822:
        /* <DEDUP_REMOVED lines=66> */
.L_x_827:
[----:B------:R-:W-:Y:S05]  /*1180*/  BSYNC B0 ;  /* 0x0000000000007941 */ /* 0x000fea0003800000 */
.L_x_826:
        /* <DEDUP_REMOVED lines=77> */
.L_x_837:
        /* <DEDUP_REMOVED lines=81> */
.L_x_830:
[----:B------:R-:W-:Y:S05]  /*1b70*/  BSYNC B0 ;  /* 0x0000000000007941 */ /* 0x000fea0003800000 */
.L_x_829:
        /* <DEDUP_REMOVED lines=24> */
.L_x_835:
        /* <DEDUP_REMOVED lines=129> */
.L_x_834:
[----:B------:R-:W-:Y:S05]  /*2510*/  BSYNC B0 ;  /* 0x0000000000007941 */ /* 0x000fea0003800000 */
.L_x_833:
        /* <DEDUP_REMOVED lines=8> */
.L_x_836:
        /* <DEDUP_REMOVED lines=43> */
.L_x_832:
[----:B------:R-:W-:Y:S05]  /*2850*/  BSYNC B1 ;  /* 0x0000000000017941 */ /* 0x000fea0003800000 */
.L_x_831:
        /* <DEDUP_REMOVED lines=20> */
.L_x_828:
[----:B-1----:R-:W-:Y:S02]  /*29a0*/  MOV R7, 0x29c0 ;  /* 0x000029c000077802 */ /* 0x002fe40000000f00 */
[----:B------:R-:W-:Y:S05]  /*29b0*/  CALL.REL.NOINC `($__internal_75_$__cuda_sm70_shflsync_bfly_p) ;  /* 0x000003f000007944 */ /* 0x000fea0003c00000 */
[----:B--2---:R-:W-:Y:S01]  /*29c0*/  MOV R7, R9 ;  /* 0x0000000900077202 */ /* 0x004fe20000000f00 */
[----:B-1----:R-:W-:Y:S05]  /*29d0*/  BRA `(.L_x_837) ;  /* 0xffffec8000007947 */ /* 0x002fea000383ffff */
        .weak           $__internal_74_$__cuda_sm20_div_u64
        .type           $__internal_74_$__cuda_sm20_div_u64,@function
        .size           $__internal_74_$__cuda_sm20_div_u64,($__internal_75_$__cuda_sm70_shflsync_bfly_p - $__internal_74_$__cuda_sm20_div_u64)
$__internal_74_$__cuda_sm20_div_u64:
        /* <DEDUP_REMOVED lines=60> */
[----:B------:R-:W-:Y:S06]  /*2da0*/  RET.REL.NODEC R6 `(_ZN7cutlass13device_kernelIN5flash19FlashAttnFwdCombineIN4cute5tupleIJNS3_1CILi8EEENS5_ILi128EEEEEELi6ELi256ELi1ELb0ELb1ENS_6half_tEfNS_4arch4Sm80EEEEEvNT_6ParamsE) ;  /* 0xffffd25006007950 */ /* 0x000fec0003c3ffff */
        .weak           $__internal_75_$__cuda_sm70_shflsync_bfly_p
        .type           $__internal_75_$__cuda_sm70_shflsync_bfly_p,@function
        .size           $__internal_75_$__cuda_sm70_shflsync_bfly_p,(.L_x_1906 - $__internal_75_$__cuda_sm70_shflsync_bfly_p)
$__internal_75_$__cuda_sm70_shflsync_bfly_p:
[----:B------:R-:W-:Y:S01]  /*2db0*/  HFMA2.MMA R23, -RZ, RZ, 0, 0 ;  /* 0x00000000ff177435 */ /* 0x000fe200000001ff */
[----:B------:R-:W-:Y:S01]  /*2dc0*/  MOV R22, R7 ;  /* 0x0000000700167202 */ /* 0x000fe20000000f00 */
[----:B------:R1:W2:Y:S04]  /*2dd0*/  SHFL.BFLY PT, R9, R6, 0x10, 0x1f ;  /* 0x0e001f0006097f89 */ /* 0x0002a800000e0000 */
[----:B------:R-:W-:Y:S05]  /*2de0*/  RET.REL.NODEC R22 `(_ZN7cutlass13device_kernelIN5flash19FlashAttnFwdCombineIN4cute5tupleIJNS3_1CILi8EEENS5_ILi128EEEEEELi6ELi256ELi1ELb0ELb1ENS_6half_tEfNS_4arch4Sm80EEEEEvNT_6ParamsE) ;  /* 0xffffd21016007950 */ /* 0x000fea0003c3ffff */
.L_x_838:
        /* <DEDUP_REMOVED lines=9> */
.L_x_1906:


//--------------------- .text._ZN7cutlass13device_kernelIN5flash19FlashAttnFwdCombineIN4cute5tupleIJNS3_1CILi8EEENS5_ILi128EEEEEELi5ELi256ELi1ELb0ELb1ENS_6half_tEfNS_4arch4Sm80EEEEEvNT_6ParamsE --------------------------
	.section	.text._ZN7cutlass13device_kernelIN5flash19FlashAttnFwdCombineIN4cute5tupleIJNS3_1CILi8EEENS5_ILi128EEEEEELi5ELi256ELi1ELb0ELb1ENS_6half_tEfNS_4arch4Sm80EEEEEvNT_6ParamsE,"ax",@progbits
	.sectioninfo	@"SHI_REGISTERS=42"
	.align	128
.text._ZN7cutlass13device_kernelIN5flash19FlashAttnFwdCombineIN4cute5tupleIJNS3_1CILi8EEENS5_ILi128EEEEEELi5ELi256ELi1ELb0ELb1ENS_6half_tEfNS_4arch4Sm80EEEEEvNT_6ParamsE:
        .type           _ZN7cutlass13device_kernelIN5flash19FlashAttnFwdCombineIN4cute5tupleIJNS3_1CILi8EEENS5_ILi128EEEEEELi5ELi256ELi1ELb0ELb1ENS_6half_tEfNS_4arch4Sm80EEEEEvNT_6ParamsE,@function
        .size           _ZN7cutlass13device_kernelIN5flash19FlashAttnFwdCombineIN4cute5tupleIJNS3_1CILi8EEENS5_ILi128EEEEEELi5ELi256ELi1ELb0ELb1ENS_6half_tEfNS_4arch4Sm80EEEEEvNT_6ParamsE,(.L_x_1909 - _ZN7cutlass13device_kernelIN5flash19FlashAttnFwdCombineIN4cute5tupleIJNS3_1CILi8EEENS5_ILi128EEEEEELi5ELi256ELi1ELb0ELb1ENS_6half_tEfNS_4arch4Sm80EEEEEvNT_6ParamsE)
        .other          _ZN7cutlass13device_kernelIN5flash19FlashAttnFwdCombineIN4cute5tupleIJNS3_1CILi8EEENS5_ILi128EEEEEELi5ELi256ELi1ELb0ELb1ENS_6half_tEfNS_4arch4Sm80EEEEEvNT_6ParamsE,@"STO_CUDA_ENTRY STV_DEFAULT"
_ZN7cutlass13device_kernelIN5flash19FlashAttnFwdCombineIN4cute5tupleIJNS3_1CILi8EEENS5_ILi128EEEEEELi5ELi256ELi1ELb0ELb1ENS_6half_tEfNS_4arch4Sm80EEEEEvNT_6ParamsE:
        /* <DEDUP_REMOVED lines=51> */
.L_x_839:
        /* <DEDUP_REMOVED lines=25> */
.L_x_840:
        /* <DEDUP_REMOVED lines=101> */
.L_x_842:
        /* <DEDUP_REMOVED lines=14> */
[----:B------:R-:W-:Y:S05]  /*0bf0*/  CALL.REL.NOINC `($__internal_76_$__cuda_sm20_div_u64) ;  /* 0x00001b7000007944 */ /* 0x000fea0003c00000 */
[----:B------:R-:W-:Y:S05]  /*0c00*/  BRA `(.L_x_844) ;  /* 0x0000013000007947 */ /* 0x000fea0003800000 */
.L_x_843:
        /* <DEDUP_REMOVED lines=19> */
.L_x_844:
[----:B------:R-:W-:Y:S02]  /*0d40*/  IADD3 R3, R8, -0x1, RZ ;  /* 0xffffffff08037810 */ /* 0x000fe40007ffe0ff */
[----:B------:R-:W-:-:S03]  /*0d50*/  MOV R5, R0 ;  /* 0x0000000000057202 */ /* 0x000fc60000000f00 */
.L_x_841:
        /* <DEDUP_REMOVED lines=43> */
.L_x_846:
[----:B------:R-:W-:Y:S05]  /*1010*/  BSYNC B0 ;  /* 0x0000000000007941 */ /* 0x000fea0003800000 */
.L_x_845:
        /* <DEDUP_REMOVED lines=70> */
.L_x_856:
        /* <DEDUP_REMOVED lines=73> */
.L_x_849:
[----:B------:R-:W-:Y:S05]  /*1910*/  BSYNC B0 ;  /* 0x0000000000007941 */ /* 0x000fea0003800000 */
.L_x_848:
        /* <DEDUP_REMOVED lines=24> */
.L_x_854:
        /* <DEDUP_REMOVED lines=129> */
.L_x_853:
[----:B------:R-:W-:Y:S05]  /*22b0*/  BSYNC B0 ;  /* 0x0000000000007941 */ /* 0x000fea0003800000 */
.L_x_852:
        /* <DEDUP_REMOVED lines=8> */
.L_x_855:
        /* <DEDUP_REMOVED lines=43> */
.L_x_851:
[----:B------:R-:W-:Y:S05]  /*25f0*/  BSYNC B1 ;  /* 0x0000000000017941 */ /* 0x000fea0003800000 */
.L_x_850:
        /* <DEDUP_REMOVED lines=20> */
.L_x_847:
[----:B-1----:R-:W-:Y:S02]  /*2740*/  MOV R6, 0x2760 ;  /* 0x0000276000067802 */ /* 0x002fe40000000f00 */
[----:B--2---:R-:W-:Y:S05]  /*2750*/  CALL.REL.NOINC `($__internal_77_$__cuda_sm70_shflsync_bfly_p) ;  /* 0x000003e000007944 */ /* 0x004fea0003c00000 */
[----:B-12---:R-:W-:Y:S05]  /*2760*/  BRA `(.L_x_856) ;  /* 0xffffed1000007947 */ /* 0x006fea000383ffff */
        .weak           $__internal_76_$__cuda_sm20_div_u64
        .type           $__internal_76_$__cuda_sm20_div_u64,@function
        .size           $__internal_76_$__cuda_sm20_div_u64,($__internal_77_$__cuda_sm70_shflsync_bfly_p - $__internal_76_$__cuda_sm20_div_u64)
$__internal_76_$__cuda_sm20_div_u64:
        /* <DEDUP_REMOVED lines=60> */
[----:B------:R-:W-:Y:S06]  /*2b30*/  RET.REL.NODEC R6 `(_ZN7cutlass13device_kernelIN5flash19FlashAttnFwdCombineIN4cute5tupleIJNS3_1CILi8EEENS5_ILi128EEEEEELi5ELi256ELi1ELb0ELb1ENS_6half_tEfNS_4arch4Sm80EEEEEvNT_6ParamsE) ;  /* 0xffffd4c006007950 */ /* 0x000fec0003c3ffff */
        .weak           $__internal_77_$__cuda_sm70_shflsync_bfly_p
        .type           $__internal_77_$__cuda_sm70_shflsync_bfly_p,@function
        .size           $__internal_77_$__cuda_sm70_shflsync_bfly_p,(.L_x_1909 - $__internal_77_$__cuda_sm70_shflsync_bfly_p)
$__internal_77_$__cuda_sm70_shflsync_bfly_p:
[----:B------:R-:W-:Y:S01]  /*2b40*/  HFMA2.MMA R11, -RZ, RZ, 0, 0 ;  /* 0x00000000ff0b7435 */ /* 0x000fe200000001ff */
[----:B------:R-:W-:Y:S01]  /*2b50*/  MOV R10, R6 ;  /* 0x00000006000a7202 */ /* 0x000fe20000000f00 */
[----:B------:R1:W2:Y:S04]  /*2b60*/  SHFL.BFLY PT, R7, R0, 0x10, 0x1f ;  /* 0x0e001f0000077f89 */ /* 0x0002a800000e0000 */
[----:B------:R-:W-:Y:S05]  /*2b70*/  RET.REL.NODEC R10 `(_ZN7cutlass13device_kernelIN5flash19FlashAttnFwdCombineIN4cute5tupleIJNS3_1CILi8EEENS5_ILi128EEEEEELi5ELi256ELi1ELb0ELb1ENS_6half_tEfNS_4arch4Sm80EEEEEvNT_6ParamsE) ;  /* 0xffffd4800a007950 */ /* 0x000fea0003c3ffff */
.L_x_857:
        /* <DEDUP_REMOVED lines=16> */
.L_x_1909:


//--------------------- .text._ZN7cutlass13device_kernelIN5flash19FlashAttnFwdCombineIN4cute5tupleIJNS3_1CILi16EEENS5_ILi64EEEEEELi8ELi256ELi1ELb0ELb0ENS_6half_tEfNS_4arch4Sm90EEEEEvNT_6ParamsE --------------------------
	.section	.text._ZN7cutlass13device_kernelIN5flash19FlashAttnFwdCombineIN4cute5tupleIJNS3_1CILi16EEENS5_ILi64EEEEEELi8ELi256ELi1ELb0ELb0ENS_6half_tEfNS_4arch4Sm90EEEEEvNT_6ParamsE,"ax",@progbits
	.sectioninfo	@"SHI_REGISTERS=55"
	.align	128
.text._ZN7cutlass13device_kernelIN5flash19FlashAttnFwdCombineIN4cute5tupleIJNS3_1CILi16EEENS5_ILi64EEEEEELi8ELi256ELi1ELb0ELb0ENS_6half_tEfNS_4arch4Sm90EEEEEvNT_6ParamsE:
        .type           _ZN7cutlass13device_kernelIN5flash19FlashAttnFwdCombineIN4cute5tupleIJNS3_1CILi16EEENS5_ILi64EEEEEELi8ELi256ELi1ELb0ELb0ENS_6half_tEfNS_4arch4Sm90EEEEEvNT_6ParamsE,@function
        .size           _ZN7cutlass13device_kernelIN5flash19FlashAttnFwdCombineIN4cute5tupleIJNS3_1CILi16EEENS5_ILi64EEEEEELi8ELi256ELi1ELb0ELb0ENS_6half_tEfNS_4arch4Sm90EEEEEvNT_6ParamsE,(.L_x_1912 - _ZN7cutlass13device_kernelIN5flash19FlashAttnFwdCombineIN4cute5tupleIJNS3_1CILi16EEENS5_ILi64EEEEEELi8ELi256ELi1ELb0ELb0ENS_6half_tEfNS_4arch4Sm90EEEEEvNT_6ParamsE)
        .other          _ZN7cutlass13device_kernelIN5flash19FlashAttnFwdCombineIN4cute5tupleIJNS3_1CILi16EEENS5_ILi64EEEEEELi8ELi256ELi1ELb0ELb0ENS_6half_tEfNS_4arch4Sm90EEEEEvNT_6ParamsE,@"STO_CUDA_ENTRY STV_DEFAULT"
_ZN7cutlass13device_kernelIN5flash19FlashAttnFwdCombineIN4cute5tupleIJNS3_1CILi16EEENS5_ILi64EEEEEELi8ELi256ELi1ELb0ELb0ENS_6half_tEfNS_4arch4Sm90EEEEEvNT_6ParamsE:
        /* <DEDUP_REMOVED lines=58> */
.L_x_858:
        /* <DEDUP_REMOVED lines=289> */
.L_x_860:
[----:B------:R-:W-:Y:S05]  /*15b0*/  BSYNC B0 ;  /* 0x0000000000007941 */ /* 0x000fea0003800000 */
.L_x_859:
        /* <DEDUP_REMOVED lines=100> */
.L_x_870:
        /* <DEDUP_REMOVED lines=194> */
.L_x_863:
[----:B------:R-:W-:Y:S05]  /*2820*/  BSYNC B0 ;  /* 0x0000000000007941 */ /* 0x000fea0003800000 */
.L_x_862:
        /* <DEDUP_REMOVED lines=24> */
.L_x_868:
        /* <DEDUP_REMOVED lines=129> */
.L_x_867:
[----:B------:R-:W-:Y:S05]  /*31c0*/  BSYNC B0 ;  /* 0x0000000000007941 */ /* 0x000fea0003800000 */
.L_x_866:
[----:B------:R-:W-:-:S13]  /*31d0*/  ISETP.NE.AND P0, PT, R38, RZ, PT ;  /* 0x000000ff2600720c */ /* 0x000fda0003f05270 */
[----:B------:R-:W-:Y:S05]  /*31e0*/  @!P0 BRA `(.L_x_865) ;  /* 0x000002f000008947 */ /* 0x000fea0003800000 */
[----:B------:R-:W-:Y:S01]  /*31f0*/  IADD3 R0, R44, 0x3, RZ ;  /* 0x000000032c007810 */ /* 0x000fe20007ffe0ff */
[----:B------:R-:W-:Y:S02]  /*3200*/  IMAD.MOV.U32 R15, RZ, RZ, 0x3 ;  /* 0x00000003ff0f7424 */ /* 0x000fe400078e00ff */
[----:B------:R-:W-:Y:S01]  /*3210*/  IMAD.MOV.U32 R7, RZ, RZ, RZ ;  /* 0x000000ffff077224 */ /* 0x000fe200078e00ff */
[----:B------:R-:W-:Y:S02]  /*3220*/  SHF.R.S32.HI R6, RZ, 0x1f, R0 ;  /* 0x0000001fff067819 */ /* 0x000fe40000011400 */
.L_x_869:
        /* <DEDUP_REMOVED lines=43> */
.L_x_865:
[----:B------:R-:W-:Y:S05]  /*34e0*/  BSYNC B1 ;  /* 0x0000000000017941 */ /* 0x000fea0003800000 */
.L_x_864:
        /* <DEDUP_REMOVED lines=24> */
.L_x_861:
[----:B------:R-:W-:Y:S02]  /*3670*/  MOV R0, 0x3690 ;  /* 0x0000369000007802 */ /* 0x000fe40000000f00 */
[----:B------:R-:W-:Y:S05]  /*3680*/  CALL.REL.NOINC `($__internal_78_$__cuda_sm70_shflsync_bfly_p) ;  /* 0x0000001000007944 */ /* 0x000fea0003c00000 */
[----:B-12---:R-:W-:Y:S05]  /*3690*/  BRA `(.L_x_870) ;  /* 0xffffe56000007947 */ /* 0x006fea000383ffff */
        .weak           $__internal_78_$__cuda_sm70_shflsync_bfly_p
        .type           $__internal_78_$__cuda_sm70_shflsync_bfly_p,@function
        .size           $__internal_78_$__cuda_sm70_shflsync_bfly_p,(.L_x_1912 - $__internal_78_$__cuda_sm70_shflsync_bfly_p)
$__internal_78_$__cuda_sm70_shflsync_bfly_p:
[----:B------:R-:W-:Y:S01]  /*36a0*/  HFMA2.MMA R9, -RZ, RZ, 0, 0 ;  /* 0x00000000ff097435 */ /* 0x000fe200000001ff */
[----:B------:R-:W-:Y:S01]  /*36b0*/  MOV R8, R0 ;  /* 0x0000000000087202 */ /* 0x000fe20000000f00 */
[----:B------:R1:W2:Y:S04]  /*36c0*/  SHFL.BFLY PT, R5, R6, 0x8, 0x1f ;  /* 0x0d001f0006057f89 */ /* 0x0002a800000e0000 */
[----:B------:R-:W-:Y:S05]  /*36d0*/  RET.REL.NODEC R8 `(_ZN7cutlass13device_kernelIN5flash19FlashAttnFwdCombineIN4cute5tupleIJNS3_1CILi16EEENS5_ILi64EEEEEELi8ELi256ELi1ELb0ELb0ENS_6half_tEfNS_4arch4Sm90EEEEEvNT_6ParamsE) ;  /* 0xffffc92008007950 */ /* 0x000fea0003c3ffff */
.L_x_871:
        /* <DEDUP_REMOVED lines=10> */
.L_x_1912:


//--------------------- .text._ZN7cutlass13device_kernelIN5flash19FlashAttnFwdCombineIN4cute5tupleIJNS3_1CILi16EEENS5_ILi64EEEEEELi7ELi256ELi1ELb0ELb0ENS_6half_tEfNS_4arch4Sm90EEEEEvNT_6ParamsE --------------------------
	.section	.text._ZN7cutlass13device_kernelIN5flash19FlashAttnFwdCombineIN4cute5tupleIJNS3_1CILi16EEENS5_ILi64EEEEEELi7ELi256ELi1ELb0ELb0ENS_6half_tEfNS_4arch4Sm90EEEEEvNT_6ParamsE,"ax",@progbits
	.sectioninfo	@"SHI_REGISTERS=48"
	.align	128
.text._ZN7cutlass13device_kernelIN5flash19FlashAttnFwdCombineIN4cute5tupleIJNS3_1CILi16EEENS5_ILi64EEEEEELi7ELi256ELi1ELb0ELb0ENS_6half_tEfNS_4arch4Sm90EEEEEvNT_6ParamsE:
        .type           _ZN7cutlass13device_kernelIN5flash19FlashAttnFwdCombineIN4cute5tupleIJNS3_1CILi16EEENS5_ILi64EEEEEELi7ELi256ELi1ELb0ELb0ENS_6half_tEfNS_4arch4Sm90EEEEEvNT_6ParamsE,@function
        .size           _ZN7cutlass13device_kernelIN5flash19FlashAttnFwdCombineIN4cute5tupleIJNS3_1CILi16EEENS5_ILi64EEEEEELi7ELi256ELi1ELb0ELb0ENS_6half_tEfNS_4arch4Sm90EEEEEvNT_6ParamsE,(.L_x_1914 - _ZN7cutlass13device_kernelIN5flash19FlashAttnFwdCombineIN4cute5tupleIJNS3_1CILi16EEENS5_ILi64EEEEEELi7ELi256ELi1ELb0ELb0ENS_6half_tEfNS_4arch4Sm90EEEEEvNT_6ParamsE)
        .other          _ZN7cutlass13device_kernelIN5flash19FlashAttnFwdCombineIN4cute5tupleIJNS3_1CILi16EEENS5_ILi64EEEEEELi7ELi256ELi1ELb0ELb0ENS_6half_tEfNS_4arch4Sm90EEEEEvNT_6ParamsE,@"STO_CUDA_ENTRY STV_DEFAULT"
_ZN7cutlass13device_kernelIN5flash19FlashAttnFwdCombineIN4cute5tupleIJNS3_1CILi16EEENS5_ILi64EEEEEELi7ELi256ELi1ELb0ELb0ENS_6half_tEfNS_4arch4Sm90EEEEEvNT_6ParamsE:
        /* <DEDUP_REMOVED lines=58> */
.L_x_872:
        /* <DEDUP_REMOVED lines=165> */
.L_x_874:
[----:B------:R-:W-:Y:S05]  /*0df0*/  BSYNC B0 ;  /* 0x0000000000007941 */ /* 0x000fea0003800000 */
.L_x_873:
        /* <DEDUP_REMOVED lines=84> */
.L_x_884:
        /* <DEDUP_REMOVED lines=130> */
.L_x_877:
[----:B------:R-:W-:Y:S05]  /*1b60*/  BSYNC B0 ;  /* 0x0000000000007941 */ /* 0x000fea0003800000 */
.L_x_876:
        /* <DEDUP_REMOVED lines=24> */
.L_x_882:
        /* <DEDUP_REMOVED lines=129> */
.L_x_881:
[----:B------:R-:W-:Y:S05]  /*2500*/  BSYNC B0 ;  /* 0x0000000000007941 */ /* 0x000fea0003800000 */
.L_x_880:
        /* <DEDUP_REMOVED lines=8> */
.L_x_883:
        /* <DEDUP_REMOVED lines=43> */
.L_x_879:
[----:B------:R-:W-:Y:S05]  /*2840*/  BSYNC B1 ;  /* 0x0000000000017941 */ /* 0x000fea0003800000 */
.L_x_878:
        /* <DEDUP_REMOVED lines=24> */
.L_x_875:
[----:B------:R-:W-:Y:S02]  /*29d0*/  MOV R0, 0x29f0 ;  /* 0x000029f000007802 */ /* 0x000fe40000000f00 */
[----:B------:R-:W-:Y:S05]  /*29e0*/  CALL.REL.NOINC `($__internal_79_$__cuda_sm70_shflsync_bfly_p) ;  /* 0x0000001000007944 */ /* 0x000fea0003c00000 */
[----:B-12---:R-:W-:Y:S05]  /*29f0*/  BRA `(.L_x_884) ;  /* 0xffffe94000007947 */ /* 0x006fea000383ffff */
        .weak           $__internal_79_$__cuda_sm70_shflsync_bfly_p
        .type           $__internal_79_$__cuda_sm70_shflsync_bfly_p,@function
        .size           $__internal_79_$__cuda_sm70_shflsync_bfly_p,(.L_x_1914 - $__internal_79_$__cuda_sm70_shflsync_bfly_p)
$__internal_79_$__cuda_sm70_shflsync_bfly_p:
[----:B------:R-:W-:Y:S01]  /*2a00*/  HFMA2.MMA R9, -RZ, RZ, 0, 0 ;  /* 0x00000000ff097435 */ /* 0x000fe200000001ff */
[----:B------:R-:W-:Y:S01]  /*2a10*/  MOV R8, R0 ;  /* 0x0000000000087202 */ /* 0x000fe20000000f00 */
[----:B------:R1:W2:Y:S04]  /*2a20*/  SHFL.BFLY PT, R5, R6, 0x8, 0x1f ;  /* 0x0d001f0006057f89 */ /* 0x0002a800000e0000 */
[----:B------:R-:W-:Y:S05]  /*2a30*/  RET.REL.NODEC R8 `(_ZN7cutlass13device_kernelIN5flash19FlashAttnFwdCombineIN4cute5tupleIJNS3_1CILi16EEENS5_ILi64EEEEEELi7ELi256ELi1ELb0ELb0ENS_6half_tEfNS_4arch4Sm90EEEEEvNT_6ParamsE) ;  /* 0xffffd5c008007950 */ /* 0x000fea0003c3ffff */
.L_x_885:
        /* <DEDUP_REMOVED lines=12> */
.L_x_1914:


//--------------------- .text._ZN7cutlass13device_kernelIN5flash19FlashAttnFwdCombineIN4cute5tupleIJNS3_1CILi16EEENS5_ILi64EEEEEELi6ELi256ELi1ELb0ELb0ENS_6half_tEfNS_4arch4Sm90EEEEEvNT_6ParamsE --------------------------
	.section	.text._ZN7cutlass13device_kernelIN5flash19FlashAttnFwdCombineIN4cute5tupleIJNS3_1CILi16EEENS5_ILi64EEEEEELi6ELi256ELi1ELb0ELb0ENS_6half_tEfNS_4arch4Sm90EEEEEvNT_6ParamsE,"ax",@progbits
	.sectioninfo	@"SHI_REGISTERS=48"
	.align	128
.text._ZN7cutlass13device_kernelIN5flash19FlashAttnFwdCombineIN4cute5tupleIJNS3_1CILi16EEENS5_ILi64EEEEEELi6ELi256ELi1ELb0ELb0ENS_6half_tEfNS_4arch4Sm90EEEEEvNT_6ParamsE:
        .type           _ZN7cutlass13device_kernelIN5flash19FlashAttnFwdCombineIN4cute5tupleIJNS3_1CILi16EEENS5_ILi64EEEEEELi6ELi256ELi1ELb0ELb0ENS_6half_tEfNS_4arch4Sm90EEEEEvNT_6ParamsE,@function
        .size           _ZN7cutlass13device_kernelIN5flash19FlashAttnFwdCombineIN4cute5tupleIJNS3_1CILi16EEENS5_ILi64EEEEEELi6ELi256ELi1ELb0ELb0ENS_6half_tEfNS_4arch4Sm90EEEEEvNT_6ParamsE,(.L_x_1916 - _ZN7cutlass13device_kernelIN5flash19FlashAttnFwdCombineIN4cute5tupleIJNS3_1CILi16EEENS5_ILi64EEEEEELi6ELi256ELi1ELb0ELb0ENS_6half_tEfNS_4arch4Sm90EEEEEvNT_6ParamsE)
        .other          _ZN7cutlass13device_kernelIN5flash19FlashAttnFwdCombineIN4cute5tupleIJNS3_1CILi16EEENS5_ILi64EEEEEELi6ELi256ELi1ELb0ELb0ENS_6half_tEfNS_4arch4Sm90EEEEEvNT_6ParamsE,@"STO_CUDA_ENTRY STV_DEFAULT"
_ZN7cutlass13device_kernelIN5flash19FlashAttnFwdCombineIN4cute5tupleIJNS3_1CILi16EEENS5_ILi64EEEEEELi6ELi256ELi1ELb0ELb0ENS_6half_tEfNS_4arch4Sm90EEEEEvNT_6ParamsE:
        /* <DEDUP_REMOVED lines=58> */
.L_x_886:
        /* <DEDUP_REMOVED lines=97> */
.L_x_888:
[----:B------:R-:W-:Y:S05]  /*09b0*/  BSYNC B0 ;  /* 0x0000000000007941 */ /* 0x000fea0003800000 */
.L_x_887:
        /* <DEDUP_REMOVED lines=76> */
.L_x_898:
        /* <DEDUP_REMOVED lines=95> */
.L_x_891:
[----:B------:R-:W-:Y:S05]  /*1470*/  BSYNC B0 ;  /* 0x0000000000007941 */ /* 0x000fea0003800000 */
.L_x_890:
        /* <DEDUP_REMOVED lines=24> */
.L_x_896:
        /* <DEDUP_REMOVED lines=129> */
.L_x_895:
[----:B------:R-:W-:Y:S05]  /*1e10*/  BSYNC B0 ;  /* 0x0000000000007941 */ /* 0x000fea0003800000 */
.L_x_894:
[----:B------:R-:W-:-:S13]  /*1e20*/  ISETP.NE.AND P0, PT, R38, RZ, PT ;  /* 0x000000ff2600720c */ /* 0x000fda0003f05270 */
[----:B------:R-:W-:Y:S05]  /*1e30*/  @!P0 BRA `(.L_x_893) ;  /* 0x000002f000008947 */ /* 0x000fea0003800000 */
[----:B------:R-:W-:Y:S01]  /*1e40*/  IADD3 R0, R44, 0x3, RZ ;  /* 0x000000032c007810 */ /* 0x000fe20007ffe0ff */
[----:B------:R-:W-:Y:S02]  /*1e50*/  IMAD.MOV.U32 R15, RZ, RZ, 0x3 ;  /* 0x00000003ff0f7424 */ /* 0x000fe400078e00ff */
[----:B------:R-:W-:Y:S01]  /*1e60*/  IMAD.MOV.U32 R7, RZ, RZ, RZ ;  /* 0x000000ffff077224 */ /* 0x000fe200078e00ff */
[----:B------:R-:W-:Y:S02]  /*1e70*/  SHF.R.S32.HI R6, RZ, 0x1f, R0 ;  /* 0x0000001fff067819 */ /* 0x000fe40000011400 */
.L_x_897:
        /* <DEDUP_REMOVED lines=43> */
.L_x_893:
[----:B------:R-:W-:Y:S05]  /*2130*/  BSYNC B1 ;  /* 0x0000000000017941 */ /* 0x000fea0003800000 */
.L_x_892:
        /* <DEDUP_REMOVED lines=24> */
.L_x_889:
[----:B---3--:R-:W-:Y:S02]  /*22c0*/  MOV R0, 0x22e0 ;  /* 0x000022e000007802 */ /* 0x008fe40000000f00 */
[----:B------:R-:W-:Y:S05]  /*22d0*/  CALL.REL.NOINC `($__internal_80_$__cuda_sm70_shflsync_bfly_p) ;  /* 0x0000001000007944 */ /* 0x000fea0003c00000 */
[----:B-12---:R-:W-:Y:S05]  /*22e0*/  BRA `(.L_x_898) ;  /* 0xffffeb9000007947 */ /* 0x006fea000383ffff */
        .weak           $__internal_80_$__cuda_sm70_shflsync_bfly_p
        .type           $__internal_80_$__cuda_sm70_shflsync_bfly_p,@function
        .size           $__internal_80_$__cuda_sm70_shflsync_bfly_p,(.L_x_1916 - $__internal_80_$__cuda_sm70_shflsync_bfly_p)
$__internal_80_$__cuda_sm70_shflsync_bfly_p:
[----:B------:R-:W-:Y:S01]  /*22f0*/  HFMA2.MMA R9, -RZ, RZ, 0, 0 ;  /* 0x00000000ff097435 */ /* 0x000fe200000001ff */
[----:B------:R-:W-:Y:S01]  /*2300*/  MOV R8, R0 ;  /* 0x0000000000087202 */ /* 0x000fe20000000f00 */
[----:B------:R1:W2:Y:S04]  /*2310*/  SHFL.BFLY PT, R5, R7, 0x8, 0x1f ;  /* 0x0d001f0007057f89 */ /* 0x0002a800000e0000 */
[----:B------:R-:W-:Y:S05]  /*2320*/  RET.REL.NODEC R8 `(_ZN7cutlass13device_kernelIN5flash19FlashAttnFwdCombineIN4cute5tupleIJNS3_1CILi16EEENS5_ILi64EEEEEELi6ELi256ELi1ELb0ELb0ENS_6half_tEfNS_4arch4Sm90EEEEEvNT_6ParamsE) ;  /* 0xffffdcd008007950 */ /* 0x000fea0003c3ffff */
.L_x_899:
        /* <DEDUP_REMOVED lines=13> */
.L_x_1916:


//--------------------- .text._ZN7cutlass13device_kernelIN5flash19FlashAttnFwdCombineIN4cute5tupleIJNS3_1CILi16EEENS5_ILi64EEEEEELi5ELi256ELi1ELb0ELb0ENS_6half_tEfNS_4arch4Sm90EEEEEvNT_6ParamsE --------------------------
	.section	.text._ZN7cutlass13device_kernelIN5flash19FlashAttnFwdCombineIN4cute5tupleIJNS3_1CILi16EEENS5_ILi64EEEEEELi5ELi256ELi1ELb0ELb0ENS_6half_tEfNS_4arch4Sm90EEEEEvNT_6ParamsE,"ax",@progbits
	.sectioninfo	@"SHI_REGISTERS=48"
	.align	128
.text._ZN7cutlass13device_kernelIN5flash19FlashAttnFwdCombineIN4cute5tupleIJNS3_1CILi16EEENS5_ILi64EEEEEELi5ELi256ELi1ELb0ELb0ENS_6half_tEfNS_4arch4Sm90EEEEEvNT_6ParamsE:
        .type           _ZN7cutlass13device_kernelIN5flash19FlashAttnFwdCombineIN4cute5tupleIJNS3_1CILi16EEENS5_ILi64EEEEEELi5ELi256ELi1ELb0ELb0ENS_6half_tEfNS_4arch4Sm90EEEEEvNT_6ParamsE,@function
        .size           _ZN7cutlass13device_kernelIN5flash19FlashAttnFwdCombineIN4cute5tupleIJNS3_1CILi16EEENS5_ILi64EEEEEELi5ELi256ELi1ELb0ELb0ENS_6half_tEfNS_4arch4Sm90EEEEEvNT_6ParamsE,(.L_x_1918 - _ZN7cutlass13device_kernelIN5flash19FlashAttnFwdCombineIN4cute5tupleIJNS3_1CILi16EEENS5_ILi64EEEEEELi5ELi256ELi1ELb0ELb0ENS_6half_tEfNS_4arch4Sm90EEEEEvNT_6ParamsE)
        .other          _ZN7cutlass13device_kernelIN5flash19FlashAttnFwdCombineIN4cute5tupleIJNS3_1CILi16EEENS5_ILi64EEEEEELi5ELi256ELi1ELb0ELb0ENS_6half_tEfNS_4arch4Sm90EEEEEvNT_6ParamsE,@"STO_CUDA_ENTRY STV_DEFAULT"
_ZN7cutlass13device_kernelIN5flash19FlashAttnFwdCombineIN4cute5tupleIJNS3_1CILi16EEENS5_ILi64EEEEEELi5ELi256ELi1ELb0ELb0ENS_6half_tEfNS_4arch4Sm90EEEEEvNT_6ParamsE:
        /* <DEDUP_REMOVED lines=58> */
.L_x_900:
        /* <DEDUP_REMOVED lines=65> */
.L_x_902:
[----:B------:R-:W-:Y:S05]  /*07b0*/  BSYNC B0 ;  /* 0x0000000000007941 */ /* 0x000fea0003800000 */
.L_x_901:
        /* <DEDUP_REMOVED lines=72> */
.L_x_912:
        /* <DEDUP_REMOVED lines=82> */
.L_x_905:
[----:B------:R-:W-:Y:S05]  /*1160*/  BSYNC B0 ;  /* 0x0000000000007941 */ /* 0x000fea0003800000 */
.L_x_904:
        /* <DEDUP_REMOVED lines=24> */
.L_x_910:
        /* <DEDUP_REMOVED lines=129> */
.L_x_909:
[----:B------:R-:W-:Y:S05]  /*1b00*/  BSYNC B0 ;  /* 0x0000000000007941 */ /* 0x000fea0003800000 */
.L_x_908:
        /* <DEDUP_REMOVED lines=8> */
.L_x_911:
        /* <DEDUP_REMOVED lines=43> */
.L_x_907:
[----:B------:R-:W-:Y:S05]  /*1e40*/  BSYNC B1 ;  /* 0x0000000000017941 */ /* 0x000fea0003800000 */
.L_x_906:
        /* <DEDUP_REMOVED lines=24> */
.L_x_903:
[----:B--2---:R-:W-:Y:S02]  /*1fd0*/  MOV R0, 0x1ff0 ;  /* 0x00001ff000007802 */ /* 0x004fe40000000f00 */
[----:B------:R-:W-:Y:S05]  /*1fe0*/  CALL.REL.NOINC `($__internal_81_$__cuda_sm70_shflsync_bfly_p) ;  /* 0x0000001000007944 */ /* 0x000fea0003c00000 */
[----:B-12---:R-:W-:Y:S05]  /*1ff0*/  BRA `(.L_x_912) ;  /* 0xffffec4000007947 */ /* 0x006fea000383ffff */
        .weak           $__internal_81_$__cuda_sm70_shflsync_bfly_p
        .type           $__internal_81_$__cuda_sm70_shflsync_bfly_p,@function
        .size           $__internal_81_$__cuda_sm70_shflsync_bfly_p,(.L_x_1918 - $__internal_81_$__cuda_sm70_shflsync_bfly_p)
$__internal_81_$__cuda_sm70_shflsync_bfly_p:
[----:B------:R-:W-:Y:S01]  /*2000*/  HFMA2.MMA R11, -RZ, RZ, 0, 0 ;  /* 0x00000000ff0b7435 */ /* 0x000fe200000001ff */
[----:B------:R-:W-:Y:S01]  /*2010*/  MOV R10, R0 ;  /* 0x00000000000a7202 */ /* 0x000fe20000000f00 */
[----:B------:R1:W2:Y:S04]  /*2020*/  SHFL.BFLY PT, R5, R6, 0x8, 0x1f ;  /* 0x0d001f0006057f89 */ /* 0x0002a800000e0000 */
[----:B------:R-:W-:Y:S05]  /*2030*/  RET.REL.NODEC R10 `(_ZN7cutlass13device_kernelIN5flash19FlashAttnFwdCombineIN4cute5tupleIJNS3_1CILi16EEENS5_ILi64EEEEEELi5ELi256ELi1ELb0ELb0ENS_6half_tEfNS_4arch4Sm90EEEEEvNT_6ParamsE) ;  /* 0xffffdfc00a007950 */ /* 0x000fea0003c3ffff */
.L_x_913:
        /* <DEDUP_REMOVED lines=12> */
.L_x_1918:


//--------------------- .text._ZN7cutlass13device_kernelIN5flash19FlashAttnFwdCombineIN4cute5tupleIJNS3_1CILi16EEENS5_ILi64EEEEEELi4ELi256ELi1ELb0ELb0ENS_6half_tEfNS_4arch4Sm90EEEEEvNT_6ParamsE --------------------------
	.section	.text._ZN7cutlass13device_kernelIN5flash19FlashAttnFwdCombineIN4cute5tupleIJNS3_1CILi16EEENS5_ILi64EEEEEELi4ELi256ELi1ELb0ELb0ENS_6half_tEfNS_4arch4Sm90EEEEEvNT_6ParamsE,"ax",@progbits
	.sectioninfo	@"SHI_REGISTERS=48"
	.align	128
.text._ZN7cutlass13device_kernelIN5flash19FlashAttnFwdCombineIN4cute5tupleIJNS3_1CILi16EEENS5_ILi64EEEEEELi4ELi256ELi1ELb0ELb0ENS_6half_tEfNS_4arch4Sm90EEEEEvNT_6ParamsE:
        .type           _ZN7cutlass13device_kernelIN5flash19FlashAttnFwdCombineIN4cute5tupleIJNS3_1CILi16EEENS5_ILi64EEEEEELi4ELi256ELi1ELb0ELb0ENS_6half_tEfNS_4arch4Sm90EEEEEvNT_6ParamsE,@function
        .size           _ZN7cutlass13device_kernelIN5flash19FlashAttnFwdCombineIN4cute5tupleIJNS3_1CILi16EEENS5_ILi64EEEEEELi4ELi256ELi1ELb0ELb0ENS_6half_tEfNS_4arch4Sm90EEEEEvNT_6ParamsE,(.L_x_1920 - _ZN7cutlass13device_kernelIN5flash19FlashAttnFwdCombineIN4cute5tupleIJNS3_1CILi16EEENS5_ILi64EEEEEELi4ELi256ELi1ELb0ELb0ENS_6half_tEfNS_4arch4Sm90EEEEEvNT_6ParamsE)
        .other          _ZN7cutlass13device_kernelIN5flash19FlashAttnFwdCombineIN4cute5tupleIJNS3_1CILi16EEENS5_ILi64EEEEEELi4ELi256ELi1ELb0ELb0ENS_6half_tEfNS_4arch4Sm90EEEEEvNT_6ParamsE,@"STO_CUDA_ENTRY STV_DEFAULT"
_ZN7cutlass13device_kernelIN5flash19FlashAttnFwdCombineIN4cute5tupleIJNS3_1CILi16EEENS5_ILi64EEEEEELi4ELi256ELi1ELb0ELb0ENS_6half_tEfNS_4arch4Sm90EEEEEvNT_6ParamsE:
        /* <DEDUP_REMOVED lines=58> */
.L_x_914:
        /* <DEDUP_REMOVED lines=49> */
.L_x_916:
[----:B------:R-:W-:Y:S05]  /*06b0*/  BSYNC B0 ;  /* 0x0000000000007941 */ /* 0x000fea0003800000 */
.L_x_915:
        /* <DEDUP_REMOVED lines=70> */
.L_x_926:
        /* <DEDUP_REMOVED lines=74> */
.L_x_919:
[----:B------:R-:W-:Y:S05]  /*0fc0*/  BSYNC B0 ;  /* 0x0000000000007941 */ /* 0x000fea0003800000 */
.L_x_918:
        /* <DEDUP_REMOVED lines=24> */
.L_x_924:
        /* <DEDUP_REMOVED lines=129> */
.L_x_923:
[----:B------:R-:W-:Y:S05]  /*1960*/  BSYNC B0 ;  /* 0x0000000000007941 */ /* 0x000fea0003800000 */
.L_x_922:
        /* <DEDUP_REMOVED lines=8> */
.L_x_925:
        /* <DEDUP_REMOVED lines=43> */
.L_x_921:
[----:B------:R-:W-:Y:S05]  /*1ca0*/  BSYNC B1 ;  /* 0x0000000000017941 */ /* 0x000fea0003800000 */
.L_x_920:
        /* <DEDUP_REMOVED lines=24> */
.L_x_917:
[----:B------:R-:W-:Y:S02]  /*1e30*/  MOV R0, 0x1e50 ;  /* 0x00001e5000007802 */ /* 0x000fe40000000f00 */
[----:B-1-3--:R-:W-:Y:S05]  /*1e40*/  CALL.REL.NOINC `($__internal_82_$__cuda_sm70_shflsync_bfly_p) ;  /* 0x0000001000007944 */ /* 0x00afea0003c00000 */
[----:B-12---:R-:W-:Y:S05]  /*1e50*/  BRA `(.L_x_926) ;  /* 0xffffecc000007947 */ /* 0x006fea000383ffff */
        .weak           $__internal_82_$__cuda_sm70_shflsync_bfly_p
        .type           $__internal_82_$__cuda_sm70_shflsync_bfly_p,@function
        .size           $__internal_82_$__cuda_sm70_shflsync_bfly_p,(.L_x_1920 - $__internal_82_$__cuda_sm70_shflsync_bfly_p)
$__internal_82_$__cuda_sm70_shflsync_bfly_p:
[----:B------:R-:W-:Y:S01]  /*1e60*/  HFMA2.MMA R9, -RZ, RZ, 0, 0 ;  /* 0x00000000ff097435 */ /* 0x000fe200000001ff */
[----:B------:R-:W-:Y:S01]  /*1e70*/  MOV R8, R0 ;  /* 0x0000000000087202 */ /* 0x000fe20000000f00 */
[----:B------:R1:W2:Y:S04]  /*1e80*/  SHFL.BFLY PT, R5, R7, 0x8, 0x1f ;  /* 0x0d001f0007057f89 */ /* 0x0002a800000e0000 */
[----:B------:R-:W-:Y:S05]  /*1e90*/  RET.REL.NODEC R8 `(_ZN7cutlass13device_kernelIN5flash19FlashAttnFwdCombineIN4cute5tupleIJNS3_1CILi16EEENS5_ILi64EEEEEELi4ELi256ELi1ELb0ELb0ENS_6half_tEfNS_4arch4Sm90EEEEEvNT_6ParamsE) ;  /* 0xffffe16008007950 */ /* 0x000fea0003c3ffff */
.L_x_927:
        /* <DEDUP_REMOVED lines=14> */
.L_x_1920:


//--------------------- .text._ZN7cutlass13device_kernelIN5flash19FlashAttnFwdCombineIN4cute5tupleIJNS3_1CILi16EEENS5_ILi64EEEEEELi8ELi256ELi1ELb0ELb1ENS_6half_tEfNS_4arch4Sm90EEEEEvNT_6ParamsE --------------------------
	.section	.text._ZN7cutlass13device_kernelIN5flash19FlashAttnFwdCombineIN4cute5tupleIJNS3_1CILi16EEENS5_ILi64EEEEEELi8ELi256ELi1ELb0ELb1ENS_6half_tEfNS_4arch4Sm90EEEEEvNT_6ParamsE,"ax",@progbits
	.sectioninfo	@"SHI_REGISTERS=55"
	.align	128
.text._ZN7cutlass13device_kernelIN5flash19FlashAttnFwdCombineIN4cute5tupleIJNS3_1CILi16EEENS5_ILi64EEEEEELi8ELi256ELi1ELb0ELb1ENS_6half_tEfNS_4arch4Sm90EEEEEvNT_6ParamsE:
        .type           _ZN7cutlass13device_kernelIN5flash19FlashAttnFwdCombineIN4cute5tupleIJNS3_1CILi16EEENS5_ILi64EEEEEELi8ELi256ELi1ELb0ELb1ENS_6half_tEfNS_4arch4Sm90EEEEEvNT_6ParamsE,@function
        .size           _ZN7cutlass13device_kernelIN5flash19FlashAttnFwdCombineIN4cute5tupleIJNS3_1CILi16EEENS5_ILi64EEEEEELi8ELi256ELi1ELb0ELb1ENS_6half_tEfNS_4arch4Sm90EEEEEvNT_6ParamsE,(.L_x_1922 - _ZN7cutlass13device_kernelIN5flash19FlashAttnFwdCombineIN4cute5tupleIJNS3_1CILi16EEENS5_ILi64EEEEEELi8ELi256ELi1ELb0ELb1ENS_6half_tEfNS_4arch4Sm90EEEEEvNT_6ParamsE)
        .other          _ZN7cutlass13device_kernelIN5flash19FlashAttnFwdCombineIN4cute5tupleIJNS3_1CILi16EEENS5_ILi64EEEEEELi8ELi256ELi1ELb0ELb1ENS_6half_tEfNS_4arch4Sm90EEEEEvNT_6ParamsE,@"STO_CUDA_ENTRY STV_DEFAULT"
_ZN7cutlass13device_kernelIN5flash19FlashAttnFwdCombineIN4cute5tupleIJNS3_1CILi16EEENS5_ILi64EEEEEELi8ELi256ELi1ELb0ELb1ENS_6half_tEfNS_4arch4Sm90EEEEEvNT_6ParamsE:
        /* <DEDUP_REMOVED lines=51> */
.L_x_928:
        /* <DEDUP_REMOVED lines=25> */
.L_x_929:
        /* <DEDUP_REMOVED lines=101> */
.L_x_931:
        /* <DEDUP_REMOVED lines=13> */
[----:B------:R-:W-:Y:S05]  /*0be0*/  CALL.REL.NOINC `($__internal_83_$__cuda_sm20_div_u64) ;  /* 0x0000337000007944 */ /* 0x000fea0003c00000 */
[----:B------:R-:W-:Y:S01]  /*0bf0*/  MOV R2, R3 ;  /* 0x0000000300027202 */ /* 0x000fe20000000f00 */
[----:B------:R-:W-:Y:S05]  /*0c00*/  BRA `(.L_x_933) ;  /* 0x0000012000007947 */ /* 0x000fea0003800000 */
.L_x_932:
        /* <DEDUP_REMOVED lines=18> */
.L_x_933:
[----:B------:R-:W-:Y:S02]  /*0d30*/  IADD3 R5, R6, -0x1, RZ ;  /* 0xffffffff06057810 */ /* 0x000fe40007ffe0ff */
[----:B------:R-:W-:-:S03]  /*0d40*/  MOV R8, R2 ;  /* 0x0000000200087202 */ /* 0x000fc60000000f00 */
.L_x_930:
        /* <DEDUP_REMOVED lines=290> */
.L_x_935:
[----:B------:R-:W-:Y:S05]  /*1f70*/  BSYNC B0 ;  /* 0x0000000000007941 */ /* 0x000fea0003800000 */
.L_x_934:
        /* <DEDUP_REMOVED lines=95> */
.L_x_945:
        /* <DEDUP_REMOVED lines=187> */
.L_x_938:
[----:B------:R-:W-:Y:S05]  /*3120*/  BSYNC B0 ;  /* 0x0000000000007941 */ /* 0x000fea0003800000 */
.L_x_937:
        /* <DEDUP_REMOVED lines=24> */
.L_x_943:
        /* <DEDUP_REMOVED lines=129> */
.L_x_942:
[----:B------:R-:W-:Y:S05]  /*3ac0*/  BSYNC B0 ;  /* 0x0000000000007941 */ /* 0x000fea0003800000 */
.L_x_941:
[----:B------:R-:W-:-:S13]  /*3ad0*/  ISETP.NE.AND P0, PT, R36, RZ, PT ;  /* 0x000000ff2400720c */ /* 0x000fda0003f05270 */
[----:B------:R-:W-:Y:S05]  /*3ae0*/  @!P0 BRA `(.L_x_940) ;  /* 0x000002f000008947 */ /* 0x000fea0003800000 */
[----:B------:R-:W-:Y:S01]  /*3af0*/  IADD3 R0, R42, 0x3, RZ ;  /* 0x000000032a007810 */ /* 0x000fe20007ffe0ff */
[----:B------:R-:W-:Y:S02]  /*3b00*/  IMAD.MOV.U32 R15, RZ, RZ, 0x3 ;  /* 0x00000003ff0f7424 */ /* 0x000fe400078e00ff */
[----:B-1----:R-:W-:Y:S01]  /*3b10*/  IMAD.MOV.U32 R7, RZ, RZ, RZ ;  /* 0x000000ffff077224 */ /* 0x002fe200078e00ff */
[----:B------:R-:W-:Y:S02]  /*3b20*/  SHF.R.S32.HI R6, RZ, 0x1f, R0 ;  /* 0x0000001fff067819 */ /* 0x000fe40000011400 */
.L_x_944:
        /* <DEDUP_REMOVED lines=43> */
.L_x_940:
[----:B------:R-:W-:Y:S05]  /*3de0*/  BSYNC B1 ;  /* 0x0000000000017941 */ /* 0x000fea0003800000 */
.L_x_939:
        /* <DEDUP_REMOVED lines=20> */
.L_x_936:
[----:B------:R-:W-:Y:S02]  /*3f30*/  MOV R0, 0x3f50 ;  /* 0x00003f5000007802 */ /* 0x000fe40000000f00 */
[----:B------:R-:W-:Y:S05]  /*3f40*/  CALL.REL.NOINC `($__internal_84_$__cuda_sm70_shflsync_bfly_p) ;  /* 0x000003e000007944 */ /* 0x000fea0003c00000 */
[----:B-12---:R-:W-:Y:S05]  /*3f50*/  BRA `(.L_x_945) ;  /* 0xffffe61000007947 */ /* 0x006fea000383ffff */
        .weak           $__internal_83_$__cuda_sm20_div_u64
        .type           $__internal_83_$__cuda_sm20_div_u64,@function
        .size           $__internal_83_$__cuda_sm20_div_u64,($__internal_84_$__cuda_sm70_shflsync_bfly_p - $__internal_83_$__cuda_sm20_div_u64)
$__internal_83_$__cuda_sm20_div_u64:
        /* <DEDUP_REMOVED lines=60> */
[----:B------:R-:W-:Y:S06]  /*4320*/  RET.REL.NODEC R4 `(_ZN7cutlass13device_kernelIN5flash19FlashAttnFwdCombineIN4cute5tupleIJNS3_1CILi16EEENS5_ILi64EEEEEELi8ELi256ELi1ELb0ELb1ENS_6half_tEfNS_4arch4Sm90EEEEEvNT_6ParamsE) ;  /* 0xffffbcd004007950 */ /* 0x000fec0003c3ffff */
        .weak           $__internal_84_$__cuda_sm70_shflsync_bfly_p
        .type           $__internal_84_$__cuda_sm70_shflsync_bfly_p,@function
        .size           $__internal_84_$__cuda_sm70_shflsync_bfly_p,(.L_x_1922 - $__internal_84_$__cuda_sm70_shflsync_bfly_p)
$__internal_84_$__cuda_sm70_shflsync_bfly_p:
[----:B------:R-:W-:Y:S01]  /*4330*/  HFMA2.MMA R11, -RZ, RZ, 0, 0 ;  /* 0x00000000ff0b7435 */ /* 0x000fe200000001ff */
[----:B------:R-:W-:Y:S01]  /*4340*/  MOV R10, R0 ;  /* 0x00000000000a7202 */ /* 0x000fe20000000f00 */
[----:B------:R1:W2:Y:S04]  /*4350*/  SHFL.BFLY PT, R6, R7, 0x8, 0x1f ;  /* 0x0d001f0007067f89 */ /* 0x0002a800000e0000 */
[----:B------:R-:W-:Y:S05]  /*4360*/  RET.REL.NODEC R10 `(_ZN7cutlass13device_kernelIN5flash19FlashAttnFwdCombineIN4cute5tupleIJNS3_1CILi16EEENS5_ILi64EEEEEELi8ELi256ELi1ELb0ELb1ENS_6half_tEfNS_4arch4Sm90EEEEEvNT_6ParamsE) ;  /* 0xffffbc900a007950 */ /* 0x000fea0003c3ffff */
.L_x_946:
        /* <DEDUP_REMOVED lines=9> */
.L_x_1922:


//--------------------- .text._ZN7cutlass13device_kernelIN5flash19FlashAttnFwdCombineIN4cute5tupleIJNS3_1CILi16EEENS5_ILi64EEEEEELi7ELi256ELi1ELb0ELb1ENS_6half_tEfNS_4arch4Sm90EEEEEvNT_6ParamsE --------------------------
	.section	.text._ZN7cutlass13device_kernelIN5flash19FlashAttnFwdCombineIN4cute5tupleIJNS3_1CILi16EEENS5_ILi64EEEEEELi7ELi256ELi1ELb0ELb1ENS_6half_tEfNS_4arch4Sm90EEEEEvNT_6ParamsE,"ax",@progbits
	.sectioninfo	@"SHI_REGISTERS=48"
	.align	128
.text._ZN7cutlass13device_kernelIN5flash19FlashAttnFwdCombineIN4cute5tupleIJNS3_1CILi16EEENS5_ILi64EEEEEELi7ELi256ELi1ELb0ELb1ENS_6half_tEfNS_4arch4Sm90EEEEEvNT_6ParamsE:
        .type           _ZN7cutlass13device_kernelIN5flash19FlashAttnFwdCombineIN4cute5tupleIJNS3_1CILi16EEENS5_ILi64EEEEEELi7ELi256ELi1ELb0ELb1ENS_6half_tEfNS_4arch4Sm90EEEEEvNT_6ParamsE,@function
        .size           _ZN7cutlass13device_kernelIN5flash19FlashAttnFwdCombineIN4cute5tupleIJNS3_1CILi16EEENS5_ILi64EEEEEELi7ELi256ELi1ELb0ELb1ENS_6half_tEfNS_4arch4Sm90EEEEEvNT_6ParamsE,(.L_x_1925 - _ZN7cutlass13device_kernelIN5flash19FlashAttnFwdCombineIN4cute5tupleIJNS3_1CILi16EEENS5_ILi64EEEEEELi7ELi256ELi1ELb0ELb1ENS_6half_tEfNS_4arch4Sm90EEEEEvNT_6ParamsE)
        .other          _ZN7cutlass13device_kernelIN5flash19FlashAttnFwdCombineIN4cute5tupleIJNS3_1CILi16EEENS5_ILi64EEEEEELi7ELi256ELi1ELb0ELb1ENS_6half_tEfNS_4arch4Sm90EEEEEvNT_6ParamsE,@"STO_CUDA_ENTRY STV_DEFAULT"
_ZN7cutlass13device_kernelIN5flash19FlashAttnFwdCombineIN4cute5tupleIJNS3_1CILi16EEENS5_ILi64EEEEEELi7ELi256ELi1ELb0ELb1ENS_6half_tEfNS_4arch4Sm90EEEEEvNT_6ParamsE:
        /* <DEDUP_REMOVED lines=51> */
.L_x_947:
        /* <DEDUP_REMOVED lines=25> */
.L_x_948:
        /* <DEDUP_REMOVED lines=101> */
.L_x_950:
        /* <DEDUP_REMOVED lines=13> */
[----:B------:R-:W-:Y:S05]  /*0be0*/  CALL.REL.NOINC `($__internal_85_$__cuda_sm20_div_u64) ;  /* 0x000025f000007944 */ /* 0x000fea0003c00000 */
[----:B------:R-:W-:Y:S01]  /*0bf0*/  MOV R2, R3 ;  /* 0x0000000300027202 */ /* 0x000fe20000000f00 */
[----:B------:R-:W-:Y:S05]  /*0c00*/  BRA `(.L_x_952) ;  /* 0x0000012000007947 */ /* 0x000fea0003800000 */
.L_x_951:
        /* <DEDUP_REMOVED lines=18> */
.L_x_952:
[----:B------:R-:W-:Y:S02]  /*0d30*/  IADD3 R5, R6, -0x1, RZ ;  /* 0xffffffff06057810 */ /* 0x000fe40007ffe0ff */
[----:B------:R-:W-:-:S03]  /*0d40*/  MOV R8, R2 ;  /* 0x0000000200087202 */ /* 0x000fc60000000f00 */
.L_x_949:
        /* <DEDUP_REMOVED lines=154> */
.L_x_954:
[----:B------:R-:W-:Y:S05]  /*16f0*/  BSYNC B0 ;  /* 0x0000000000007941 */ /* 0x000fea0003800000 */
.L_x_953:
        /* <DEDUP_REMOVED lines=79> */
.L_x_964:
        /* <DEDUP_REMOVED lines=123> */
.L_x_957:
[----:B------:R-:W-:Y:S05]  /*23a0*/  BSYNC B0 ;  /* 0x0000000000007941 */ /* 0x000fea0003800000 */
.L_x_956:
        /* <DEDUP_REMOVED lines=24> */
.L_x_962:
        /* <DEDUP_REMOVED lines=129> */
.L_x_961:
[----:B------:R-:W-:Y:S05]  /*2d40*/  BSYNC B0 ;  /* 0x0000000000007941 */ /* 0x000fea0003800000 */
.L_x_960:
[----:B------:R-:W-:-:S13]  /*2d50*/  ISETP.NE.AND P0, PT, R36, RZ, PT ;  /* 0x000000ff2400720c */ /* 0x000fda0003f05270 */
[----:B------:R-:W-:Y:S05]  /*2d60*/  @!P0 BRA `(.L_x_959) ;  /* 0x000002f000008947 */ /* 0x000fea0003800000 */
[----:B------:R-:W-:Y:S01]  /*2d70*/  IADD3 R0, R42, 0x3, RZ ;  /* 0x000000032a007810 */ /* 0x000fe20007ffe0ff */
[----:B------:R-:W-:Y:S02]  /*2d80*/  IMAD.MOV.U32 R15, RZ, RZ, 0x3 ;  /* 0x00000003ff0f7424 */ /* 0x000fe400078e00ff */
[----:B-1----:R-:W-:Y:S01]  /*2d90*/  IMAD.MOV.U32 R7, RZ, RZ, RZ ;  /* 0x000000ffff077224 */ /* 0x002fe200078e00ff */
[----:B------:R-:W-:Y:S02]  /*2da0*/  SHF.R.S32.HI R6, RZ, 0x1f, R0 ;  /* 0x0000001fff067819 */ /* 0x000fe40000011400 */
.L_x_963:
        /* <DEDUP_REMOVED lines=43> */
.L_x_959:
[----:B------:R-:W-:Y:S05]  /*3060*/  BSYNC B1 ;  /* 0x0000000000017941 */ /* 0x000fea0003800000 */
.L_x_958:
        /* <DEDUP_REMOVED lines=20> */
.L_x_955:
[----:B------:R-:W-:Y:S02]  /*31b0*/  MOV R0, 0x31d0 ;  /* 0x000031d000007802 */ /* 0x000fe40000000f00 */
[----:B------:R-:W-:Y:S05]  /*31c0*/  CALL.REL.NOINC `($__internal_86_$__cuda_sm70_shflsync_bfly_p) ;  /* 0x000003e000007944 */ /* 0x000fea0003c00000 */
[----:B-12---:R-:W-:Y:S05]  /*31d0*/  BRA `(.L_x_964) ;  /* 0xffffea1000007947 */ /* 0x006fea000383ffff */
        .weak           $__internal_85_$__cuda_sm20_div_u64
        .type           $__internal_85_$__cuda_sm20_div_u64,@function
        .size           $__internal_85_$__cuda_sm20_div_u64,($__internal_86_$__cuda_sm70_shflsync_bfly_p - $__internal_85_$__cuda_sm20_div_u64)
$__internal_85_$__cuda_sm20_div_u64:
        /* <DEDUP_REMOVED lines=60> */
[----:B------:R-:W-:Y:S06]  /*35a0*/  RET.REL.NODEC R4 `(_ZN7cutlass13device_kernelIN5flash19FlashAttnFwdCombineIN4cute5tupleIJNS3_1CILi16EEENS5_ILi64EEEEEELi7ELi256ELi1ELb0ELb1ENS_6half_tEfNS_4arch4Sm90EEEEEvNT_6ParamsE) ;  /* 0xffffca5004007950 */ /* 0x000fec0003c3ffff */
        .weak           $__internal_86_$__cuda_sm70_shflsync_bfly_p
        .type           $__internal_86_$__cuda_sm70_shflsync_bfly_p,@function
        .size           $__internal_86_$__cuda_sm70_shflsync_bfly_p,(.L_x_1925 - $__internal_86_$__cuda_sm70_shflsync_bfly_p)
$__internal_86_$__cuda_sm70_shflsync_bfly_p:
[----:B------:R-:W-:Y:S01]  /*35b0*/  HFMA2.MMA R11, -RZ, RZ, 0, 0 ;  /* 0x00000000ff0b7435 */ /* 0x000fe200000001ff */
[----:B------:R-:W-:Y:S01]  /*35c0*/  MOV R10, R0 ;  /* 0x00000000000a7202 */ /* 0x000fe20000000f00 */
[----:B------:R1:W2:Y:S04]  /*35d0*/  SHFL.BFLY PT, R6, R7, 0x8, 0x1f ;  /* 0x0d001f0007067f89 */ /* 0x0002a800000e0000 */
[----:B------:R-:W-:Y:S05]  /*35e0*/  RET.REL.NODEC R10 `(_ZN7cutlass13device_kernelIN5flash19FlashAttnFwdCombineIN4cute5tupleIJNS3_1CILi16EEENS5_ILi64EEEEEELi7ELi256ELi1ELb0ELb1ENS_6half_tEfNS_4arch4Sm90EEEEEvNT_6ParamsE) ;  /* 0xffffca100a007950 */ /* 0x000fea0003c3ffff */
.L_x_965:
        /* <DEDUP_REMOVED lines=9> */
.L_x_1925:


//--------------------- .text._ZN7cutlass13device_kernelIN5flash19FlashAttnFwdCombineIN4cute5tupleIJNS3_1CILi16EEENS5_ILi64EEEEEELi6ELi256ELi1ELb0ELb1ENS_6half_tEfNS_4arch4Sm90EEEEEvNT_6ParamsE --------------------------
	.section	.text._ZN7cutlass13device_kernelIN5flash19FlashAttnFwdCombineIN4cute5tupleIJNS3_1CILi16EEENS5_ILi64EEEEEELi6ELi256ELi1ELb0ELb1ENS_6half_tEfNS_4arch4Sm90EEEEEvNT_6ParamsE,"ax",@progbits
	.sectioninfo	@"SHI_REGISTERS=42"
	.align	128
.text._ZN7cutlass13device_kernelIN5flash19FlashAttnFwdCombineIN4cute5tupleIJNS3_1CILi16EEENS5_ILi64EEEEEELi6ELi256ELi1ELb0ELb1ENS_6half_tEfNS_4arch4Sm90EEEEEvNT_6ParamsE:
        .type           _ZN7cutlass13device_kernelIN5flash19FlashAttnFwdCombineIN4cute5tupleIJNS3_1CILi16EEENS5_ILi64EEEEEELi6ELi256ELi1ELb0ELb1ENS_6half_tEfNS_4arch4Sm90EEEEEvNT_6ParamsE,@function
        .size           _ZN7cutlass13device_kernelIN5flash19FlashAttnFwdCombineIN4cute5tupleIJNS3_1CILi16EEENS5_ILi64EEEEEELi6ELi256ELi1ELb0ELb1ENS_6half_tEfNS_4arch4Sm90EEEEEvNT_6ParamsE,(.L_x_1928 - _ZN7cutlass13device_kernelIN5flash19FlashAttnFwdCombineIN4cute5tupleIJNS3_1CILi16EEENS5_ILi64EEEEEELi6ELi256ELi1ELb0ELb1ENS_6half_tEfNS_4arch4Sm90EEEEEvNT_6ParamsE)
        .other          _ZN7cutlass13device_kernelIN5flash19FlashAttnFwdCombineIN4cute5tupleIJNS3_1CILi16EEENS5_ILi64EEEEEELi6ELi256ELi1ELb0ELb1ENS_6half_tEfNS_4arch4Sm90EEEEEvNT_6ParamsE,@"STO_CUDA_ENTRY STV_DEFAULT"
_ZN7cutlass13device_kernelIN5flash19FlashAttnFwdCombineIN4cute5tupleIJNS3_1CILi16EEENS5_ILi64EEEEEELi6ELi256ELi1ELb0ELb1ENS_6half_tEfNS_4arch4Sm90EEEEEvNT_6ParamsE:
        /* <DEDUP_REMOVED lines=51> */
.L_x_966:
        /* <DEDUP_REMOVED lines=25> */
.L_x_967:
        /* <DEDUP_REMOVED lines=101> */
.L_x_969:
        /* <DEDUP_REMOVED lines=14> */
[----:B------:R-:W-:Y:S05]  /*0bf0*/  CALL.REL.NOINC `($__internal_87_$__cuda_sm20_div_u64) ;  /* 0x00001fc000007944 */ /* 0x000fea0003c00000 */
[----:B------:R-:W-:Y:S05]  /*0c00*/  BRA `(.L_x_971) ;  /* 0x0000013000007947 */ /* 0x000fea0003800000 */
.L_x_970:
        /* <DEDUP_REMOVED lines=19> */
.L_x_971:
[----:B------:R-:W-:Y:S02]  /*0d40*/  IADD3 R3, R7, -0x1, RZ ;  /* 0xffffffff07037810 */ /* 0x000fe40007ffe0ff */
[----:B------:R-:W-:-:S03]  /*0d50*/  MOV R5, R0 ;  /* 0x0000000000057202 */ /* 0x000fc60000000f00 */
.L_x_968:
        /* <DEDUP_REMOVED lines=92> */
.L_x_973:
[----:B------:R-:W-:Y:S05]  /*1320*/  BSYNC B0 ;  /* 0x0000000000007941 */ /* 0x000fea0003800000 */
.L_x_972:
        /* <DEDUP_REMOVED lines=72> */
.L_x_983:
        /* <DEDUP_REMOVED lines=91> */
.L_x_976:
[----:B------:R-:W-:Y:S05]  /*1d60*/  BSYNC B0 ;  /* 0x0000000000007941 */ /* 0x000fea0003800000 */
.L_x_975:
        /* <DEDUP_REMOVED lines=24> */
.L_x_981:
        /* <DEDUP_REMOVED lines=129> */
.L_x_980:
[----:B------:R-:W-:Y:S05]  /*2700*/  BSYNC B0 ;  /* 0x0000000000007941 */ /* 0x000fea0003800000 */
.L_x_979:
        /* <DEDUP_REMOVED lines=8> */
.L_x_982:
        /* <DEDUP_REMOVED lines=43> */
.L_x_978:
[----:B------:R-:W-:Y:S05]  /*2a40*/  BSYNC B1 ;  /* 0x0000000000017941 */ /* 0x000fea0003800000 */
.L_x_977:
        /* <DEDUP_REMOVED lines=20> */
.L_x_974:
[----:B-1----:R-:W-:Y:S02]  /*2b90*/  MOV R0, 0x2bb0 ;  /* 0x00002bb000007802 */ /* 0x002fe40000000f00 */
[----:B------:R-:W-:Y:S05]  /*2ba0*/  CALL.REL.NOINC `($__internal_88_$__cuda_sm70_shflsync_bfly_p) ;  /* 0x000003e000007944 */ /* 0x000fea0003c00000 */
[----:B-12---:R-:W-:Y:S05]  /*2bb0*/  BRA `(.L_x_983) ;  /* 0xffffebf000007947 */ /* 0x006fea000383ffff */
        .weak           $__internal_87_$__cuda_sm20_div_u64
        .type           $__internal_87_$__cuda_sm20_div_u64,@function
        .size           $__internal_87_$__cuda_sm20_div_u64,($__internal_88_$__cuda_sm70_shflsync_bfly_p - $__internal_87_$__cuda_sm20_div_u64)
$__internal_87_$__cuda_sm20_div_u64:
        /* <DEDUP_REMOVED lines=60> */
[----:B------:R-:W-:Y:S06]  /*2f80*/  RET.REL.NODEC R2 `(_ZN7cutlass13device_kernelIN5flash19FlashAttnFwdCombineIN4cute5tupleIJNS3_1CILi16EEENS5_ILi64EEEEEELi6ELi256ELi1ELb0ELb1ENS_6half_tEfNS_4arch4Sm90EEEEEvNT_6ParamsE) ;  /* 0xffffd07002007950 */ /* 0x000fec0003c3ffff */
        .weak           $__internal_88_$__cuda_sm70_shflsync_bfly_p
        .type           $__internal_88_$__cuda_sm70_shflsync_bfly_p,@function
        .size           $__internal_88_$__cuda_sm70_shflsync_bfly_p,(.L_x_1928 - $__internal_88_$__cuda_sm70_shflsync_bfly_p)
$__internal_88_$__cuda_sm70_shflsync_bfly_p:
[----:B------:R-:W-:Y:S01]  /*2f90*/  HFMA2.MMA R11, -RZ, RZ, 0, 0 ;  /* 0x00000000ff0b7435 */ /* 0x000fe200000001ff */
[----:B------:R-:W-:Y:S01]  /*2fa0*/  MOV R10, R0 ;  /* 0x00000000000a7202 */ /* 0x000fe20000000f00 */
[----:B------:R1:W2:Y:S04]  /*2fb0*/  SHFL.BFLY PT, R6, R7, 0x8, 0x1f ;  /* 0x0d001f0007067f89 */ /* 0x0002a800000e0000 */
[----:B------:R-:W-:Y:S05]  /*2fc0*/  RET.REL.NODEC R10 `(_ZN7cutlass13device_kernelIN5flash19FlashAttnFwdCombineIN4cute5tupleIJNS3_1CILi16EEENS5_ILi64EEEEEELi6ELi256ELi1ELb0ELb1ENS_6half_tEfNS_4arch4Sm90EEEEEvNT_6ParamsE) ;  /* 0xffffd0300a007950 */ /* 0x000fea0003c3ffff */
.L_x_984:
        /* <DEDUP_REMOVED lines=11> */
.L_x_1928:


//--------------------- .text._ZN7cutlass13device_kernelIN5flash19FlashAttnFwdCombineIN4cute5tupleIJNS3_1CILi16EEENS5_ILi64EEEEEELi5ELi256ELi1ELb0ELb1ENS_6half_tEfNS_4arch4Sm90EEEEEvNT_6ParamsE --------------------------
	.section	.text._ZN7cutlass13device_kernelIN5flash19FlashAttnFwdCombineIN4cute5tupleIJNS3_1CILi16EEENS5_ILi64EEEEEELi5ELi256ELi1ELb0ELb1ENS_6half_tEfNS_4arch4Sm90EEEEEvNT_6ParamsE,"ax",@progbits
	.sectioninfo	@"SHI_REGISTERS=42"
	.align	128
.text._ZN7cutlass13device_kernelIN5flash19FlashAttnFwdCombineIN4cute5tupleIJNS3_1CILi16EEENS5_ILi64EEEEEELi5ELi256ELi1ELb0ELb1ENS_6half_tEfNS_4arch4Sm90EEEEEvNT_6ParamsE:
        .type           _ZN7cutlass13device_kernelIN5flash19FlashAttnFwdCombineIN4cute5tupleIJNS3_1CILi16EEENS5_ILi64EEEEEELi5ELi256ELi1ELb0ELb1ENS_6half_tEfNS_4arch4Sm90EEEEEvNT_6ParamsE,@function
        .size           _ZN7cutlass13device_kernelIN5flash19FlashAttnFwdCombineIN4cute5tupleIJNS3_1CILi16EEENS5_ILi64EEEEEELi5ELi256ELi1ELb0ELb1ENS_6half_tEfNS_4arch4Sm90EEEEEvNT_6ParamsE,(.L_x_1931 - _ZN7cutlass13device_kernelIN5flash19FlashAttnFwdCombineIN4cute5tupleIJNS3_1CILi16EEENS5_ILi64EEEEEELi5ELi256ELi1ELb0ELb1ENS_6half_tEfNS_4arch4Sm90EEEEEvNT_6ParamsE)
        .other          _ZN7cutlass13device_kernelIN5flash19FlashAttnFwdCombineIN4cute5tupleIJNS3_1CILi16EEENS5_ILi64EEEEEELi5ELi256ELi1ELb0ELb1ENS_6half_tEfNS_4arch4Sm90EEEEEvNT_6ParamsE,@"STO_CUDA_ENTRY STV_DEFAULT"
_ZN7cutlass13device_kernelIN5flash19FlashAttnFwdCombineIN4cute5tupleIJNS3_1CILi16EEENS5_ILi64EEEEEELi5ELi256ELi1ELb0ELb1ENS_6half_tEfNS_4arch4Sm90EEEEEvNT_6ParamsE:
        /* <DEDUP_REMOVED lines=51> */
.L_x_985:
        /* <DEDUP_REMOVED lines=25> */
.L_x_986:
        /* <DEDUP_REMOVED lines=101> */
.L_x_988:
        /* <DEDUP_REMOVED lines=14> */
[----:B------:R-:W-:Y:S05]  /*0bf0*/  CALL.REL.NOINC `($__internal_89_$__cuda_sm20_div_u64) ;  /* 0x00001c8000007944 */ /* 0x000fea0003c00000 */
[----:B------:R-:W-:Y:S05]  /*0c00*/  BRA `(.L_x_990) ;  /* 0x0000013000007947 */ /* 0x000fea0003800000 */
.L_x_989:
        /* <DEDUP_REMOVED lines=19> */
.L_x_990:
[----:B------:R-:W-:Y:S02]  /*0d40*/  IADD3 R3, R7, -0x1, RZ ;  /* 0xffffffff07037810 */ /* 0x000fe40007ffe0ff */
[----:B------:R-:W-:-:S03]  /*0d50*/  MOV R5, R0 ;  /* 0x0000000000057202 */ /* 0x000fc60000000f00 */
.L_x_987:
        /* <DEDUP_REMOVED lines=60> */
.L_x_992:
[----:B------:R-:W-:Y:S05]  /*1120*/  BSYNC B0 ;  /* 0x0000000000007941 */ /* 0x000fea0003800000 */
.L_x_991:
        /* <DEDUP_REMOVED lines=68> */
.L_x_1002:
        /* <DEDUP_REMOVED lines=75> */
.L_x_995:
[----:B------:R-:W-:Y:S05]  /*1a20*/  BSYNC B0 ;  /* 0x0000000000007941 */ /* 0x000fea0003800000 */
.L_x_994:
        /* <DEDUP_REMOVED lines=24> */
.L_x_1000:
        /* <DEDUP_REMOVED lines=129> */
.L_x_999:
[----:B------:R-:W-:Y:S05]  /*23c0*/  BSYNC B0 ;  /* 0x0000000000007941 */ /* 0x000fea0003800000 */
.L_x_998:
        /* <DEDUP_REMOVED lines=8> */
.L_x_1001:
        /* <DEDUP_REMOVED lines=43> */
.L_x_997:
[----:B------:R-:W-:Y:S05]  /*2700*/  BSYNC B1 ;  /* 0x0000000000017941 */ /* 0x000fea0003800000 */
.L_x_996:
        /* <DEDUP_REMOVED lines=20> */
.L_x_993:
[----:B--2---:R-:W-:Y:S02]  /*2850*/  MOV R0, 0x2870 ;  /* 0x0000287000007802 */ /* 0x004fe40000000f00 */
[----:B------:R-:W-:Y:S05]  /*2860*/  CALL.REL.NOINC `($__internal_90_$__cuda_sm70_shflsync_bfly_p) ;  /* 0x000003e000007944 */ /* 0x000fea0003c00000 */
[----:B-12---:R-:W-:Y:S05]  /*2870*/  BRA `(.L_x_1002) ;  /* 0xffffecf000007947 */ /* 0x006fea000383ffff */
        .weak           $__internal_89_$__cuda_sm20_div_u64
        .type           $__internal_89_$__cuda_sm20_div_u64,@function
        .size           $__internal_89_$__cuda_sm20_div_u64,($__internal_90_$__cuda_sm70_shflsync_bfly_p - $__internal_89_$__cuda_sm20_div_u64)
$__internal_89_$__cuda_sm20_div_u64:
        /* <DEDUP_REMOVED lines=60> */
[----:B------:R-:W-:Y:S06]  /*2c40*/  RET.REL.NODEC R2 `(_ZN7cutlass13device_kernelIN5flash19FlashAttnFwdCombineIN4cute5tupleIJNS3_1CILi16EEENS5_ILi64EEEEEELi5ELi256ELi1ELb0ELb1ENS_6half_tEfNS_4arch4Sm90EEEEEvNT_6ParamsE) ;  /* 0xffffd3b002007950 */ /* 0x000fec0003c3ffff */
        .weak           $__internal_90_$__cuda_sm70_shflsync_bfly_p
        .type           $__internal_90_$__cuda_sm70_shflsync_bfly_p,@function
        .size           $__internal_90_$__cuda_sm70_shflsync_bfly_p,(.L_x_1931 - $__internal_90_$__cuda_sm70_shflsync_bfly_p)
$__internal_90_$__cuda_sm70_shflsync_bfly_p:
[----:B------:R-:W-:Y:S01]  /*2c50*/  HFMA2.MMA R23, -RZ, RZ, 0, 0 ;  /* 0x00000000ff177435 */ /* 0x000fe200000001ff */
[----:B------:R-:W-:Y:S01]  /*2c60*/  MOV R22, R0 ;  /* 0x0000000000167202 */ /* 0x000fe20000000f00 */
[----:B------:R1:W2:Y:S04]  /*2c70*/  SHFL.BFLY PT, R6, R7, 0x8, 0x1f ;  /* 0x0d001f0007067f89 */ /* 0x0002a800000e0000 */
[----:B------:R-:W-:Y:S05]  /*2c80*/  RET.REL.NODEC R22 `(_ZN7cutlass13device_kernelIN5flash19FlashAttnFwdCombineIN4cute5tupleIJNS3_1CILi16EEENS5_ILi64EEEEEELi5ELi256ELi1ELb0ELb1ENS_6half_tEfNS_4arch4Sm90EEEEEvNT_6ParamsE) ;  /* 0xffffd37016007950 */ /* 0x000fea0003c3ffff */
.L_x_1003:
        /* <DEDUP_REMOVED lines=15> */
.L_x_1931:


//--------------------- .text._ZN7cutlass13device_kernelIN5flash19FlashAttnFwdCombineIN4cute5tupleIJNS3_1CILi16EEENS5_ILi64EEEEEELi4ELi256ELi1ELb0ELb1ENS_6half_tEfNS_4arch4Sm90EEEEEvNT_6ParamsE --------------------------
	.section	.text._ZN7cutlass13device_kernelIN5flash19FlashAttnFwdCombineIN4cute5tupleIJNS3_1CILi16EEENS5_ILi64EEEEEELi4ELi256ELi1ELb0ELb1ENS_6half_tEfNS_4arch4Sm90EEEEEvNT_6ParamsE,"ax",@progbits
	.sectioninfo	@"SHI_REGISTERS=42"
	.align	128
.text._ZN7cutlass13device_kernelIN5flash19FlashAttnFwdCombineIN4cute5tupleIJNS3_1CILi16EEENS5_ILi64EEEEEELi4ELi256ELi1ELb0ELb1ENS_6half_tEfNS_4arch4Sm90EEEEEvNT_6ParamsE:
        .type           _ZN7cutlass13device_kernelIN5flash19FlashAttnFwdCombineIN4cute5tupleIJNS3_1CILi16EEENS5_ILi64EEEEEELi4ELi256ELi1ELb0ELb1ENS_6half_tEfNS_4arch4Sm90EEEEEvNT_6ParamsE,@function
        .size           _ZN7cutlass13device_kernelIN5flash19FlashAttnFwdCombineIN4cute5tupleIJNS3_1CILi16EEENS5_ILi64EEEEEELi4ELi256ELi1ELb0ELb1ENS_6half_tEfNS_4arch4Sm90EEEEEvNT_6ParamsE,(.L_x_1934 - _ZN7cutlass13device_kernelIN5flash19FlashAttnFwdCombineIN4cute5tupleIJNS3_1CILi16EEENS5_ILi64EEEEEELi4ELi256ELi1ELb0ELb1ENS_6half_tEfNS_4arch4Sm90EEEEEvNT_6ParamsE)
        .other          _ZN7cutlass13device_kernelIN5flash19FlashAttnFwdCombineIN4cute5tupleIJNS3_1CILi16EEENS5_ILi64EEEEEELi4ELi256ELi1ELb0ELb1ENS_6half_tEfNS_4arch4Sm90EEEEEvNT_6ParamsE,@"STO_CUDA_ENTRY STV_DEFAULT"
_ZN7cutlass13device_kernelIN5flash19FlashAttnFwdCombineIN4cute5tupleIJNS3_1CILi16EEENS5_ILi64EEEEEELi4ELi256ELi1ELb0ELb1ENS_6half_tEfNS_4arch4Sm90EEEEEvNT_6ParamsE:
        /* <DEDUP_REMOVED lines=51> */
.L_x_1004:
        /* <DEDUP_REMOVED lines=25> */
.L_x_1005:
        /* <DEDUP_REMOVED lines=101> */
.L_x_1007:
        /* <DEDUP_REMOVED lines=14> */
[----:B------:R-:W-:Y:S05]  /*0bf0*/  CALL.REL.NOINC `($__internal_91_$__cuda_sm20_div_u64) ;  /* 0x00001af000007944 */ /* 0x000fea0003c00000 */
[----:B------:R-:W-:Y:S05]  /*0c00*/  BRA `(.L_x_1009) ;  /* 0x0000013000007947 */ /* 0x000fea0003800000 */
.L_x_1008:
        /* <DEDUP_REMOVED lines=19> */
.L_x_1009:
[----:B------:R-:W-:Y:S02]  /*0d40*/  IADD3 R3, R7, -0x1, RZ ;  /* 0xffffffff07037810 */ /* 0x000fe40007ffe0ff */
[----:B------:R-:W-:-:S03]  /*0d50*/  MOV R5, R0 ;  /* 0x0000000000057202 */ /* 0x000fc60000000f00 */
.L_x_1006:
        /* <DEDUP_REMOVED lines=44> */
.L_x_1011:
[----:B------:R-:W-:Y:S05]  /*1020*/  BSYNC B0 ;  /* 0x0000000000007941 */ /* 0x000fea0003800000 */
.L_x_1010:
        /* <DEDUP_REMOVED lines=66> */
.L_x_1021:
        /* <DEDUP_REMOVED lines=67> */
.L_x_1014:
[----:B------:R-:W-:Y:S05]  /*1880*/  BSYNC B0 ;  /* 0x0000000000007941 */ /* 0x000fea0003800000 */
.L_x_1013:
        /* <DEDUP_REMOVED lines=24> */
.L_x_1019:
        /* <DEDUP_REMOVED lines=129> */
.L_x_1018:
[----:B------:R-:W-:Y:S05]  /*2220*/  BSYNC B0 ;  /* 0x0000000000007941 */ /* 0x000fea0003800000 */
.L_x_1017:
        /* <DEDUP_REMOVED lines=8> */
.L_x_1020:
        /* <DEDUP_REMOVED lines=43> */
.L_x_1016:
[----:B------:R-:W-:Y:S05]  /*2560*/  BSYNC B1 ;  /* 0x0000000000017941 */ /* 0x000fea0003800000 */
.L_x_1015:
        /* <DEDUP_REMOVED lines=20> */
.L_x_1012:
[----:B------:R-:W-:Y:S02]  /*26b0*/  MOV R0, 0x26d0 ;  /* 0x000026d000007802 */ /* 0x000fe40000000f00 */
[----:B-12---:R-:W-:Y:S05]  /*26c0*/  CALL.REL.NOINC `($__internal_92_$__cuda_sm70_shflsync_bfly_p) ;  /* 0x000003f000007944 */ /* 0x006fea0003c00000 */
[----:B--2---:R-:W-:Y:S01]  /*26d0*/  MOV R0, R7 ;  /* 0x0000000700007202 */ /* 0x004fe20000000f00 */
[----:B-1----:R-:W-:Y:S05]  /*26e0*/  BRA `(.L_x_1021) ;  /* 0xffffed6000007947 */ /* 0x002fea000383ffff */
        .weak           $__internal_91_$__cuda_sm20_div_u64
        .type           $__internal_91_$__cuda_sm20_div_u64,@function
        .size           $__internal_91_$__cuda_sm20_div_u64,($__internal_92_$__cuda_sm70_shflsync_bfly_p - $__internal_91_$__cuda_sm20_div_u64)
$__internal_91_$__cuda_sm20_div_u64:
        /* <DEDUP_REMOVED lines=60> */
[----:B------:R-:W-:Y:S06]  /*2ab0*/  RET.REL.NODEC R2 `(_ZN7cutlass13device_kernelIN5flash19FlashAttnFwdCombineIN4cute5tupleIJNS3_1CILi16EEENS5_ILi64EEEEEELi4ELi256ELi1ELb0ELb1ENS_6half_tEfNS_4arch4Sm90EEEEEvNT_6ParamsE) ;  /* 0xffffd54002007950 */ /* 0x000fec0003c3ffff */
        .weak           $__internal_92_$__cuda_sm70_shflsync_bfly_p
        .type           $__internal_92_$__cuda_sm70_shflsync_bfly_p,@function
        .size           $__internal_92_$__cuda_sm70_shflsync_bfly_p,(.L_x_1934 - $__internal_92_$__cuda_sm70_shflsync_bfly_p)
$__internal_92_$__cuda_sm70_shflsync_bfly_p:
[----:B------:R-:W-:Y:S01]  /*2ac0*/  HFMA2.MMA R11, -RZ, RZ, 0, 0 ;  /* 0x00000000ff0b7435 */ /* 0x000fe200000001ff */
[----:B------:R-:W-:Y:S01]  /*2ad0*/  MOV R10, R0 ;  /* 0x00000000000a7202 */ /* 0x000fe20000000f00 */
[----:B------:R1:W2:Y:S04]  /*2ae0*/  SHFL.BFLY PT, R7, R6, 0x8, 0x1f ;  /* 0x0d001f0006077f89 */ /* 0x0002a800000e0000 */
[----:B------:R-:W-:Y:S05]  /*2af0*/  RET.REL.NODEC R10 `(_ZN7cutlass13device_kernelIN5flash19FlashAttnFwdCombineIN4cute5tupleIJNS3_1CILi16EEENS5_ILi64EEEEEELi4ELi256ELi1ELb0ELb1ENS_6half_tEfNS_4arch4Sm90EEEEEvNT_6ParamsE) ;  /* 0xffffd5000a007950 */ /* 0x000fea0003c3ffff */
.L_x_1022:
        /* <DEDUP_REMOVED lines=16> */
.L_x_1934:


//--------------------- .text._ZN7cutlass13device_kernelIN5flash19FlashAttnFwdCombineIN4cute5tupleIJNS3_1CILi16EEENS5_ILi64EEEEEELi8ELi256ELi1ELb0ELb0ENS_6half_tEfNS_4arch4Sm80EEEEEvNT_6ParamsE --------------------------
	.section	.text._ZN7cutlass13device_kernelIN5flash19FlashAttnFwdCombineIN4cute5tupleIJNS3_1CILi16EEENS5_ILi64EEEEEELi8ELi256ELi1ELb0ELb0ENS_6half_tEfNS_4arch4Sm80EEEEEvNT_6ParamsE,"ax",@progbits
	.sectioninfo	@"SHI_REGISTERS=55"
	.align	128
.text._ZN7cutlass13device_kernelIN5flash19FlashAttnFwdCombineIN4cute5tupleIJNS3_1CILi16EEENS5_ILi64EEEEEELi8ELi256ELi1ELb0ELb0ENS_6half_tEfNS_4arch4Sm80EEEEEvNT_6ParamsE:
        .type           _ZN7cutlass13device_kernelIN5flash19FlashAttnFwdCombineIN4cute5tupleIJNS3_1CILi16EEENS5_ILi64EEEEEELi8ELi256ELi1ELb0ELb0ENS_6half_tEfNS_4arch4Sm80EEEEEvNT_6ParamsE,@function
        .size           _ZN7cutlass13device_kernelIN5flash19FlashAttnFwdCombineIN4cute5tupleIJNS3_1CILi16EEENS5_ILi64EEEEEELi8ELi256ELi1ELb0ELb0ENS_6half_tEfNS_4arch4Sm80EEEEEvNT_6ParamsE,(.L_x_1937 - _ZN7cutlass13device_kernelIN5flash19FlashAttnFwdCombineIN4cute5tupleIJNS3_1CILi16EEENS5_ILi64EEEEEELi8ELi256ELi1ELb0ELb0ENS_6half_tEfNS_4arch4Sm80EEEEEvNT_6ParamsE)
        .other          _ZN7cutlass13device_kernelIN5flash19FlashAttnFwdCombineIN4cute5tupleIJNS3_1CILi16EEENS5_ILi64EEEEEELi8ELi256ELi1ELb0ELb0ENS_6half_tEfNS_4arch4Sm80EEEEEvNT_6ParamsE,@"STO_CUDA_ENTRY STV_DEFAULT"
_ZN7cutlass13device_kernelIN5flash19FlashAttnFwdCombineIN4cute5tupleIJNS3_1CILi16EEENS5_ILi64EEEEEELi8ELi256ELi1ELb0ELb0ENS_6half_tEfNS_4arch4Sm80EEEEEvNT_6ParamsE:
        /* <DEDUP_REMOVED lines=58> */
.L_x_1023:
        /* <DEDUP_REMOVED lines=289> */
.L_x_1025:
[----:B------:R-:W-:Y:S05]  /*15b0*/  BSYNC B0 ;  /* 0x0000000000007941 */ /* 0x000fea0003800000 */
.L_x_1024:
        /* <DEDUP_REMOVED lines=100> */
.L_x_1035:
        /* <DEDUP_REMOVED lines=194> */
.L_x_1028:
[----:B------:R-:W-:Y:S05]  /*2820*/  BSYNC B0 ;  /* 0x0000000000007941 */ /* 0x000fea0003800000 */
.L_x_1027:
        /* <DEDUP_REMOVED lines=24> */
.L_x_1033:
        /* <DEDUP_REMOVED lines=129> */
.L_x_1032:
[----:B------:R-:W-:Y:S05]  /*31c0*/  BSYNC B0 ;  /* 0x0000000000007941 */ /* 0x000fea0003800000 */
.L_x_1031:
[----:B------:R-:W-:-:S13]  /*31d0*/  ISETP.NE.AND P0, PT, R38, RZ, PT ;  /* 0x000000ff2600720c */ /* 0x000fda0003f05270 */
[----:B------:R-:W-:Y:S05]  /*31e0*/  @!P0 BRA `(.L_x_1030) ;  /* 0x000002f000008947 */ /* 0x000fea0003800000 */
[----:B------:R-:W-:Y:S01]  /*31f0*/  IADD3 R0, R44, 0x3, RZ ;  /* 0x000000032c007810 */ /* 0x000fe20007ffe0ff */
[----:B------:R-:W-:Y:S02]  /*3200*/  IMAD.MOV.U32 R15, RZ, RZ, 0x3 ;  /* 0x00000003ff0f7424 */ /* 0x000fe400078e00ff */
[----:B------:R-:W-:Y:S01]  /*3210*/  IMAD.MOV.U32 R7, RZ, RZ, RZ ;  /* 0x000000ffff077224 */ /* 0x000fe200078e00ff */
[----:B------:R-:W-:Y:S02]  /*3220*/  SHF.R.S32.HI R6, RZ, 0x1f, R0 ;  /* 0x0000001fff067819 */ /* 0x000fe40000011400 */
.L_x_1034:
        /* <DEDUP_REMOVED lines=43> */
.L_x_1030:
[----:B------:R-:W-:Y:S05]  /*34e0*/  BSYNC B1 ;  /* 0x0000000000017941 */ /* 0x000fea0003800000 */
.L_x_1029:
        /* <DEDUP_REMOVED lines=24> */
.L_x_1026:
[----:B------:R-:W-:Y:S02]  /*3670*/  MOV R0, 0x3690 ;  /* 0x0000369000007802 */ /* 0x000fe40000000f00 */
[----:B------:R-:W-:Y:S05]  /*3680*/  CALL.REL.NOINC `($__internal_93_$__cuda_sm70_shflsync_bfly_p) ;  /* 0x0000001000007944 */ /* 0x000fea0003c00000 */
[----:B-12---:R-:W-:Y:S05]  /*3690*/  BRA `(.L_x_1035) ;  /* 0xffffe56000007947 */ /* 0x006fea000383ffff */
        .weak           $__internal_93_$__cuda_sm70_shflsync_bfly_p
        .type           $__internal_93_$__cuda_sm70_shflsync_bfly_p,@function
        .size           $__internal_93_$__cuda_sm70_shflsync_bfly_p,(.L_x_1937 - $__internal_93_$__cuda_sm70_shflsync_bfly_p)
$__internal_93_$__cuda_sm70_shflsync_bfly_p:
[----:B------:R-:W-:Y:S01]  /*36a0*/  HFMA2.MMA R9, -RZ, RZ, 0, 0 ;  /* 0x00000000ff097435 */ /* 0x000fe200000001ff */
[----:B------:R-:W-:Y:S01]  /*36b0*/  MOV R8, R0 ;  /* 0x0000000000087202 */ /* 0x000fe20000000f00 */
[----:B------:R1:W2:Y:S04]  /*36c0*/  SHFL.BFLY PT, R5, R6, 0x8, 0x1f ;  /* 0x0d001f0006057f89 */ /* 0x0002a800000e0000 */
[----:B------:R-:W-:Y:S05]  /*36d0*/  RET.REL.NODEC R8 `(_ZN7cutlass13device_kernelIN5flash19FlashAttnFwdCombineIN4cute5tupleIJNS3_1CILi16EEENS5_ILi64EEEEEELi8ELi256ELi1ELb0ELb0ENS_6half_tEfNS_4arch4Sm80EEEEEvNT_6ParamsE) ;  /* 0xffffc92008007950 */ /* 0x000fea0003c3ffff */
.L_x_1036:
        /* <DEDUP_REMOVED lines=10> */
.L_x_1937:


//--------------------- .text._ZN7cutlass13device_kernelIN5flash19FlashAttnFwdCombineIN4cute5tupleIJNS3_1CILi16EEENS5_ILi64EEEEEELi7ELi256ELi1ELb0ELb0ENS_6half_tEfNS_4arch4Sm80EEEEEvNT_6ParamsE --------------------------
	.section	.text._ZN7cutlass13device_kernelIN5flash19FlashAttnFwdCombineIN4cute5tupleIJNS3_1CILi16EEENS5_ILi64EEEEEELi7ELi256ELi1ELb0ELb0ENS_6half_tEfNS_4arch4Sm80EEEEEvNT_6ParamsE,"ax",@progbits
	.sectioninfo	@"SHI_REGISTERS=48"
	.align	128
.text._ZN7cutlass13device_kernelIN5flash19FlashAttnFwdCombineIN4cute5tupleIJNS3_1CILi16EEENS5_ILi64EEEEEELi7ELi256ELi1ELb0ELb0ENS_6half_tEfNS_4arch4Sm80EEEEEvNT_6ParamsE:
        .type           _ZN7cutlass13device_kernelIN5flash19FlashAttnFwdCombineIN4cute5tupleIJNS3_1CILi16EEENS5_ILi64EEEEEELi7ELi256ELi1ELb0ELb0ENS_6half_tEfNS_4arch4Sm80EEEEEvNT_6ParamsE,@function
        .size           _ZN7cutlass13device_kernelIN5flash19FlashAttnFwdCombineIN4cute5tupleIJNS3_1CILi16EEENS5_ILi64EEEEEELi7ELi256ELi1ELb0ELb0ENS_6half_tEfNS_4arch4Sm80EEEEEvNT_6ParamsE,(.L_x_1939 - _ZN7cutlass13device_kernelIN5flash19FlashAttnFwdCombineIN4cute5tupleIJNS3_1CILi16EEENS5_ILi64EEEEEELi7ELi256ELi1ELb0ELb0ENS_6half_tEfNS_4arch4Sm80EEEEEvNT_6ParamsE)
        .other          _ZN7cutlass13device_kernelIN5flash19FlashAttnFwdCombineIN4cute5tupleIJNS3_1CILi16EEENS5_ILi64EEEEEELi7ELi256ELi1ELb0ELb0ENS_6half_tEfNS_4arch4Sm80EEEEEvNT_6ParamsE,@"STO_CUDA_ENTRY STV_DEFAULT"
_ZN7cutlass13device_kernelIN5flash19FlashAttnFwdCombineIN4cute5tupleIJNS3_1CILi16EEENS5_ILi64EEEEEELi7ELi256ELi1ELb0ELb0ENS_6half_tEfNS_4arch4Sm80EEEEEvNT_6ParamsE:
        /* <DEDUP_REMOVED lines=58> */
.L_x_1037:
        /* <DEDUP_REMOVED lines=165> */
.L_x_1039:
[----:B------:R-:W-:Y:S05]  /*0df0*/  BSYNC B0 ;  /* 0x0000000000007941 */ /* 0x000fea0003800000 */
.L_x_1038:
        /* <DEDUP_REMOVED lines=84> */
.L_x_1049:
        /* <DEDUP_REMOVED lines=130> */
.L_x_1042:
[----:B------:R-:W-:Y:S05]  /*1b60*/  BSYNC B0 ;  /* 0x0000000000007941 */ /* 0x000fea0003800000 */
.L_x_1041:
        /* <DEDUP_REMOVED lines=24> */
.L_x_1047:
        /* <DEDUP_REMOVED lines=129> */
.L_x_1046:
[----:B------:R-:W-:Y:S05]  /*2500*/  BSYNC B0 ;  /* 0x0000000000007941 */ /* 0x000fea0003800000 */
.L_x_1045:
        /* <DEDUP_REMOVED lines=8> */
.L_x_1048:
        /* <DEDUP_REMOVED lines=43> */
.L_x_1044:
[----:B------:R-:W-:Y:S05]  /*2840*/  BSYNC B1 ;  /* 0x0000000000017941 */ /* 0x000fea0003800000 */
.L_x_1043:
        /* <DEDUP_REMOVED lines=24> */
.L_x_1040:
[----:B------:R-:W-:Y:S02]  /*29d0*/  MOV R0, 0x29f0 ;  /* 0x000029f000007802 */ /* 0x000fe40000000f00 */
[----:B------:R-:W-:Y:S05]  /*29e0*/  CALL.REL.NOINC `($__internal_94_$__cuda_sm70_shflsync_bfly_p) ;  /* 0x0000001000007944 */ /* 0x000fea0003c00000 */
[----:B-12---:R-:W-:Y:S05]  /*29f0*/  BRA `(.L_x_1049) ;  /* 0xffffe94000007947 */ /* 0x006fea000383ffff */
        .weak           $__internal_94_$__cuda_sm70_shflsync_bfly_p
        .type           $__internal_94_$__cuda_sm70_shflsync_bfly_p,@function
        .size           $__internal_94_$__cuda_sm70_shflsync_bfly_p,(.L_x_1939 - $__internal_94_$__cuda_sm70_shflsync_bfly_p)
$__internal_94_$__cuda_sm70_shflsync_bfly_p:
[----:B------:R-:W-:Y:S01]  /*2a00*/  HFMA2.MMA R9, -RZ, RZ, 0, 0 ;  /* 0x00000000ff097435 */ /* 0x000fe200000001ff */
[----:B------:R-:W-:Y:S01]  /*2a10*/  MOV R8, R0 ;  /* 0x0000000000087202 */ /* 0x000fe20000000f00 */
[----:B------:R1:W2:Y:S04]  /*2a20*/  SHFL.BFLY PT, R5, R6, 0x8, 0x1f ;  /* 0x0d001f0006057f89 */ /* 0x0002a800000e0000 */
[----:B------:R-:W-:Y:S05]  /*2a30*/  RET.REL.NODEC R8 `(_ZN7cutlass13device_kernelIN5flash19FlashAttnFwdCombineIN4cute5tupleIJNS3_1CILi16EEENS5_ILi64EEEEEELi7ELi256ELi1ELb0ELb0ENS_6half_tEfNS_4arch4Sm80EEEEEvNT_6ParamsE) ;  /* 0xffffd5c008007950 */ /* 0x000fea0003c3ffff */
.L_x_1050:
        /* <DEDUP_REMOVED lines=12> */
.L_x_1939:


//--------------------- .text._ZN7cutlass13device_kernelIN5flash19FlashAttnFwdCombineIN4cute5tupleIJNS3_1CILi16EEENS5_ILi64EEEEEELi6ELi256ELi1ELb0ELb0ENS_6half_tEfNS_4arch4Sm80EEEEEvNT_6ParamsE --------------------------
	.section	.text._ZN7cutlass13device_kernelIN5flash19FlashAttnFwdCombineIN4cute5tupleIJNS3_1CILi16EEENS5_ILi64EEEEEELi6ELi256ELi1ELb0ELb0ENS_6half_tEfNS_4arch4Sm80EEEEEvNT_6ParamsE,"ax",@progbits
	.sectioninfo	@"SHI_REGISTERS=48"
	.align	128
.text._ZN7cutlass13device_kernelIN5flash19FlashAttnFwdCombineIN4cute5tupleIJNS3_1CILi16EEENS5_ILi64EEEEEELi6ELi256ELi1ELb0ELb0ENS_6half_tEfNS_4arch4Sm80EEEEEvNT_6ParamsE:
        .type           _ZN7cutlass13device_kernelIN5flash19FlashAttnFwdCombineIN4cute5tupleIJNS3_1CILi16EEENS5_ILi64EEEEEELi6ELi256ELi1ELb0ELb0ENS_6half_tEfNS_4arch4Sm80EEEEEvNT_6ParamsE,@function
        .size           _ZN7cutlass13device_kernelIN5flash19FlashAttnFwdCombineIN4cute5tupleIJNS3_1CILi16EEENS5_ILi64EEEEEELi6ELi256ELi1ELb0ELb0ENS_6half_tEfNS_4arch4Sm80EEEEEvNT_6ParamsE,(.L_x_1941 - _ZN7cutlass13device_kernelIN5flash19FlashAttnFwdCombineIN4cute5tupleIJNS3_1CILi16EEENS5_ILi64EEEEEELi6ELi256ELi1ELb0ELb0ENS_6half_tEfNS_4arch4Sm80EEEEEvNT_6ParamsE)
        .other          _ZN7cutlass13device_kernelIN5flash19FlashAttnFwdCombineIN4cute5tupleIJNS3_1CILi16EEENS5_ILi64EEEEEELi6ELi256ELi1ELb0ELb0ENS_6half_tEfNS_4arch4Sm80EEEEEvNT_6ParamsE,@"STO_CUDA_ENTRY STV_DEFAULT"
_ZN7cutlass13device_kernelIN5flash19FlashAttnFwdCombineIN4cute5tupleIJNS3_1CILi16EEENS5_ILi64EEEEEELi6ELi256ELi1ELb0ELb0ENS_6half_tEfNS_4arch4Sm80EEEEEvNT_6ParamsE:
        /* <DEDUP_REMOVED lines=58> */
.L_x_1051:
        /* <DEDUP_REMOVED lines=97> */
.L_x_1053:
[----:B------:R-:W-:Y:S05]  /*09b0*/  BSYNC B0 ;  /* 0x0000000000007941 */ /* 0x000fea0003800000 */
.L_x_1052:
        /* <DEDUP_REMOVED lines=76> */
.L_x_1063:
        /* <DEDUP_REMOVED lines=95> */
.L_x_1056:
[----:B------:R-:W-:Y:S05]  /*1470*/  BSYNC B0 ;  /* 0x0000000000007941 */ /* 0x000fea0003800000 */
.L_x_1055:
        /* <DEDUP_REMOVED lines=24> */
.L_x_1061:
        /* <DEDUP_REMOVED lines=129> */
.L_x_1060:
[----:B------:R-:W-:Y:S05]  /*1e10*/  BSYNC B0 ;  /* 0x0000000000007941 */ /* 0x000fea0003800000 */
.L_x_1059:
[----:B------:R-:W-:-:S13]  /*1e20*/  ISETP.NE.AND P0, PT, R38, RZ, PT ;  /* 0x000000ff2600720c */ /* 0x000fda0003f05270 */
[----:B------:R-:W-:Y:S05]  /*1e30*/  @!P0 BRA `(.L_x_1058) ;  /* 0x000002f000008947 */ /* 0x000fea0003800000 */
[----:B------:R-:W-:Y:S01]  /*1e40*/  IADD3 R0, R44, 0x3, RZ ;  /* 0x000000032c007810 */ /* 0x000fe20007ffe0ff */
[----:B------:R-:W-:Y:S02]  /*1e50*/  IMAD.MOV.U32 R15, RZ, RZ, 0x3 ;  /* 0x00000003ff0f7424 */ /* 0x000fe400078e00ff */
[----:B------:R-:W-:Y:S01]  /*1e60*/  IMAD.MOV.U32 R7, RZ, RZ, RZ ;  /* 0x000000ffff077224 */ /* 0x000fe200078e00ff */
[----:B------:R-:W-:Y:S02]  /*1e70*/  SHF.R.S32.HI R6, RZ, 0x1f, R0 ;  /* 0x0000001fff067819 */ /* 0x000fe40000011400 */
.L_x_1062:
        /* <DEDUP_REMOVED lines=43> */
.L_x_1058:
[----:B------:R-:W-:Y:S05]  /*2130*/  BSYNC B1 ;  /* 0x0000000000017941 */ /* 0x000fea0003800000 */
.L_x_1057:
        /* <DEDUP_REMOVED lines=24> */
.L_x_1054:
[----:B---3--:R-:W-:Y:S02]  /*22c0*/  MOV R0, 0x22e0 ;  /* 0x000022e000007802 */ /* 0x008fe40000000f00 */
[----:B------:R-:W-:Y:S05]  /*22d0*/  CALL.REL.NOINC `($__internal_95_$__cuda_sm70_shflsync_bfly_p) ;  /* 0x0000001000007944 */ /* 0x000fea0003c00000 */
[----:B-12---:R-:W-:Y:S05]  /*22e0*/  BRA `(.L_x_1063) ;  /* 0xffffeb9000007947 */ /* 0x006fea000383ffff */
        .weak           $__internal_95_$__cuda_sm70_shflsync_bfly_p
        .type           $__internal_95_$__cuda_sm70_shflsync_bfly_p,@function
        .size           $__internal_95_$__cuda_sm70_shflsync_bfly_p,(.L_x_1941 - $__internal_95_$__cuda_sm70_shflsync_bfly_p)
$__internal_95_$__cuda_sm70_shflsync_bfly_p:
[----:B------:R-:W-:Y:S01]  /*22f0*/  HFMA2.MMA R9, -RZ, RZ, 0, 0 ;  /* 0x00000000ff097435 */ /* 0x000fe200000001ff */
[----:B------:R-:W-:Y:S01]  /*2300*/  MOV R8, R0 ;  /* 0x0000000000087202 */ /* 0x000fe20000000f00 */
[----:B------:R1:W2:Y:S04]  /*2310*/  SHFL.BFLY PT, R5, R7, 0x8, 0x1f ;  /* 0x0d001f0007057f89 */ /* 0x0002a800000e0000 */
[----:B------:R-:W-:Y:S05]  /*2320*/  RET.REL.NODEC R8 `(_ZN7cutlass13device_kernelIN5flash19FlashAttnFwdCombineIN4cute5tupleIJNS3_1CILi16EEENS5_ILi64EEEEEELi6ELi256ELi1ELb0ELb0ENS_6half_tEfNS_4arch4Sm80EEEEEvNT_6ParamsE) ;  /* 0xffffdcd008007950 */ /* 0x000fea0003c3ffff */
.L_x_1064:
        /* <DEDUP_REMOVED lines=13> */
.L_x_1941:


//--------------------- .text._ZN7cutlass13device_kernelIN5flash19FlashAttnFwdCombineIN4cute5tupleIJNS3_1CILi16EEENS5_ILi64EEEEEELi5ELi256ELi1ELb0ELb0ENS_6half_tEfNS_4arch4Sm80EEEEEvNT_6ParamsE --------------------------
	.section	.text._ZN7cutlass13device_kernelIN5flash19FlashAttnFwdCombineIN4cute5tupleIJNS3_1CILi16EEENS5_ILi64EEEEEELi5ELi256ELi1ELb0ELb0ENS_6half_tEfNS_4arch4Sm80EEEEEvNT_6ParamsE,"ax",@progbits
	.sectioninfo	@"SHI_REGISTERS=48"
	.align	128
.text._ZN7cutlass13device_kernelIN5flash19FlashAttnFwdCombineIN4cute5tupleIJNS3_1CILi16EEENS5_ILi64EEEEEELi5ELi256ELi1ELb0ELb0ENS_6half_tEfNS_4arch4Sm80EEEEEvNT_6ParamsE:
        .type           _ZN7cutlass13device_kernelIN5flash19FlashAttnFwdCombineIN4cute5tupleIJNS3_1CILi16EEENS5_ILi64EEEEEELi5ELi256ELi1ELb0ELb0ENS_6half_tEfNS_4arch4Sm80EEEEEvNT_6ParamsE,@function
        .size           _ZN7cutlass13device_kernelIN5flash19FlashAttnFwdCombineIN4cute5tupleIJNS3_1CILi16EEENS5_ILi64EEEEEELi5ELi256ELi1ELb0ELb0ENS_6half_tEfNS_4arch4Sm80EEEEEvNT_6ParamsE,(.L_x_1943 - _ZN7cutlass13device_kernelIN5flash19FlashAttnFwdCombineIN4cute5tupleIJNS3_1CILi16EEENS5_ILi64EEEEEELi5ELi256ELi1ELb0ELb0ENS_6half_tEfNS_4arch4Sm80EEEEEvNT_6ParamsE)
        .other          _ZN7cutlass13device_kernelIN5flash19FlashAttnFwdCombineIN4cute5tupleIJNS3_1CILi16EEENS5_ILi64EEEEEELi5ELi256ELi1ELb0ELb0ENS_6half_tEfNS_4arch4Sm80EEEEEvNT_6ParamsE,@"STO_CUDA_ENTRY STV_DEFAULT"
_ZN7cutlass13device_kernelIN5flash19FlashAttnFwdCombineIN4cute5tupleIJNS3_1CILi16EEENS5_ILi64EEEEEELi5ELi256ELi1ELb0ELb0ENS_6half_tEfNS_4arch4Sm80EEEEEvNT_6ParamsE:
        /* <DEDUP_REMOVED lines=58> */
.L_x_1065:
        /* <DEDUP_REMOVED lines=65> */
.L_x_1067:
[----:B------:R-:W-:Y:S05]  /*07b0*/  BSYNC B0 ;  /* 0x0000000000007941 */ /* 0x000fea0003800000 */
.L_x_1066:
        /* <DEDUP_REMOVED lines=72> */
.L_x_1077:
        /* <DEDUP_REMOVED lines=82> */
.L_x_1070:
[----:B------:R-:W-:Y:S05]  /*1160*/  BSYNC B0 ;  /* 0x0000000000007941 */ /* 0x000fea0003800000 */
.L_x_1069:
        /* <DEDUP_REMOVED lines=24> */
.L_x_1075:
        /* <DEDUP_REMOVED lines=129> */
.L_x_1074:
[----:B------:R-:W-:Y:S05]  /*1b00*/  BSYNC B0 ;  /* 0x0000000000007941 */ /* 0x000fea0003800000 */
.L_x_1073:
        /* <DEDUP_REMOVED lines=8> */
.L_x_1076:
        /* <DEDUP_REMOVED lines=43> */
.L_x_1072:
[----:B------:R-:W-:Y:S05]  /*1e40*/  BSYNC B1 ;  /* 0x0000000000017941 */ /* 0x000fea0003800000 */
.L_x_1071:
        /* <DEDUP_REMOVED lines=24> */
.L_x_1068:
[----:B--2---:R-:W-:Y:S02]  /*1fd0*/  MOV R0, 0x1ff0 ;  /* 0x00001ff000007802 */ /* 0x004fe40000000f00 */
[----:B------:R-:W-:Y:S05]  /*1fe0*/  CALL.REL.NOINC `($__internal_96_$__cuda_sm70_shflsync_bfly_p) ;  /* 0x0000001000007944 */ /* 0x000fea0003c00000 */
[----:B-12---:R-:W-:Y:S05]  /*1ff0*/  BRA `(.L_x_1077) ;  /* 0xffffec4000007947 */ /* 0x006fea000383ffff */
        .weak           $__internal_96_$__cuda_sm70_shflsync_bfly_p
        .type           $__internal_96_$__cuda_sm70_shflsync_bfly_p,@function
        .size           $__internal_96_$__cuda_sm70_shflsync_bfly_p,(.L_x_1943 - $__internal_96_$__cuda_sm70_shflsync_bfly_p)
$__internal_96_$__cuda_sm70_shflsync_bfly_p:
[----:B------:R-:W-:Y:S01]  /*2000*/  HFMA2.MMA R11, -RZ, RZ, 0, 0 ;  /* 0x00000000ff0b7435 */ /* 0x000fe200000001ff */
[----:B------:R-:W-:Y:S01]  /*2010*/  MOV R10, R0 ;  /* 0x00000000000a7202 */ /* 0x000fe20000000f00 */
[----:B------:R1:W2:Y:S04]  /*2020*/  SHFL.BFLY PT, R5, R6, 0x8, 0x1f ;  /* 0x0d001f0006057f89 */ /* 0x0002a800000e0000 */
[----:B------:R-:W-:Y:S05]  /*2030*/  RET.REL.NODEC R10 `(_ZN7cutlass13device_kernelIN5flash19FlashAttnFwdCombineIN4cute5tupleIJNS3_1CILi16EEENS5_ILi64EEEEEELi5ELi256ELi1ELb0ELb0ENS_6half_tEfNS_4arch4Sm80EEEEEvNT_6ParamsE) ;  /* 0xffffdfc00a007950 */ /* 0x000fea0003c3ffff */
.L_x_1078:
        /* <DEDUP_REMOVED lines=12> */
.L_x_1943:


//--------------------- .text._ZN7cutlass13device_kernelIN5flash19FlashAttnFwdCombineIN4cute5tupleIJNS3_1CILi16EEENS5_ILi64EEEEEELi4ELi256ELi1ELb0ELb0ENS_6half_tEfNS_4arch4Sm80EEEEEvNT_6ParamsE --------------------------
	.section	.text._ZN7cutlass13device_kernelIN5flash19FlashAttnFwdCombineIN4cute5tupleIJNS3_1CILi16EEENS5_ILi64EEEEEELi4ELi256ELi1ELb0ELb0ENS_6half_tEfNS_4arch4Sm80EEEEEvNT_6ParamsE,"ax",@progbits
	.sectioninfo	@"SHI_REGISTERS=48"
	.align	128
.text._ZN7cutlass13device_kernelIN5flash19FlashAttnFwdCombineIN4cute5tupleIJNS3_1CILi16EEENS5_ILi64EEEEEELi4ELi256ELi1ELb0ELb0ENS_6half_tEfNS_4arch4Sm80EEEEEvNT_6ParamsE:
        .type           _ZN7cutlass13device_kernelIN5flash19FlashAttnFwdCombineIN4cute5tupleIJNS3_1CILi16EEENS5_ILi64EEEEEELi4ELi256ELi1ELb0ELb0ENS_6half_tEfNS_4arch4Sm80EEEEEvNT_6ParamsE,@function
        .size           _ZN7cutlass13device_kernelIN5flash19FlashAttnFwdCombineIN4cute5tupleIJNS3_1CILi16EEENS5_ILi64EEEEEELi4ELi256ELi1ELb0ELb0ENS_6half_tEfNS_4arch4Sm80EEEEEvNT_6ParamsE,(.L_x_1945 - _ZN7cutlass13device_kernelIN5flash19FlashAttnFwdCombineIN4cute5tupleIJNS3_1CILi16EEENS5_ILi64EEEEEELi4ELi256ELi1ELb0ELb0ENS_6half_tEfNS_4arch4Sm80EEEEEvNT_6ParamsE)
        .other          _ZN7cutlass13device_kernelIN5flash19FlashAttnFwdCombineIN4cute5tupleIJNS3_1CILi16EEENS5_ILi64EEEEEELi4ELi256ELi1ELb0ELb0ENS_6half_tEfNS_4arch4Sm80EEEEEvNT_6ParamsE,@"STO_CUDA_ENTRY STV_DEFAULT"
_ZN7cutlass13device_kernelIN5flash19FlashAttnFwdCombineIN4cute5tupleIJNS3_1CILi16EEENS5_ILi64EEEEEELi4ELi256ELi1ELb0ELb0ENS_6half_tEfNS_4arch4Sm80EEEEEvNT_6ParamsE:
        /* <DEDUP_REMOVED lines=58> */
.L_x_1079:
        /* <DEDUP_REMOVED lines=49> */
.L_x_1081:
[----:B------:R-:W-:Y:S05]  /*06b0*/  BSYNC B0 ;  /* 0x0000000000007941 */ /* 0x000fea0003800000 */
.L_x_1080:
        /* <DEDUP_REMOVED lines=70> */
.L_x_1091:
        /* <DEDUP_REMOVED lines=74> */
.L_x_1084:
[----:B------:R-:W-:Y:S05]  /*0fc0*/  BSYNC B0 ;  /* 0x0000000000007941 */ /* 0x000fea0003800000 */
.L_x_1083:
        /* <DEDUP_REMOVED lines=24> */
.L_x_1089:
        /* <DEDUP_REMOVED lines=129> */
.L_x_1088:
[----:B------:R-:W-:Y:S05]  /*1960*/  BSYNC B0 ;  /* 0x0000000000007941 */ /* 0x000fea0003800000 */
.L_x_1087:
        /* <DEDUP_REMOVED lines=8> */
.L_x_1090:
        /* <DEDUP_REMOVED lines=43> */
.L_x_1086:
[----:B------:R-:W-:Y:S05]  /*1ca0*/  BSYNC B1 ;  /* 0x0000000000017941 */ /* 0x000fea0003800000 */
.L_x_1085:
        /* <DEDUP_REMOVED lines=24> */
.L_x_1082:
[----:B------:R-:W-:Y:S02]  /*1e30*/  MOV R0, 0x1e50 ;  /* 0x00001e5000007802 */ /* 0x000fe40000000f00 */
[----:B-1-3--:R-:W-:Y:S05]  /*1e40*/  CALL.REL.NOINC `($__internal_97_$__cuda_sm70_shflsync_bfly_p) ;  /* 0x0000001000007944 */ /* 0x00afea0003c00000 */
[----:B-12---:R-:W-:Y:S05]  /*1e50*/  BRA `(.L_x_1091) ;  /* 0xffffecc000007947 */ /* 0x006fea000383ffff */
        .weak           $__internal_97_$__cuda_sm70_shflsync_bfly_p
        .type           $__internal_97_$__cuda_sm70_shflsync_bfly_p,@function
        .size           $__internal_97_$__cuda_sm70_shflsync_bfly_p,(.L_x_1945 - $__internal_97_$__cuda_sm70_shflsync_bfly_p)
$__internal_97_$__cuda_sm70_shflsync_bfly_p:
[----:B------:R-:W-:Y:S01]  /*1e60*/  HFMA2.MMA R9, -RZ, RZ, 0, 0 ;  /* 0x00000000ff097435 */ /* 0x000fe200000001ff */
[----:B------:R-:W-:Y:S01]  /*1e70*/  MOV R8, R0 ;  /* 0x0000000000087202 */ /* 0x000fe20000000f00 */
[----:B------:R1:W2:Y:S04]  /*1e80*/  SHFL.BFLY PT, R5, R7, 0x8, 0x1f ;  /* 0x0d001f0007057f89 */ /* 0x0002a800000e0000 */
[----:B------:R-:W-:Y:S05]  /*1e90*/  RET.REL.NODEC R8 `(_ZN7cutlass13device_kernelIN5flash19FlashAttnFwdCombineIN4cute5tupleIJNS3_1CILi16EEENS5_ILi64EEEEEELi4ELi256ELi1ELb0ELb0ENS_6half_tEfNS_4arch4Sm80EEEEEvNT_6ParamsE) ;  /* 0xffffe16008007950 */ /* 0x000fea0003c3ffff */
.L_x_1092:
        /* <DEDUP_REMOVED lines=14> */
.L_x_1945:


//--------------------- .text._ZN7cutlass13device_kernelIN5flash19FlashAttnFwdCombineIN4cute5tupleIJNS3_1CILi16EEENS5_ILi64EEEEEELi8ELi256ELi1ELb0ELb1ENS_6half_tEfNS_4arch4Sm80EEEEEvNT_6ParamsE --------------------------
	.section	.text._ZN7cutlass13device_kernelIN5flash19FlashAttnFwdCombineIN4cute5tupleIJNS3_1CILi16EEENS5_ILi64EEEEEELi8ELi256ELi1ELb0ELb1ENS_6half_tEfNS_4arch4Sm80EEEEEvNT_6ParamsE,"ax",@progbits
	.sectioninfo	@"SHI_REGISTERS=55"
	.align	128
.text._ZN7cutlass13device_kernelIN5flash19FlashAttnFwdCombineIN4cute5tupleIJNS3_1CILi16EEENS5_ILi64EEEEEELi8ELi256ELi1ELb0ELb1ENS_6half_tEfNS_4arch4Sm80EEEEEvNT_6ParamsE:
        .type           _ZN7cutlass13device_kernelIN5flash19FlashAttnFwdCombineIN4cute5tupleIJNS3_1CILi16EEENS5_ILi64EEEEEELi8ELi256ELi1ELb0ELb1ENS_6half_tEfNS_4arch4Sm80EEEEEvNT_6ParamsE,@function
        .size           _ZN7cutlass13device_kernelIN5flash19FlashAttnFwdCombineIN4cute5tupleIJNS3_1CILi16EEENS5_ILi64EEEEEELi8ELi256ELi1ELb0ELb1ENS_6half_tEfNS_4arch4Sm80EEEEEvNT_6ParamsE,(.L_x_1947 - _ZN7cutlass13device_kernelIN5flash19FlashAttnFwdCombineIN4cute5tupleIJNS3_1CILi16EEENS5_ILi64EEEEEELi8ELi256ELi1ELb0ELb1ENS_6half_tEfNS_4arch4Sm80EEEEEvNT_6ParamsE)
        .other          _ZN7cutlass13device_kernelIN5flash19FlashAttnFwdCombineIN4cute5tupleIJNS3_1CILi16EEENS5_ILi64EEEEEELi8ELi256ELi1ELb0ELb1ENS_6half_tEfNS_4arch4Sm80EEEEEvNT_6ParamsE,@"STO_CUDA_ENTRY STV_DEFAULT"
_ZN7cutlass13device_kernelIN5flash19FlashAttnFwdCombineIN4cute5tupleIJNS3_1CILi16EEENS5_ILi64EEEEEELi8ELi256ELi1ELb0ELb1ENS_6half_tEfNS_4arch4Sm80EEEEEvNT_6ParamsE:
        /* <DEDUP_REMOVED lines=51> */
.L_x_1093:
        /* <DEDUP_REMOVED lines=25> */
.L_x_1094:
        /* <DEDUP_REMOVED lines=101> */
.L_x_1096:
        /* <DEDUP_REMOVED lines=13> */
[----:B------:R-:W-:Y:S05]  /*0be0*/  CALL.REL.NOINC `($__internal_98_$__cuda_sm20_div_u64) ;  /* 0x0000337000007944 */ /* 0x000fea0003c00000 */
[----:B------:R-:W-:Y:S01]  /*0bf0*/  MOV R2, R3 ;  /* 0x0000000300027202 */ /* 0x000fe20000000f00 */
[----:B------:R-:W-:Y:S05]  /*0c00*/  BRA `(.L_x_1098) ;  /* 0x0000012000007947 */ /* 0x000fea0003800000 */
.L_x_1097:
        /* <DEDUP_REMOVED lines=18> */
.L_x_1098:
[----:B------:R-:W-:Y:S02]  /*0d30*/  IADD3 R5, R6, -0x1, RZ ;  /* 0xffffffff06057810 */ /* 0x000fe40007ffe0ff */
[----:B------:R-:W-:-:S03]  /*0d40*/  MOV R8, R2 ;  /* 0x0000000200087202 */ /* 0x000fc60000000f00 */
.L_x_1095:
        /* <DEDUP_REMOVED lines=290> */
.L_x_1100:
[----:B------:R-:W-:Y:S05]  /*1f70*/  BSYNC B0 ;  /* 0x0000000000007941 */ /* 0x000fea0003800000 */
.L_x_1099:
        /* <DEDUP_REMOVED lines=95> */
.L_x_1110:
        /* <DEDUP_REMOVED lines=187> */
.L_x_1103:
[----:B------:R-:W-:Y:S05]  /*3120*/  BSYNC B0 ;  /* 0x0000000000007941 */ /* 0x000fea0003800000 */
.L_x_1102:
        /* <DEDUP_REMOVED lines=24> */
.L_x_1108:
        /* <DEDUP_REMOVED lines=129> */
.L_x_1107:
[----:B------:R-:W-:Y:S05]  /*3ac0*/  BSYNC B0 ;  /* 0x0000000000007941 */ /* 0x000fea0003800000 */
.L_x_1106:
[----:B------:R-:W-:-:S13]  /*3ad0*/  ISETP.NE.AND P0, PT, R36, RZ, PT ;  /* 0x000000ff2400720c */ /* 0x000fda0003f05270 */
[----:B------:R-:W-:Y:S05]  /*3ae0*/  @!P0 BRA `(.L_x_1105) ;  /* 0x000002f000008947 */ /* 0x000fea0003800000 */
[----:B------:R-:W-:Y:S01]  /*3af0*/  IADD3 R0, R42, 0x3, RZ ;  /* 0x000000032a007810 */ /* 0x000fe20007ffe0ff */
[----:B------:R-:W-:Y:S02]  /*3b00*/  IMAD.MOV.U32 R15, RZ, RZ, 0x3 ;  /* 0x00000003ff0f7424 */ /* 0x000fe400078e00ff */
[----:B-1----:R-:W-:Y:S01]  /*3b10*/  IMAD.MOV.U32 R7, RZ, RZ, RZ ;  /* 0x000000ffff077224 */ /* 0x002fe200078e00ff */
[----:B------:R-:W-:Y:S02]  /*3b20*/  SHF.R.S32.HI R6, RZ, 0x1f, R0 ;  /* 0x0000001fff067819 */ /* 0x000fe40000011400 */
.L_x_1109:
        /* <DEDUP_REMOVED lines=43> */
.L_x_1105:
[----:B------:R-:W-:Y:S05]  /*3de0*/  BSYNC B1 ;  /* 0x0000000000017941 */ /* 0x000fea0003800000 */
.L_x_1104:
        /* <DEDUP_REMOVED lines=20> */
.L_x_1101:
[----:B------:R-:W-:Y:S02]  /*3f30*/  MOV R0, 0x3f50 ;  /* 0x00003f5000007802 */ /* 0x000fe40000000f00 */
[----:B------:R-:W-:Y:S05]  /*3f40*/  CALL.REL.NOINC `($__internal_99_$__cuda_sm70_shflsync_bfly_p) ;  /* 0x000003e000007944 */ /* 0x000fea0003c00000 */
[----:B-12---:R-:W-:Y:S05]  /*3f50*/  BRA `(.L_x_1110) ;  /* 0xffffe61000007947 */ /* 0x006fea000383ffff */
        .weak           $__internal_98_$__cuda_sm20_div_u64
        .type           $__internal_98_$__cuda_sm20_div_u64,@function
        .size           $__internal_98_$__cuda_sm20_div_u64,($__internal_99_$__cuda_sm70_shflsync_bfly_p - $__internal_98_$__cuda_sm20_div_u64)
$__internal_98_$__cuda_sm20_div_u64:
        /* <DEDUP_REMOVED lines=60> */
[----:B------:R-:W-:Y:S06]  /*4320*/  RET.REL.NODEC R4 `(_ZN7cutlass13device_kernelIN5flash19FlashAttnFwdCombineIN4cute5tupleIJNS3_1CILi16EEENS5_ILi64EEEEEELi8ELi256ELi1ELb0ELb1ENS_6half_tEfNS_4arch4Sm80EEEEEvNT_6ParamsE) ;  /* 0xffffbcd004007950 */ /* 0x000fec0003c3ffff */
        .weak           $__internal_99_$__cuda_sm70_shflsync_bfly_p
        .type           $__internal_99_$__cuda_sm70_shflsync_bfly_p,@function
        .size           $__internal_99_$__cuda_sm70_shflsync_bfly_p,(.L_x_1947 - $__internal_99_$__cuda_sm70_shflsync_bfly_p)
$__internal_99_$__cuda_sm70_shflsync_bfly_p:
[----:B------:R-:W-:Y:S01]  /*4330*/  HFMA2.MMA R11, -RZ, RZ, 0, 0 ;  /* 0x00000000ff0b7435 */ /* 0x000fe200000001ff */
[----:B------:R-:W-:Y:S01]  /*4340*/  MOV R10, R0 ;  /* 0x00000000000a7202 */ /* 0x000fe20000000f00 */
[----:B------:R1:W2:Y:S04]  /*4350*/  SHFL.BFLY PT, R6, R7, 0x8, 0x1f ;  /* 0x0d001f0007067f89 */ /* 0x0002a800000e0000 */
[----:B------:R-:W-:Y:S05]  /*4360*/  RET.REL.NODEC R10 `(_ZN7cutlass13device_kernelIN5flash19FlashAttnFwdCombineIN4cute5tupleIJNS3_1CILi16EEENS5_ILi64EEEEEELi8ELi256ELi1ELb0ELb1ENS_6half_tEfNS_4arch4Sm80EEEEEvNT_6ParamsE) ;  /* 0xffffbc900a007950 */ /* 0x000fea0003c3ffff */
.L_x_1111:
        /* <DEDUP_REMOVED lines=9> */
.L_x_1947:


//--------------------- .text._ZN7cutlass13device_kernelIN5flash19FlashAttnFwdCombineIN4cute5tupleIJNS3_1CILi16EEENS5_ILi64EEEEEELi7ELi256ELi1ELb0ELb1ENS_6half_tEfNS_4arch4Sm80EEEEEvNT_6ParamsE --------------------------
	.section	.text._ZN7cutlass13device_kernelIN5flash19FlashAttnFwdCombineIN4cute5tupleIJNS3_1CILi16EEENS5_ILi64EEEEEELi7ELi256ELi1ELb0ELb1ENS_6half_tEfNS_4arch4Sm80EEEEEvNT_6ParamsE,"ax",@progbits
	.sectioninfo	@"SHI_REGISTERS=48"
	.align	128
.text._ZN7cutlass13device_kernelIN5flash19FlashAttnFwdCombineIN4cute5tupleIJNS3_1CILi16EEENS5_ILi64EEEEEELi7ELi256ELi1ELb0ELb1ENS_6half_tEfNS_4arch4Sm80EEEEEvNT_6ParamsE:
        .type           _ZN7cutlass13device_kernelIN5flash19FlashAttnFwdCombineIN4cute5tupleIJNS3_1CILi16EEENS5_ILi64EEEEEELi7ELi256ELi1ELb0ELb1ENS_6half_tEfNS_4arch4Sm80EEEEEvNT_6ParamsE,@function
        .size           _ZN7cutlass13device_kernelIN5flash19FlashAttnFwdCombineIN4cute5tupleIJNS3_1CILi16EEENS5_ILi64EEEEEELi7ELi256ELi1ELb0ELb1ENS_6half_tEfNS_4arch4Sm80EEEEEvNT_6ParamsE,(.L_x_1950 - _ZN7cutlass13device_kernelIN5flash19FlashAttnFwdCombineIN4cute5tupleIJNS3_1CILi16EEENS5_ILi64EEEEEELi7ELi256ELi1ELb0ELb1ENS_6half_tEfNS_4arch4Sm80EEEEEvNT_6ParamsE)
        .other          _ZN7cutlass13device_kernelIN5flash19FlashAttnFwdCombineIN4cute5tupleIJNS3_1CILi16EEENS5_ILi64EEEEEELi7ELi256ELi1ELb0ELb1ENS_6half_tEfNS_4arch4Sm80EEEEEvNT_6ParamsE,@"STO_CUDA_ENTRY STV_DEFAULT"
_ZN7cutlass13device_kernelIN5flash19FlashAttnFwdCombineIN4cute5tupleIJNS3_1CILi16EEENS5_ILi64EEEEEELi7ELi256ELi1ELb0ELb1ENS_6half_tEfNS_4arch4Sm80EEEEEvNT_6ParamsE:
        /* <DEDUP_REMOVED lines=51> */
.L_x_1112:
        /* <DEDUP_REMOVED lines=25> */
.L_x_1113:
        /* <DEDUP_REMOVED lines=101> */
.L_x_1115:
        /* <DEDUP_REMOVED lines=13> */
[----:B------:R-:W-:Y:S05]  /*0be0*/  CALL.REL.NOINC `($__internal_100_$__cuda_sm20_div_u64) ;  /* 0x000025f000007944 */ /* 0x000fea0003c00000 */
[----:B------:R-:W-:Y:S01]  /*0bf0*/  MOV R2, R3 ;  /* 0x0000000300027202 */ /* 0x000fe20000000f00 */
[----:B------:R-:W-:Y:S05]  /*0c00*/  BRA `(.L_x_1117) ;  /* 0x0000012000007947 */ /* 0x000fea0003800000 */
.L_x_1116:
        /* <DEDUP_REMOVED lines=18> */
.L_x_1117:
[----:B------:R-:W-:Y:S02]  /*0d30*/  IADD3 R5, R6, -0x1, RZ ;  /* 0xffffffff06057810 */ /* 0x000fe40007ffe0ff */
[----:B------:R-:W-:-:S03]  /*0d40*/  MOV R8, R2 ;  /* 0x0000000200087202 */ /* 0x000fc60000000f00 */
.L_x_1114:
        /* <DEDUP_REMOVED lines=154> */
.L_x_1119:
[----:B------:R-:W-:Y:S05]  /*16f0*/  BSYNC B0 ;  /* 0x0000000000007941 */ /* 0x000fea0003800000 */
.L_x_1118:
        /* <DEDUP_REMOVED lines=79> */
.L_x_1129:
        /* <DEDUP_REMOVED lines=123> */
.L_x_1122:
[----:B------:R-:W-:Y:S05]  /*23a0*/  BSYNC B0 ;  /* 0x0000000000007941 */ /* 0x000fea0003800000 */
.L_x_1121:
        /* <DEDUP_REMOVED lines=24> */
.L_x_1127:
        /* <DEDUP_REMOVED lines=129> */
.L_x_1126:
[----:B------:R-:W-:Y:S05]  /*2d40*/  BSYNC B0 ;  /* 0x0000000000007941 */ /* 0x000fea0003800000 */
.L_x_1125:
[----:B------:R-:W-:-:S13]  /*2d50*/  ISETP.NE.AND P0, PT, R36, RZ, PT ;  /* 0x000000ff2400720c */ /* 0x000fda0003f05270 */
[----:B------:R-:W-:Y:S05]  /*2d60*/  @!P0 BRA `(.L_x_1124) ;  /* 0x000002f000008947 */ /* 0x000fea0003800000 */
[----:B------:R-:W-:Y:S01]  /*2d70*/  IADD3 R0, R42, 0x3, RZ ;  /* 0x000000032a007810 */ /* 0x000fe20007ffe0ff */
[----:B------:R-:W-:Y:S02]  /*2d80*/  IMAD.MOV.U32 R15, RZ, RZ, 0x3 ;  /* 0x00000003ff0f7424 */ /* 0x000fe400078e00ff */
[----:B-1----:R-:W-:Y:S01]  /*2d90*/  IMAD.MOV.U32 R7, RZ, RZ, RZ ;  /* 0x000000ffff077224 */ /* 0x002fe200078e00ff */
[----:B------:R-:W-:Y:S02]  /*2da0*/  SHF.R.S32.HI R6, RZ, 0x1f, R0 ;  /* 0x0000001fff067819 */ /* 0x000fe40000011400 */
.L_x_1128:
        /* <DEDUP_REMOVED lines=43> */
.L_x_1124:
[----:B------:R-:W-:Y:S05]  /*3060*/  BSYNC B1 ;  /* 0x0000000000017941 */ /* 0x000fea0003800000 */
.L_x_1123:
        /* <DEDUP_REMOVED lines=20> */
.L_x_1120:
[----:B------:R-:W-:Y:S02]  /*31b0*/  MOV R0, 0x31d0 ;  /* 0x000031d000007802 */ /* 0x000fe40000000f00 */
[----:B------:R-:W-:Y:S05]  /*31c0*/  CALL.REL.NOINC `($__internal_101_$__cuda_sm70_shflsync_bfly_p) ;  /* 0x000003e000007944 */ /* 0x000fea0003c00000 */
[----:B-12---:R-:W-:Y:S05]  /*31d0*/  BRA `(.L_x_1129) ;  /* 0xffffea1000007947 */ /* 0x006fea000383ffff */
        .weak           $__internal_100_$__cuda_sm20_div_u64
        .type           $__internal_100_$__cuda_sm20_div_u64,@function
        .size           $__internal_100_$__cuda_sm20_div_u64,($__internal_101_$__cuda_sm70_shflsync_bfly_p - $__internal_100_$__cuda_sm20_div_u64)
$__internal_100_$__cuda_sm20_div_u64:
        /* <DEDUP_REMOVED lines=60> */
[----:B------:R-:W-:Y:S06]  /*35a0*/  RET.REL.NODEC R4 `(_ZN7cutlass13device_kernelIN5flash19FlashAttnFwdCombineIN4cute5tupleIJNS3_1CILi16EEENS5_ILi64EEEEEELi7ELi256ELi1ELb0ELb1ENS_6half_tEfNS_4arch4Sm80EEEEEvNT_6ParamsE) ;  /* 0xffffca5004007950 */ /* 0x000fec0003c3ffff */
        .weak           $__internal_101_$__cuda_sm70_shflsync_bfly_p
        .type           $__internal_101_$__cuda_sm70_shflsync_bfly_p,@function
        .size           $__internal_101_$__cuda_sm70_shflsync_bfly_p,(.L_x_1950 - $__internal_101_$__cuda_sm70_shflsync_bfly_p)
$__internal_101_$__cuda_sm70_shflsync_bfly_p:
[----:B------:R-:W-:Y:S01]  /*35b0*/  HFMA2.MMA R11, -RZ, RZ, 0, 0 ;  /* 0x00000000ff0b7435 */ /* 0x000fe200000001ff */
[----:B------:R-:W-:Y:S01]  /*35c0*/  MOV R10, R0 ;  /* 0x00000000000a7202 */ /* 0x000fe20000000f00 */
[----:B------:R1:W2:Y:S04]  /*35d0*/  SHFL.BFLY PT, R6, R7, 0x8, 0x1f ;  /* 0x0d001f0007067f89 */ /* 0x0002a800000e0000 */
[----:B------:R-:W-:Y:S05]  /*35e0*/  RET.REL.NODEC R10 `(_ZN7cutlass13device_kernelIN5flash19FlashAttnFwdCombineIN4cute5tupleIJNS3_1CILi16EEENS5_ILi64EEEEEELi7ELi256ELi1ELb0ELb1ENS_6half_tEfNS_4arch4Sm80EEEEEvNT_6ParamsE) ;  /* 0xffffca100a007950 */ /* 0x000fea0003c3ffff */
.L_x_1130:
        /* <DEDUP_REMOVED lines=9> */
.L_x_1950:


//--------------------- .text._ZN7cutlass13device_kernelIN5flash19FlashAttnFwdCombineIN4cute5tupleIJNS3_1CILi16EEENS5_ILi64EEEEEELi6ELi256ELi1ELb0ELb1ENS_6half_tEfNS_4arch4Sm80EEEEEvNT_6ParamsE --------------------------
	.section	.text._ZN7cutlass13device_kernelIN5flash19FlashAttnFwdCombineIN4cute5tupleIJNS3_1CILi16EEENS5_ILi64EEEEEELi6ELi256ELi1ELb0ELb1ENS_6half_tEfNS_4arch4Sm80EEEEEvNT_6ParamsE,"ax",@progbits
	.sectioninfo	@"SHI_REGISTERS=42"
	.align	128
.text._ZN7cutlass13device_kernelIN5flash19FlashAttnFwdCombineIN4cute5tupleIJNS3_1CILi16EEENS5_ILi64EEEEEELi6ELi256ELi1ELb0ELb1ENS_6half_tEfNS_4arch4Sm80EEEEEvNT_6ParamsE:
        .type           _ZN7cutlass13device_kernelIN5flash19FlashAttnFwdCombineIN4cute5tupleIJNS3_1CILi16EEENS5_ILi64EEEEEELi6ELi256ELi1ELb0ELb1ENS_6half_tEfNS_4arch4Sm80EEEEEvNT_6ParamsE,@function
        .size           _ZN7cutlass13device_kernelIN5flash19FlashAttnFwdCombineIN4cute5tupleIJNS3_1CILi16EEENS5_ILi64EEEEEELi6ELi256ELi1ELb0ELb1ENS_6half_tEfNS_4arch4Sm80EEEEEvNT_6ParamsE,(.L_x_1953 - _ZN7cutlass13device_kernelIN5flash19FlashAttnFwdCombineIN4cute5tupleIJNS3_1CILi16EEENS5_ILi64EEEEEELi6ELi256ELi1ELb0ELb1ENS_6half_tEfNS_4arch4Sm80EEEEEvNT_6ParamsE)
        .other          _ZN7cutlass13device_kernelIN5flash19FlashAttnFwdCombineIN4cute5tupleIJNS3_1CILi16EEENS5_ILi64EEEEEELi6ELi256ELi1ELb0ELb1ENS_6half_tEfNS_4arch4Sm80EEEEEvNT_6ParamsE,@"STO_CUDA_ENTRY STV_DEFAULT"
_ZN7cutlass13device_kernelIN5flash19FlashAttnFwdCombineIN4cute5tupleIJNS3_1CILi16EEENS5_ILi64EEEEEELi6ELi256ELi1ELb0ELb1ENS_6half_tEfNS_4arch4Sm80EEEEEvNT_6ParamsE:
        /* <DEDUP_REMOVED lines=51> */
.L_x_1131:
        /* <DEDUP_REMOVED lines=25> */
.L_x_1132:
        /* <DEDUP_REMOVED lines=101> */
.L_x_1134:
        /* <DEDUP_REMOVED lines=14> */
[----:B------:R-:W-:Y:S05]  /*0bf0*/  CALL.REL.NOINC `($__internal_102_$__cuda_sm20_div_u64) ;  /* 0x00001fc000007944 */ /* 0x000fea0003c00000 */
[----:B------:R-:W-:Y:S05]  /*0c00*/  BRA `(.L_x_1136) ;  /* 0x0000013000007947 */ /* 0x000fea0003800000 */
.L_x_1135:
        /* <DEDUP_REMOVED lines=19> */
.L_x_1136:
[----:B------:R-:W-:Y:S02]  /*0d40*/  IADD3 R3, R7, -0x1, RZ ;  /* 0xffffffff07037810 */ /* 0x000fe40007ffe0ff */
[----:B------:R-:W-:-:S03]  /*0d50*/  MOV R5, R0 ;  /* 0x0000000000057202 */ /* 0x000fc60000000f00 */
.L_x_1133:
        /* <DEDUP_REMOVED lines=92> */
.L_x_1138:
[----:B------:R-:W-:Y:S05]  /*1320*/  BSYNC B0 ;  /* 0x0000000000007941 */ /* 0x000fea0003800000 */
.L_x_1137:
        /* <DEDUP_REMOVED lines=72> */
.L_x_1148:
        /* <DEDUP_REMOVED lines=91> */
.L_x_1141:
[----:B------:R-:W-:Y:S05]  /*1d60*/  BSYNC B0 ;  /* 0x0000000000007941 */ /* 0x000fea0003800000 */
.L_x_1140:
        /* <DEDUP_REMOVED lines=24> */
.L_x_1146:
        /* <DEDUP_REMOVED lines=129> */
.L_x_1145:
[----:B------:R-:W-:Y:S05]  /*2700*/  BSYNC B0 ;  /* 0x0000000000007941 */ /* 0x000fea0003800000 */
.L_x_1144:
        /* <DEDUP_REMOVED lines=8> */
.L_x_1147:
        /* <DEDUP_REMOVED lines=43> */
.L_x_1143:
[----:B------:R-:W-:Y:S05]  /*2a40*/  BSYNC B1 ;  /* 0x0000000000017941 */ /* 0x000fea0003800000 */
.L_x_1142:
        /* <DEDUP_REMOVED lines=20> */
.L_x_1139:
[----:B-1----:R-:W-:Y:S02]  /*2b90*/  MOV R0, 0x2bb0 ;  /* 0x00002bb000007802 */ /* 0x002fe40000000f00 */
[----:B------:R-:W-:Y:S05]  /*2ba0*/  CALL.REL.NOINC `($__internal_103_$__cuda_sm70_shflsync_bfly_p) ;  /* 0x000003e000007944 */ /* 0x000fea0003c00000 */
[----:B-12---:R-:W-:Y:S05]  /*2bb0*/  BRA `(.L_x_1148) ;  /* 0xffffebf000007947 */ /* 0x006fea000383ffff */
        .weak           $__internal_102_$__cuda_sm20_div_u64
        .type           $__internal_102_$__cuda_sm20_div_u64,@function
        .size           $__internal_102_$__cuda_sm20_div_u64,($__internal_103_$__cuda_sm70_shflsync_bfly_p - $__internal_102_$__cuda_sm20_div_u64)
$__internal_102_$__cuda_sm20_div_u64:
        /* <DEDUP_REMOVED lines=60> */
[----:B------:R-:W-:Y:S06]  /*2f80*/  RET.REL.NODEC R2 `(_ZN7cutlass13device_kernelIN5flash19FlashAttnFwdCombineIN4cute5tupleIJNS3_1CILi16EEENS5_ILi64EEEEEELi6ELi256ELi1ELb0ELb1ENS_6half_tEfNS_4arch4Sm80EEEEEvNT_6ParamsE) ;  /* 0xffffd07002007950 */ /* 0x000fec0003c3ffff */
        .weak           $__internal_103_$__cuda_sm70_shflsync_bfly_p
        .type           $__internal_103_$__cuda_sm70_shflsync_bfly_p,@function
        .size           $__internal_103_$__cuda_sm70_shflsync_bfly_p,(.L_x_1953 - $__internal_103_$__cuda_sm70_shflsync_bfly_p)
$__internal_103_$__cuda_sm70_shflsync_bfly_p:
[----:B------:R-:W-:Y:S01]  /*2f90*/  HFMA2.MMA R11, -RZ, RZ, 0, 0 ;  /* 0x00000000ff0b7435 */ /* 0x000fe200000001ff */
[----:B------:R-:W-:Y:S01]  /*2fa0*/  MOV R10, R0 ;  /* 0x00000000000a7202 */ /* 0x000fe20000000f00 */
[----:B------:R1:W2:Y:S04]  /*2fb0*/  SHFL.BFLY PT, R6, R7, 0x8, 0x1f ;  /* 0x0d001f0007067f89 */ /* 0x0002a800000e0000 */
[----:B------:R-:W-:Y:S05]  /*2fc0*/  RET.REL.NODEC R10 `(_ZN7cutlass13device_kernelIN5flash19FlashAttnFwdCombineIN4cute5tupleIJNS3_1CILi16EEENS5_ILi64EEEEEELi6ELi256ELi1ELb0ELb1ENS_6half_tEfNS_4arch4Sm80EEEEEvNT_6ParamsE) ;  /* 0xffffd0300a007950 */ /* 0x000fea0003c3ffff */
.L_x_1149:
        /* <DEDUP_REMOVED lines=11> */
.L_x_1953:


//--------------------- .text._ZN7cutlass13device_kernelIN5flash19FlashAttnFwdCombineIN4cute5tupleIJNS3_1CILi16EEENS5_ILi64EEEEEELi5ELi256ELi1ELb0ELb1ENS_6half_tEfNS_4arch4Sm80EEEEEvNT_6ParamsE --------------------------
	.section	.text._ZN7cutlass13device_kernelIN5flash19FlashAttnFwdCombineIN4cute5tupleIJNS3_1CILi16EEENS5_ILi64EEEEEELi5ELi256ELi1ELb0ELb1ENS_6half_tEfNS_4arch4Sm80EEEEEvNT_6ParamsE,"ax",@progbits
	.sectioninfo	@"SHI_REGISTERS=42"
	.align	128
.text._ZN7cutlass13device_kernelIN5flash19FlashAttnFwdCombineIN4cute5tupleIJNS3_1CILi16EEENS5_ILi64EEEEEELi5ELi256ELi1ELb0ELb1ENS_6half_tEfNS_4arch4Sm80EEEEEvNT_6ParamsE:
        .type           _ZN7cutlass13device_kernelIN5flash19FlashAttnFwdCombineIN4cute5tupleIJNS3_1CILi16EEENS5_ILi64EEEEEELi5ELi256ELi1ELb0ELb1ENS_6half_tEfNS_4arch4Sm80EEEEEvNT_6ParamsE,@function
        .size           _ZN7cutlass13device_kernelIN5flash19FlashAttnFwdCombineIN4cute5tupleIJNS3_1CILi16EEENS5_ILi64EEEEEELi5ELi256ELi1ELb0ELb1ENS_6half_tEfNS_4arch4Sm80EEEEEvNT_6ParamsE,(.L_x_1956 - _ZN7cutlass13device_kernelIN5flash19FlashAttnFwdCombineIN4cute5tupleIJNS3_1CILi16EEENS5_ILi64EEEEEELi5ELi256ELi1ELb0ELb1ENS_6half_tEfNS_4arch4Sm80EEEEEvNT_6ParamsE)
        .other          _ZN7cutlass13device_kernelIN5flash19FlashAttnFwdCombineIN4cute5tupleIJNS3_1CILi16EEENS5_ILi64EEEEEELi5ELi256ELi1ELb0ELb1ENS_6half_tEfNS_4arch4Sm80EEEEEvNT_6ParamsE,@"STO_CUDA_ENTRY STV_DEFAULT"
_ZN7cutlass13device_kernelIN5flash19FlashAttnFwdCombineIN4cute5tupleIJNS3_1CILi16EEENS5_ILi64EEEEEELi5ELi256ELi1ELb0ELb1ENS_6half_tEfNS_4arch4Sm80EEEEEvNT_6ParamsE:
        /* <DEDUP_REMOVED lines=51> */
.L_x_1150:
        /* <DEDUP_REMOVED lines=25> */
.L_x_1151:
        /* <DEDUP_REMOVED lines=101> */
.L_x_1153:
        /* <DEDUP_REMOVED lines=14> */
[----:B------:R-:W-:Y:S05]  /*0bf0*/  CALL.REL.NOINC `($__internal_104_$__cuda_sm20_div_u64) ;  /* 0x00001c8000007944 */ /* 0x000fea0003c00000 */
[----:B------:R-:W-:Y:S05]  /*0c00*/  BRA `(.L_x_1155) ;  /* 0x0000013000007947 */ /* 0x000fea0003800000 */
.L_x_1154:
        /* <DEDUP_REMOVED lines=19> */
.L_x_1155:
[----:B------:R-:W-:Y:S02]  /*0d40*/  IADD3 R3, R7, -0x1, RZ ;  /* 0xffffffff07037810 */ /* 0x000fe40007ffe0ff */
[----:B------:R-:W-:-:S03]  /*0d50*/  MOV R5, R0 ;  /* 0x0000000000057202 */ /* 0x000fc60000000f00 */
.L_x_1152:
        /* <DEDUP_REMOVED lines=60> */
.L_x_1157:
[----:B------:R-:W-:Y:S05]  /*1120*/  BSYNC B0 ;  /* 0x0000000000007941 */ /* 0x000fea0003800000 */
.L_x_1156:
        /* <DEDUP_REMOVED lines=68> */
.L_x_1167:
        /* <DEDUP_REMOVED lines=75> */
.L_x_1160:
[----:B------:R-:W-:Y:S05]  /*1a20*/  BSYNC B0 ;  /* 0x0000000000007941 */ /* 0x000fea0003800000 */
.L_x_1159:
        /* <DEDUP_REMOVED lines=24> */
.L_x_1165:
        /* <DEDUP_REMOVED lines=129> */
.L_x_1164:
[----:B------:R-:W-:Y:S05]  /*23c0*/  BSYNC B0 ;  /* 0x0000000000007941 */ /* 0x000fea0003800000 */
.L_x_1163:
        /* <DEDUP_REMOVED lines=8> */
.L_x_1166:
        /* <DEDUP_REMOVED lines=43> */
.L_x_1162:
[----:B------:R-:W-:Y:S05]  /*2700*/  BSYNC B1 ;  /* 0x0000000000017941 */ /* 0x000fea0003800000 */
.L_x_1161:
        /* <DEDUP_REMOVED lines=20> */
.L_x_1158:
[----:B--2---:R-:W-:Y:S02]  /*2850*/  MOV R0, 0x2870 ;  /* 0x0000287000007802 */ /* 0x004fe40000000f00 */
[----:B------:R-:W-:Y:S05]  /*2860*/  CALL.REL.NOINC `($__internal_105_$__cuda_sm70_shflsync_bfly_p) ;  /* 0x000003e000007944 */ /* 0x000fea0003c00000 */
[----:B-12---:R-:W-:Y:S05]  /*2870*/  BRA `(.L_x_1167) ;  /* 0xffffecf000007947 */ /* 0x006fea000383ffff */
        .weak           $__internal_104_$__cuda_sm20_div_u64
        .type           $__internal_104_$__cuda_sm20_div_u64,@function
        .size           $__internal_104_$__cuda_sm20_div_u64,($__internal_105_$__cuda_sm70_shflsync_bfly_p - $__internal_104_$__cuda_sm20_div_u64)
$__internal_104_$__cuda_sm20_div_u64:
        /* <DEDUP_REMOVED lines=60> */
[----:B------:R-:W-:Y:S06]  /*2c40*/  RET.REL.NODEC R2 `(_ZN7cutlass13device_kernelIN5flash19FlashAttnFwdCombineIN4cute5tupleIJNS3_1CILi16EEENS5_ILi64EEEEEELi5ELi256ELi1ELb0ELb1ENS_6half_tEfNS_4arch4Sm80EEEEEvNT_6ParamsE) ;  /* 0xffffd3b002007950 */ /* 0x000fec0003c3ffff */
        .weak           $__internal_105_$__cuda_sm70_shflsync_bfly_p
        .type           $__internal_105_$__cuda_sm70_shflsync_bfly_p,@function
        .size           $__internal_105_$__cuda_sm70_shflsync_bfly_p,(.L_x_1956 - $__internal_105_$__cuda_sm70_shflsync_bfly_p)
$__internal_105_$__cuda_sm70_shflsync_bfly_p:
[----:B------:R-:W-:Y:S01]  /*2c50*/  HFMA2.MMA R23, -RZ, RZ, 0, 0 ;  /* 0x00000000ff177435 */ /* 0x000fe200000001ff */
[----:B------:R-:W-:Y:S01]  /*2c60*/  MOV R22, R0 ;  /* 0x0000000000167202 */ /* 0x000fe20000000f00 */
[----:B------:R1:W2:Y:S04]  /*2c70*/  SHFL.BFLY PT, R6, R7, 0x8, 0x1f ;  /* 0x0d001f0007067f89 */ /* 0x0002a800000e0000 */
[----:B------:R-:W-:Y:S05]  /*2c80*/  RET.REL.NODEC R22 `(_ZN7cutlass13device_kernelIN5flash19FlashAttnFwdCombineIN4cute5tupleIJNS3_1CILi16EEENS5_ILi64EEEEEELi5ELi256ELi1ELb0ELb1ENS_6half_tEfNS_4arch4Sm80EEEEEvNT_6ParamsE) ;  /* 0xffffd37016007950 */ /* 0x000fea0003c3ffff */
.L_x_1168:
        /* <DEDUP_REMOVED lines=15> */
.L_x_1956:


//--------------------- .text._ZN7cutlass13device_kernelIN5flash19FlashAttnFwdCombineIN4cute5tupleIJNS3_1CILi16EEENS5_ILi64EEEEEELi4ELi256ELi1ELb0ELb1ENS_6half_tEfNS_4arch4Sm80EEEEEvNT_6ParamsE --------------------------
	.section	.text._ZN7cutlass13device_kernelIN5flash19FlashAttnFwdCombineIN4cute5tupleIJNS3_1CILi16EEENS5_ILi64EEEEEELi4ELi256ELi1ELb0ELb1ENS_6half_tEfNS_4arch4Sm80EEEEEvNT_6ParamsE,"ax",@progbits
	.sectioninfo	@"SHI_REGISTERS=42"
	.align	128
.text._ZN7cutlass13device_kernelIN5flash19FlashAttnFwdCombineIN4cute5tupleIJNS3_1CILi16EEENS5_ILi64EEEEEELi4ELi256ELi1ELb0ELb1ENS_6half_tEfNS_4arch4Sm80EEEEEvNT_6ParamsE:
        .type           _ZN7cutlass13device_kernelIN5flash19FlashAttnFwdCombineIN4cute5tupleIJNS3_1CILi16EEENS5_ILi64EEEEEELi4ELi256ELi1ELb0ELb1ENS_6half_tEfNS_4arch4Sm80EEEEEvNT_6ParamsE,@function
        .size           _ZN7cutlass13device_kernelIN5flash19FlashAttnFwdCombineIN4cute5tupleIJNS3_1CILi16EEENS5_ILi64EEEEEELi4ELi256ELi1ELb0ELb1ENS_6half_tEfNS_4arch4Sm80EEEEEvNT_6ParamsE,(.L_x_1959 - _ZN7cutlass13device_kernelIN5flash19FlashAttnFwdCombineIN4cute5tupleIJNS3_1CILi16EEENS5_ILi64EEEEEELi4ELi256ELi1ELb0ELb1ENS_6half_tEfNS_4arch4Sm80EEEEEvNT_6ParamsE)
        .other          _ZN7cutlass13device_kernelIN5flash19FlashAttnFwdCombineIN4cute5tupleIJNS3_1CILi16EEENS5_ILi64EEEEEELi4ELi256ELi1ELb0ELb1ENS_6half_tEfNS_4arch4Sm80EEEEEvNT_6ParamsE,@"STO_CUDA_ENTRY STV_DEFAULT"
_ZN7cutlass13device_kernelIN5flash19FlashAttnFwdCombineIN4cute5tupleIJNS3_1CILi16EEENS5_ILi64EEEEEELi4ELi256ELi1ELb0ELb1ENS_6half_tEfNS_4arch4Sm80EEEEEvNT_6ParamsE:
        /* <DEDUP_REMOVED lines=51> */
.L_x_1169:
        /* <DEDUP_REMOVED lines=25> */
.L_x_1170:
        /* <DEDUP_REMOVED lines=101> */
.L_x_1172:
        /* <DEDUP_REMOVED lines=14> */
[----:B------:R-:W-:Y:S05]  /*0bf0*/  CALL.REL.NOINC `($__internal_106_$__cuda_sm20_div_u64) ;  /* 0x00001af000007944 */ /* 0x000fea0003c00000 */
[----:B------:R-:W-:Y:S05]  /*0c00*/  BRA `(.L_x_1174) ;  /* 0x0000013000007947 */ /* 0x000fea0003800000 */
.L_x_1173:
        /* <DEDUP_REMOVED lines=19> */
.L_x_1174:
[----:B------:R-:W-:Y:S02]  /*0d40*/  IADD3 R3, R7, -0x1, RZ ;  /* 0xffffffff07037810 */ /* 0x000fe40007ffe0ff */
[----:B------:R-:W-:-:S03]  /*0d50*/  MOV R5, R0 ;  /* 0x0000000000057202 */ /* 0x000fc60000000f00 */
.L_x_1171:
        /* <DEDUP_REMOVED lines=44> */
.L_x_1176:
[----:B------:R-:W-:Y:S05]  /*1020*/  BSYNC B0 ;  /* 0x0000000000007941 */ /* 0x000fea0003800000 */
.L_x_1175:
        /* <DEDUP_REMOVED lines=66> */
.L_x_1186:
        /* <DEDUP_REMOVED lines=67> */
.L_x_1179:
[----:B------:R-:W-:Y:S05]  /*1880*/  BSYNC B0 ;  /* 0x0000000000007941 */ /* 0x000fea0003800000 */
.L_x_1178:
        /* <DEDUP_REMOVED lines=24> */
.L_x_1184:
        /* <DEDUP_REMOVED lines=129> */
.L_x_1183:
[----:B------:R-:W-:Y:S05]  /*2220*/  BSYNC B0 ;  /* 0x0000000000007941 */ /* 0x000fea0003800000 */
.L_x_1182:
        /* <DEDUP_REMOVED lines=8> */
.L_x_1185:
        /* <DEDUP_REMOVED lines=43> */
.L_x_1181:
[----:B------:R-:W-:Y:S05]  /*2560*/  BSYNC B1 ;  /* 0x0000000000017941 */ /* 0x000fea0003800000 */
.L_x_1180:
        /* <DEDUP_REMOVED lines=20> */
.L_x_1177:
[----:B------:R-:W-:Y:S02]  /*26b0*/  MOV R0, 0x26d0 ;  /* 0x000026d000007802 */ /* 0x000fe40000000f00 */
[----:B-12---:R-:W-:Y:S05]  /*26c0*/  CALL.REL.NOINC `($__internal_107_$__cuda_sm70_shflsync_bfly_p) ;  /* 0x000003f000007944 */ /* 0x006fea0003c00000 */
[----:B--2---:R-:W-:Y:S01]  /*26d0*/  MOV R0, R7 ;  /* 0x0000000700007202 */ /* 0x004fe20000000f00 */
[----:B-1----:R-:W-:Y:S05]  /*26e0*/  BRA `(.L_x_1186) ;  /* 0xffffed6000007947 */ /* 0x002fea000383ffff */
        .weak           $__internal_106_$__cuda_sm20_div_u64
        .type           $__internal_106_$__cuda_sm20_div_u64,@function
        .size           $__internal_106_$__cuda_sm20_div_u64,($__internal_107_$__cuda_sm70_shflsync_bfly_p - $__internal_106_$__cuda_sm20_div_u64)
$__internal_106_$__cuda_sm20_div_u64:
        /* <DEDUP_REMOVED lines=60> */
[----:B------:R-:W-:Y:S06]  /*2ab0*/  RET.REL.NODEC R2 `(_ZN7cutlass13device_kernelIN5flash19FlashAttnFwdCombineIN4cute5tupleIJNS3_1CILi16EEENS5_ILi64EEEEEELi4ELi256ELi1ELb0ELb1ENS_6half_tEfNS_4arch4Sm80EEEEEvNT_6ParamsE) ;  /* 0xffffd54002007950 */ /* 0x000fec0003c3ffff */
        .weak           $__internal_107_$__cuda_sm70_shflsync_bfly_p
        .type           $__internal_107_$__cuda_sm70_shflsync_bfly_p,@function
        .size           $__internal_107_$__cuda_sm70_shflsync_bfly_p,(.L_x_1959 - $__internal_107_$__cuda_sm70_shflsync_bfly_p)
$__internal_107_$__cuda_sm70_shflsync_bfly_p:
[----:B------:R-:W-:Y:S01]  /*2ac0*/  HFMA2.MMA R11, -RZ, RZ, 0, 0 ;  /* 0x00000000ff0b7435 */ /* 0x000fe200000001ff */
[----:B------:R-:W-:Y:S01]  /*2ad0*/  MOV R10, R0 ;  /* 0x00000000000a7202 */ /* 0x000fe20000000f00 */
[----:B------:R1:W2:Y:S04]  /*2ae0*/  SHFL.BFLY PT, R7, R6, 0x8, 0x1f ;  /* 0x0d001f0006077f89 */ /* 0x0002a800000e0000 */
[----:B------:R-:W-:Y:S05]  /*2af0*/  RET.REL.NODEC R10 `(_ZN7cutlass13device_kernelIN5flash19FlashAttnFwdCombineIN4cute5tupleIJNS3_1CILi16EEENS5_ILi64EEEEEELi4ELi256ELi1ELb0ELb1ENS_6half_tEfNS_4arch4Sm80EEEEEvNT_6ParamsE) ;  /* 0xffffd5000a007950 */ /* 0x000fea0003c3ffff */
.L_x_1187:
        /* <DEDUP_REMOVED lines=16> */
.L_x_1959:


//--------------------- .text._ZN7cutlass13device_kernelIN5flash19FlashAttnFwdCombineIN4cute5tupleIJNS3_1CILi8EEENS5_ILi128EEEEEELi8ELi256ELi1ELb0ELb0EffNS_4arch4Sm90EEEEEvNT_6ParamsE --------------------------
	.section	.text._ZN7cutlass13device_kernelIN5flash19FlashAttnFwdCombineIN4cute5tupleIJNS3_1CILi8EEENS5_ILi128EEEEEELi8ELi256ELi1ELb0ELb0EffNS_4arch4Sm90EEEEEvNT_6ParamsE,"ax",@progbits
	.sectioninfo	@"SHI_REGISTERS=48"
	.align	128
.text._ZN7cutlass13device_kernelIN5flash19FlashAttnFwdCombineIN4cute5tupleIJNS3_1CILi8EEENS5_ILi128EEEEEELi8ELi256ELi1ELb0ELb0EffNS_4arch4Sm90EEEEEvNT_6ParamsE:
        .type           _ZN7cutlass13device_kernelIN5flash19FlashAttnFwdCombineIN4cute5tupleIJNS3_1CILi8EEENS5_ILi128EEEEEELi8ELi256ELi1ELb0ELb0EffNS_4arch4Sm90EEEEEvNT_6ParamsE,@function
        .size           _ZN7cutlass13device_kernelIN5flash19FlashAttnFwdCombineIN4cute5tupleIJNS3_1CILi8EEENS5_ILi128EEEEEELi8ELi256ELi1ELb0ELb0EffNS_4arch4Sm90EEEEEvNT_6ParamsE,(.L_x_1962 - _ZN7cutlass13device_kernelIN5flash19FlashAttnFwdCombineIN4cute5tupleIJNS3_1CILi8EEENS5_ILi128EEEEEELi8ELi256ELi1ELb0ELb0EffNS_4arch4Sm90EEEEEvNT_6ParamsE)
        .other          _ZN7cutlass13device_kernelIN5flash19FlashAttnFwdCombineIN4cute5tupleIJNS3_1CILi8EEENS5_ILi128EEEEEELi8ELi256ELi1ELb0ELb0EffNS_4arch4Sm90EEEEEvNT_6ParamsE,@"STO_CUDA_ENTRY STV_DEFAULT"
_ZN7cutlass13device_kernelIN5flash19FlashAttnFwdCombineIN4cute5tupleIJNS3_1CILi8EEENS5_ILi128EEEEEELi8ELi256ELi1ELb0ELb0EffNS_4arch4Sm90EEEEEvNT_6ParamsE:
        /* <DEDUP_REMOVED lines=58> */
.L_x_1188:
        /* <DEDUP_REMOVED lines=183> */
.L_x_1190:
[----:B------:R-:W-:Y:S05]  /*0f10*/  BSYNC B0 ;  /* 0x0000000000007941 */ /* 0x000fea0003800000 */
.L_x_1189:
        /* <DEDUP_REMOVED lines=98> */
.L_x_1200:
        /* <DEDUP_REMOVED lines=18> */
[----:B------:R-:W-:Y:S01]  /*1660*/  SEL R17, R2, 0xffffffff, P3 ;  /* 0xffffffff02117807 */ /* 0x000fe20001800000 */
[----:B------:R-:W-:Y:S01]  /*1670*/  FMUL.FTZ R11, R11, 1.4426950216293334961 ;  /* 0x3fb8aa3b0b0b7820 */ /* 0x000fe20000410000 */
[----:B------:R-:W-:Y:S01]  /*1680*/  FSETP.NEU.FTZ.AND P3, PT, R22, -INF , PT ;  /* 0xff8000001600780b */ /* 0x000fe20003f7d000 */
[----:B------:R-:W-:Y:S01]  /*1690*/  FMUL.FTZ R10, R10, 1.4426950216293334961 ;  /* 0x3fb8aa3b0a0a7820 */ /* 0x000fe20000410000 */
[----:B------:R-:W-:Y:S01]  /*16a0*/  @P2 IADD3 R17, R2, 0x20, RZ ;  /* 0x0000002002112810 */ /* 0x000fe20007ffe0ff */
[--C-:B------:R-:W-:Y:S01]  /*16b0*/  FADD.FTZ R9, R23, -R0.reuse ;  /* 0x8000000017097221 */ /* 0x100fe20000010000 */
[----:B------:R-:W-:Y:S01]  /*16c0*/  FSETP.NEU.FTZ.AND P2, PT, R15, -INF , PT ;  /* 0xff8000000f00780b */ /* 0x000fe20003f5d000 */
[----:B------:R-:W1:Y:S01]  /*16d0*/  MUFU.EX2 R11, R11 ;  /* 0x0000000b000b7308 */ /* 0x000e620000000800 */
[--C-:B------:R-:W-:Y:S01]  /*16e0*/  FADD.FTZ R7, R16, -R0.reuse ;  /* 0x8000000010077221 */ /* 0x100fe20000010000 */
[C---:B------:R-:W-:Y:S01]  /*16f0*/  @P1 IADD3 R17, R2.reuse, 0x40, RZ ;  /* 0x0000004002111810 */ /* 0x040fe20007ffe0ff */
[----:B------:R-:W-:Y:S01]  /*1700*/  FMUL.FTZ R9, R9, 1.4426950216293334961 ;  /* 0x3fb8aa3b09097820 */ /* 0x000fe20000410000 */
[----:B------:R-:W-:Y:S01]  /*1710*/  FSETP.NEU.FTZ.AND P1, PT, R21, -INF , PT ;  /* 0xff8000001500780b */ /* 0x000fe20003f3d000 */
[----:B------:R-:W-:Y:S01]  /*1720*/  FMUL.FTZ R7, R7, 1.4426950216293334961 ;  /* 0x3fb8aa3b07077820 */ /* 0x000fe20000410000 */
[----:B------:R-:W-:Y:S01]  /*1730*/  @P0 IADD3 R17, R2, 0x60, RZ ;  /* 0x0000006002110810 */ /* 0x000fe20007ffe0ff */
[--C-:B------:R-:W-:Y:S01]  /*1740*/  FADD.FTZ R6, R22, -R0.reuse ;  /* 0x8000000016067221 */ /* 0x100fe20000010000 */
[----:B------:R-:W3:Y:S01]  /*1750*/  MUFU.EX2 R10, R10 ;  /* 0x0000000a000a7308 */ /* 0x000ee20000000800 */
[--C-:B------:R-:W-:Y:S01]  /*1760*/  FADD.FTZ R5, R15, -R0.reuse ;  /* 0x800000000f057221 */ /* 0x100fe20000010000 */
[----:B------:R-:W-:Y:S01]  /*1770*/  FSETP.NEU.FTZ.AND P0, PT, R12, -INF , PT ;  /* 0xff8000000c00780b */ /* 0x000fe20003f1d000 */
[----:B------:R-:W-:Y:S01]  /*1780*/  FMUL.FTZ R6, R6, 1.4426950216293334961 ;  /* 0x3fb8aa3b06067820 */ /* 0x000fe20000410000 */
[C---:B------:R-:W-:Y:S01]  /*1790*/  @P3 IADD3 R17, R2.reuse, 0x80, RZ ;  /* 0x0000008002113810 */ /* 0x040fe20007ffe0ff */
[----:B------:R-:W-:Y:S01]  /*17a0*/  FMUL.FTZ R5, R5, 1.4426950216293334961 ;  /* 0x3fb8aa3b05057820 */ /* 0x000fe20000410000 */
[C---:B------:R-:W-:Y:S01]  /*17b0*/  @P2 IADD3 R17, R2.reuse, 0xa0, RZ ;  /* 0x000000a002112810 */ /* 0x040fe20007ffe0ff */
[--C-:B------:R-:W-:Y:S01]  /*17c0*/  FADD.FTZ R4, R21, -R0.reuse ;  /* 0x8000000015047221 */ /* 0x100fe20000010000 */
[----:B------:R-:W4:Y:S01]  /*17d0*/  MUFU.EX2 R9, R9 ;  /* 0x0000000900097308 */ /* 0x000f220000000800 */
[----:B-1----:R-:W-:Y:S01]  /*17e0*/  FADD.FTZ R29, RZ, R11 ;  /* 0x0000000bff1d7221 */ /* 0x002fe20000010000 */
[----:B------:R-:W-:Y:S01]  /*17f0*/  @P1 IADD3 R17, R2, 0xc0, RZ ;  /* 0x000000c002111810 */ /* 0x000fe20007ffe0ff */
[----:B------:R-:W-:Y:S01]  /*1800*/  FMUL.FTZ R4, R4, 1.4426950216293334961 ;  /* 0x3fb8aa3b04047820 */ /* 0x000fe20000410000 */
[----:B------:R-:W-:Y:S01]  /*1810*/  ISETP.NE.AND P1, PT, R2, RZ, PT ;  /* 0x000000ff0200720c */ /* 0x000fe20003f25270 */
[----:B------:R-:W-:-:S02]  /*1820*/  FADD.FTZ R0, R12, -R0 ;  /* 0x800000000c007221 */ /* 0x000fc40000010000 */
[----:B------:R-:W-:Y:S01]  /*1830*/  @P0 IADD3 R17, R2, 0xe0, RZ ;  /* 0x000000e002110810 */ /* 0x000fe20007ffe0ff */
        /* <DEDUP_REMOVED lines=43> */
[-C--:B------:R-:W-:Y:S01]  /*1af0*/  FMUL.FTZ R6, R6, R16.reuse ;  /* 0x0000001006067220 */ /* 0x080fe20000410000 */
[----:B------:R1:W-:Y:S01]  /*1b00*/  STS [R26], R11 ;  /* 0x0000000b1a007388 */ /* 0x0003e20000000800 */
[-C--:B------:R-:W-:Y:S02]  /*1b10*/  FMUL.FTZ R5, R5, R16.reuse ;  /* 0x0000001005057220 */ /* 0x080fe40000410000 */
[-C--:B------:R-:W-:Y:S01]  /*1b20*/  FMUL.FTZ R4, R4, R16.reuse ;  /* 0x0000001004047220 */ /* 0x080fe20000410000 */
[----:B------:R1:W-:Y:S01]  /*1b30*/  STS [R25], R10 ;  /* 0x0000000a19007388 */ /* 0x0003e20000000800 */
[----:B------:R-:W-:Y:S02]  /*1b40*/  FMUL.FTZ R9, R0, R16 ;  /* 0x0000001000097220 */ /* 0x000fe40000410000 */
[----:B------:R-:W3:Y:S01]  /*1b50*/  MUFU.LG2 R0, R15 ;  /* 0x0000000f00007308 */ /* 0x000ee20000000c00 */
[----:B------:R1:W-:Y:S04]  /*1b60*/  STS [R18], R7 ;  /* 0x0000000712007388 */ /* 0x0003e80000000800 */
[----:B------:R1:W-:Y:S04]  /*1b70*/  STS [R27.X4+0x1000], R6 ;  /* 0x001000061b007388 */ /* 0x0003e80000004800 */
[----:B------:R1:W-:Y:S04]  /*1b80*/  STS [R26+0x1000], R5 ;  /* 0x001000051a007388 */ /* 0x0003e80000000800 */
[----:B------:R1:W-:Y:S01]  /*1b90*/  STS [R25+0x1000], R4 ;  /* 0x0010000419007388 */ /* 0x0003e20000000800 */
[----:B---3--:R-:W-:-:S03]  /*1ba0*/  FFMA.FTZ R19, R0, 0.69314718246459960938, R19 ;  /* 0x3f31721800137823 */ /* 0x008fc60000010013 */
[----:B------:R1:W-:Y:S04]  /*1bb0*/  STS [R18+0x1000], R9 ;  /* 0x0010000912007388 */ /* 0x0003e80000000800 */
        /* <DEDUP_REMOVED lines=11> */
[----:B------:R-:W-:Y:S01]  /*1c70*/  MOV R0, c[0x0][0x208] ;  /* 0x0000820000007a02 */ /* 0x000fe20000000f00 */
[----:B------:R-:W-:Y:S01]  /*1c80*/  IMAD R4, R34, c[0x0][0x200], RZ ;  /* 0x0000800022047a24 */ /* 0x000fe200078e02ff */
[----:B------:R-:W-:Y:S01]  /*1c90*/  MOV R5, R2 ;  /* 0x0000000200057202 */ /* 0x000fe20000000f00 */
[----:B------:R-:W-:Y:S01]  /*1ca0*/  IMAD.WIDE.U32 R6, R33, c[0x0][0x200], RZ ;  /* 0x0000800021067a25 */ /* 0x000fe200078e00ff */
[----:B------:R-:W-:-:S03]  /*1cb0*/  ISETP.NE.AND P0, PT, R0, 0x1, PT ;  /* 0x000000010000780c */ /* 0x000fc60003f05270 */
[----:B------:R-:W-:Y:S02]  /*1cc0*/  IMAD R4, R33, c[0x0][0x204], R4 ;  /* 0x0000810021047a24 */ /* 0x000fe400078e0204 */
[----:B------:R-:W-:Y:S02]  /*1cd0*/  IMAD.MOV.U32 R10, RZ, RZ, R6 ;  /* 0x000000ffff0a7224 */ /* 0x000fe400078e0006 */
[----:B------:R-:W-:-:S06]  /*1ce0*/  IMAD.IADD R11, R7, 0x1, R4 ;  /* 0x00000001070b7824 */ /* 0x000fcc00078e0204 */
        /* <DEDUP_REMOVED lines=14> */
.L_x_1193:
[----:B------:R-:W-:Y:S05]  /*1dd0*/  BSYNC B0 ;  /* 0x0000000000007941 */ /* 0x000fea0003800000 */
.L_x_1192:
[----:B------:R-:W-:Y:S01]  /*1de0*/  BAR.SYNC.DEFER_BLOCKING 0x0 ;  /* 0x0000000000007b1d */ /* 0x000fe20000010000 */
[----:B-1----:R-:W-:Y:S01]  /*1df0*/  CS2R R6, SRZ ;  /* 0x0000000000067805 */ /* 0x002fe2000001ff00 */
[----:B------:R-:W-:-:S04]  /*1e00*/  CS2R R4, SRZ ;  /* 0x0000000000047805 */ /* 0x000fc8000001ff00 */
        /* <DEDUP_REMOVED lines=16> */
[----:B------:R-:W-:Y:S01]  /*1f10*/  CS2R R4, SRZ ;  /* 0x0000000000047805 */ /* 0x000fe2000001ff00 */
[----:B------:R-:W-:-:S05]  /*1f20*/  LOP3.LUT R38, R3, 0x3, RZ, 0xc0, !PT ;  /* 0x0000000303267812 */ /* 0x000fca00078ec0ff */
[----:B------:R-:W-:-:S03]  /*1f30*/  IMAD.IADD R38, R3, 0x1, -R38 ;  /* 0x0000000103267824 */ /* 0x000fc600078e0a26 */
.L_x_1198:
        /* <DEDUP_REMOVED lines=129> */
.L_x_1197:
[----:B------:R-:W-:Y:S05]  /*2750*/  BSYNC B0 ;  /* 0x0000000000007941 */ /* 0x000fea0003800000 */
.L_x_1196:
        /* <DEDUP_REMOVED lines=8> */
.L_x_1199:
        /* <DEDUP_REMOVED lines=43> */
.L_x_1195:
[----:B------:R-:W-:Y:S05]  /*2a90*/  BSYNC B1 ;  /* 0x0000000000017941 */ /* 0x000fea0003800000 */
.L_x_1194:
[----:B------:R-:W-:Y:S05]  /*2aa0*/  @P4 EXIT ;  /* 0x000000000000494d */ /* 0x000fea0003800000 */
        /* <DEDUP_REMOVED lines=19> */
[----:B------:R-:W-:Y:S01]  /*2be0*/  STG.E.128 [R2.64], R4 ;  /* 0x0000000402007986 */ /* 0x000fe2000c101d24 */
[----:B------:R-:W-:Y:S05]  /*2bf0*/  EXIT ;  /* 0x000000000000794d */ /* 0x000fea0003800000 */
.L_x_1191:
[----:B------:R-:W-:Y:S02]  /*2c00*/  MOV R4, 0x2c20 ;  /* 0x00002c2000047802 */ /* 0x000fe40000000f00 */
[----:B------:R-:W-:Y:S05]  /*2c10*/  CALL.REL.NOINC `($__internal_108_$__cuda_sm70_shflsync_bfly_p) ;  /* 0x0000001000007944 */ /* 0x000fea0003c00000 */
[----:B-12---:R-:W-:Y:S05]  /*2c20*/  BRA `(.L_x_1200) ;  /* 0xffffe91000007947 */ /* 0x006fea000383ffff */
        .weak           $__internal_108_$__cuda_sm70_shflsync_bfly_p
        .type           $__internal_108_$__cuda_sm70_shflsync_bfly_p,@function
        .size           $__internal_108_$__cuda_sm70_shflsync_bfly_p,(.L_x_1962 - $__internal_108_$__cuda_sm70_shflsync_bfly_p)
$__internal_108_$__cuda_sm70_shflsync_bfly_p:
[----:B------:R-:W-:Y:S01]  /*2c30*/  HFMA2.MMA R7, -RZ, RZ, 0, 0 ;  /* 0x00000000ff077435 */ /* 0x000fe200000001ff */
[----:B------:R-:W-:Y:S01]  /*2c40*/  MOV R6, R4 ;  /* 0x0000000400067202 */ /* 0x000fe20000000f00 */
[----:B------:R1:W2:Y:S04]  /*2c50*/  SHFL.BFLY PT, R5, R0, 0x10, 0x1f ;  /* 0x0e001f0000057f89 */ /* 0x0002a800000e0000 */
[----:B------:R-:W-:Y:S05]  /*2c60*/  RET.REL.NODEC R6 `(_ZN7cutlass13device_kernelIN5flash19FlashAttnFwdCombineIN4cute5tupleIJNS3_1CILi8EEENS5_ILi128EEEEEELi8ELi256ELi1ELb0ELb0EffNS_4arch4Sm90EEEEEvNT_6ParamsE) ;  /* 0xffffd39006007950 */ /* 0x000fea0003c3ffff */
.L_x_1201:
        /* <DEDUP_REMOVED lines=9> */
.L_x_1962:


//--------------------- .text._ZN7cutlass13device_kernelIN5flash19FlashAttnFwdCombineIN4cute5tupleIJNS3_1CILi8EEENS5_ILi128EEEEEELi7ELi256ELi1ELb0ELb0EffNS_4arch4Sm90EEEEEvNT_6ParamsE --------------------------
	.section	.text._ZN7cutlass13device_kernelIN5flash19FlashAttnFwdCombineIN4cute5tupleIJNS3_1CILi8EEENS5_ILi128EEEEEELi7ELi256ELi1ELb0ELb0EffNS_4arch4Sm90EEEEEvNT_6ParamsE,"ax",@progbits
	.sectioninfo	@"SHI_REGISTERS=48"
	.align	128
.text._ZN7cutlass13device_kernelIN5flash19FlashAttnFwdCombineIN4cute5tupleIJNS3_1CILi8EEENS5_ILi128EEEEEELi7ELi256ELi1ELb0ELb0EffNS_4arch4Sm90EEEEEvNT_6ParamsE:
        .type           _ZN7cutlass13device_kernelIN5flash19FlashAttnFwdCombineIN4cute5tupleIJNS3_1CILi8EEENS5_ILi128EEEEEELi7ELi256ELi1ELb0ELb0EffNS_4arch4Sm90EEEEEvNT_6ParamsE,@function
        .size           _ZN7cutlass13device_kernelIN5flash19FlashAttnFwdCombineIN4cute5tupleIJNS3_1CILi8EEENS5_ILi128EEEEEELi7ELi256ELi1ELb0ELb0EffNS_4arch4Sm90EEEEEvNT_6ParamsE,(.L_x_1964 - _ZN7cutlass13device_kernelIN5flash19FlashAttnFwdCombineIN4cute5tupleIJNS3_1CILi8EEENS5_ILi128EEEEEELi7ELi256ELi1ELb0ELb0EffNS_4arch4Sm90EEEEEvNT_6ParamsE)
        .other          _ZN7cutlass13device_kernelIN5flash19FlashAttnFwdCombineIN4cute5tupleIJNS3_1CILi8EEENS5_ILi128EEEEEELi7ELi256ELi1ELb0ELb0EffNS_4arch4Sm90EEEEEvNT_6ParamsE,@"STO_CUDA_ENTRY STV_DEFAULT"
_ZN7cutlass13device_kernelIN5flash19FlashAttnFwdCombineIN4cute5tupleIJNS3_1CILi8EEENS5_ILi128EEEEEELi7ELi256ELi1ELb0ELb0EffNS_4arch4Sm90EEEEEvNT_6ParamsE:
        /* <DEDUP_REMOVED lines=58> */
.L_x_1202:
        /* <DEDUP_REMOVED lines=113> */
.L_x_1204:
[----:B------:R-:W-:Y:S05]  /*0ab0*/  BSYNC B0 ;  /* 0x0000000000007941 */ /* 0x000fea0003800000 */
.L_x_1203:
        /* <DEDUP_REMOVED lines=90> */
.L_x_1214:
        /* <DEDUP_REMOVED lines=22> */
[----:B------:R-:W-:Y:S01]  /*11c0*/  FADD.FTZ R0, R7, -R0 ;  /* 0x8000000007007221 */ /* 0x000fe20000010000 */
[----:B------:R-:W-:Y:S01]  /*11d0*/  SEL R7, R2, 0xffffffff, P3 ;  /* 0xffffffff02077807 */ /* 0x000fe20001800000 */
[----:B------:R-:W-:Y:S01]  /*11e0*/  FMUL.FTZ R4, R4, 1.4426950216293334961 ;  /* 0x3fb8aa3b04047820 */ /* 0x000fe20000410000 */
[----:B------:R-:W-:Y:S01]  /*11f0*/  @P2 IADD3 R7, R2, 0x20, RZ ;  /* 0x0000002002072810 */ /* 0x000fe20007ffe0ff */
[----:B------:R-:W-:Y:S01]  /*1200*/  FMUL.FTZ R0, R0, 1.4426950216293334961 ;  /* 0x3fb8aa3b00007820 */ /* 0x000fe20000410000 */
[----:B------:R-:W-:-:S02]  /*1210*/  @P1 IADD3 R7, R2, 0x40, RZ ;  /* 0x0000004002071810 */ /* 0x000fc40007ffe0ff */
[----:B------:R-:W3:Y:S01]  /*1220*/  MUFU.EX2 R5, R5 ;  /* 0x0000000500057308 */ /* 0x000ee20000000800 */
[C---:B------:R-:W-:Y:S02]  /*1230*/  @P0 IADD3 R7, R2.reuse, 0x60, RZ ;  /* 0x0000006002070810 */ /* 0x040fe40007ffe0ff */
[----:B------:R-:W-:-:S05]  /*1240*/  ISETP.NE.AND P1, PT, R2, RZ, PT ;  /* 0x000000ff0200720c */ /* 0x000fca0003f25270 */
        /* <DEDUP_REMOVED lines=17> */
[----:B------:R-:W3:Y:S04]  /*1360*/  SHFL.BFLY PT, R16, R21, 0x4, 0x1f ;  /* 0x0c801f0015107f89 */ /* 0x000ee800000e0000 */
[----:B------:R-:W4:Y:S01]  /*1370*/  SHFL.BFLY PT, R22, R11, 0x2, 0x1f ;  /* 0x0c401f000b167f89 */ /* 0x000f2200000e0000 */
[----:B---3--:R-:W-:Y:S01]  /*1380*/  IMNMX R16, R21, R16, !PT ;  /* 0x0000001015107217 */ /* 0x008fe20007800200 */
[----:B----4-:R-:W-:-:S04]  /*1390*/  FADD.FTZ R22, R11, R22 ;  /* 0x000000160b167221 */ /* 0x010fc80000010000 */
[----:B------:R-:W3:Y:S01]  /*13a0*/  SHFL.BFLY PT, R17, R16, 0x2, 0x1f ;  /* 0x0c401f0010117f89 */ /* 0x000ee200000e0000 */
[----:B------:R-:W-:-:S03]  /*13b0*/  IMAD.MOV.U32 R11, RZ, RZ, RZ ;  /* 0x000000ffff0b7224 */ /* 0x000fc600078e00ff */
[----:B------:R-:W4:Y:S01]  /*13c0*/  SHFL.BFLY PT, R9, R22, 0x1, 0x1f ;  /* 0x0c201f0016097f89 */ /* 0x000f2200000e0000 */
[----:B---3--:R-:W-:Y:S01]  /*13d0*/  IMNMX R17, R16, R17, !PT ;  /* 0x0000001110117217 */ /* 0x008fe20007800200 */
[----:B----4-:R-:W-:-:S04]  /*13e0*/  FADD.FTZ R9, R22, R9 ;  /* 0x0000000916097221 */ /* 0x010fc80000010000 */
[----:B------:R-:W3:Y:S01]  /*13f0*/  SHFL.BFLY PT, R12, R17, 0x1, 0x1f ;  /* 0x0c201f00110c7f89 */ /* 0x000ee200000e0000 */
[----:B------:R-:W-:-:S13]  /*1400*/  FSETP.NE.FTZ.AND P0, PT, R9, RZ, PT ;  /* 0x000000ff0900720b */ /* 0x000fda0003f15000 */
[----:B------:R-:W4:Y:S01]  /*1410*/  @P0 MUFU.RCP R11, R9 ;  /* 0x00000009000b0308 */ /* 0x000f220000001000 */
[----:B-1----:R-:W-:Y:S02]  /*1420*/  ISETP.GT.OR P0, PT, R7, 0xff, P1 ;  /* 0x000000ff0700780c */ /* 0x002fe40000f04670 */
[----:B---3--:R-:W-:Y:S01]  /*1430*/  IMNMX R12, R17, R12, !PT ;  /* 0x0000000c110c7217 */ /* 0x008fe20007800200 */
[-C--:B----4-:R-:W-:Y:S02]  /*1440*/  FMUL.FTZ R7, R6, R11.reuse ;  /* 0x0000000b06077220 */ /* 0x090fe40000410000 */
        /* <DEDUP_REMOVED lines=42> */
.L_x_1207:
[----:B------:R-:W-:Y:S05]  /*16f0*/  BSYNC B0 ;  /* 0x0000000000007941 */ /* 0x000fea0003800000 */
.L_x_1206:
        /* <DEDUP_REMOVED lines=22> */
.L_x_1212:
        /* <DEDUP_REMOVED lines=129> */
.L_x_1211:
[----:B------:R-:W-:Y:S05]  /*2070*/  BSYNC B0 ;  /* 0x0000000000007941 */ /* 0x000fea0003800000 */
.L_x_1210:
        /* <DEDUP_REMOVED lines=8> */
.L_x_1213:
        /* <DEDUP_REMOVED lines=43> */
.L_x_1209:
[----:B------:R-:W-:Y:S05]  /*23b0*/  BSYNC B1 ;  /* 0x0000000000017941 */ /* 0x000fea0003800000 */
.L_x_1208:
        /* <DEDUP_REMOVED lines=22> */
.L_x_1205:
[----:B------:R-:W-:Y:S02]  /*2520*/  MOV R4, 0x2540 ;  /* 0x0000254000047802 */ /* 0x000fe40000000f00 */
[----:B------:R-:W-:Y:S05]  /*2530*/  CALL.REL.NOINC `($__internal_109_$__cuda_sm70_shflsync_bfly_p) ;  /* 0x0000001000007944 */ /* 0x000fea0003c00000 */
[----:B-12---:R-:W-:Y:S05]  /*2540*/  BRA `(.L_x_1214) ;  /* 0xffffeb1000007947 */ /* 0x006fea000383ffff */
        .weak           $__internal_109_$__cuda_sm70_shflsync_bfly_p
        .type           $__internal_109_$__cuda_sm70_shflsync_bfly_p,@function
        .size           $__internal_109_$__cuda_sm70_shflsync_bfly_p,(.L_x_1964 - $__internal_109_$__cuda_sm70_shflsync_bfly_p)
$__internal_109_$__cuda_sm70_shflsync_bfly_p:
[----:B------:R-:W-:Y:S01]  /*2550*/  HFMA2.MMA R23, -RZ, RZ, 0, 0 ;  /* 0x00000000ff177435 */ /* 0x000fe200000001ff */
[----:B------:R-:W-:Y:S01]  /*2560*/  MOV R22, R4 ;  /* 0x0000000400167202 */ /* 0x000fe20000000f00 */
[----:B------:R1:W2:Y:S04]  /*2570*/  SHFL.BFLY PT, R5, R0, 0x10, 0x1f ;  /* 0x0e001f0000057f89 */ /* 0x0002a800000e0000 */
[----:B------:R-:W-:Y:S05]  /*2580*/  RET.REL.NODEC R22 `(_ZN7cutlass13device_kernelIN5flash19FlashAttnFwdCombineIN4cute5tupleIJNS3_1CILi8EEENS5_ILi128EEEEEELi7ELi256ELi1ELb0ELb0EffNS_4arch4Sm90EEEEEvNT_6ParamsE) ;  /* 0xffffda7016007950 */ /* 0x000fea0003c3ffff */
.L_x_1215:
        /* <DEDUP_REMOVED lines=15> */
.L_x_1964:


//--------------------- .text._ZN7cutlass13device_kernelIN5flash19FlashAttnFwdCombineIN4cute5tupleIJNS3_1CILi8EEENS5_ILi128EEEEEELi6ELi256ELi1ELb0ELb0EffNS_4arch4Sm90EEEEEvNT_6ParamsE --------------------------
	.section	.text._ZN7cutlass13device_kernelIN5flash19FlashAttnFwdCombineIN4cute5tupleIJNS3_1CILi8EEENS5_ILi128EEEEEELi6ELi256ELi1ELb0ELb0EffNS_4arch4Sm90EEEEEvNT_6ParamsE,"ax",@progbits
	.sectioninfo	@"SHI_REGISTERS=48"
	.align	128
.text._ZN7cutlass13device_kernelIN5flash19FlashAttnFwdCombineIN4cute5tupleIJNS3_1CILi8EEENS5_ILi128EEEEEELi6ELi256ELi1ELb0ELb0EffNS_4arch4Sm90EEEEEvNT_6ParamsE:
        .type           _ZN7cutlass13device_kernelIN5flash19FlashAttnFwdCombineIN4cute5tupleIJNS3_1CILi8EEENS5_ILi128EEEEEELi6ELi256ELi1ELb0ELb0EffNS_4arch4Sm90EEEEEvNT_6ParamsE,@function
        .size           _ZN7cutlass13device_kernelIN5flash19FlashAttnFwdCombineIN4cute5tupleIJNS3_1CILi8EEENS5_ILi128EEEEEELi6ELi256ELi1ELb0ELb0EffNS_4arch4Sm90EEEEEvNT_6ParamsE,(.L_x_1966 - _ZN7cutlass13device_kernelIN5flash19FlashAttnFwdCombineIN4cute5tupleIJNS3_1CILi8EEENS5_ILi128EEEEEELi6ELi256ELi1ELb0ELb0EffNS_4arch4Sm90EEEEEvNT_6ParamsE)
        .other          _ZN7cutlass13device_kernelIN5flash19FlashAttnFwdCombineIN4cute5tupleIJNS3_1CILi8EEENS5_ILi128EEEEEELi6ELi256ELi1ELb0ELb0EffNS_4arch4Sm90EEEEEvNT_6ParamsE,@"STO_CUDA_ENTRY STV_DEFAULT"
_ZN7cutlass13device_kernelIN5flash19FlashAttnFwdCombineIN4cute5tupleIJNS3_1CILi8EEENS5_ILi128EEEEEELi6ELi256ELi1ELb0ELb0EffNS_4arch4Sm90EEEEEvNT_6ParamsE:
        /* <DEDUP_REMOVED lines=58> */
.L_x_1216:
        /* <DEDUP_REMOVED lines=72> */
.L_x_1218:
[----:B------:R-:W-:Y:S05]  /*0820*/  BSYNC B0 ;  /* 0x0000000000007941 */ /* 0x000fea0003800000 */
.L_x_1217:
        /* <DEDUP_REMOVED lines=77> */
[----:B--2---:R-:W2:Y:S02]  /*0d00*/  LDS R7, [R15.X4] ;  /* 0x000000000f077984 */ /* 0x004ea40000004800 */
[----:B--2---:R-:W-:Y:S01]  /*0d10*/  FMNMX.FTZ R4, R0, R7, !PT ;  /* 0x0000000700047209 */ /* 0x004fe20007810000 */
[----:B------:R-:W-:Y:S05]  /*0d20*/  BRA.DIV ~URZ, `(.L_x_1219) ;  /* 0x000013d27f007947 */ /* 0x000fea000b800000 */
[----:B-1----:R1:W2:Y:S02]  /*0d30*/  SHFL.BFLY PT, R5, R4, 0x10, 0x1f ;  /* 0x0e001f0004057f89 */ /* 0x0022a400000e0000 */
.L_x_1228:
        /* <DEDUP_REMOVED lines=15> */
[----:B------:R-:W-:Y:S01]  /*0e30*/  FADD.FTZ R5, R0, -R5 ;  /* 0x8000000500057221 */ /* 0x000fe20000010000 */
[----:B------:R-:W-:Y:S01]  /*0e40*/  SEL R0, R2, 0xffffffff, P1 ;  /* 0xffffffff02007807 */ /* 0x000fe20000800000 */
[----:B------:R-:W-:Y:S01]  /*0e50*/  FMUL.FTZ R6, R6, 1.4426950216293334961 ;  /* 0x3fb8aa3b06067820 */ /* 0x000fe20000410000 */
[----:B------:R-:W-:Y:S01]  /*0e60*/  ISETP.NE.AND P1, PT, R2, RZ, PT ;  /* 0x000000ff0200720c */ /* 0x000fe20003f25270 */
        /* <DEDUP_REMOVED lines=8> */
[----:B---3--:R-:W-:-:S03]  /*0ef0*/  IMNMX R7, R0, R7, !PT ;  /* 0x0000000700077217 */ /* 0x008fc60007800200 */
[----:B------:R-:W3:Y:S04]  /*0f00*/  S2R R0, SR_TID.X ;  /* 0x0000000000007919 */ /* 0x000ee80000002100 */
[----:B------:R-:W4:Y:S01]  /*0f10*/  SHFL.BFLY PT, R16, R7, 0x8, 0x1f ;  /* 0x0d001f0007107f89 */ /* 0x000f2200000e0000 */
[----:B-1----:R-:W-:-:S05]  /*0f20*/  FADD.FTZ R4, R17, R4 ;  /* 0x0000000411047221 */ /* 0x002fca0000010000 */
[----:B------:R-:W1:Y:S01]  /*0f30*/  SHFL.BFLY PT, R9, R4, 0x8, 0x1f ;  /* 0x0d001f0004097f89 */ /* 0x000e6200000e0000 */
[----:B----4-:R-:W-:Y:S01]  /*0f40*/  IMNMX R16, R7, R16, !PT ;  /* 0x0000001007107217 */ /* 0x010fe20007800200 */
[----:B------:R-:W-:-:S04]  /*0f50*/  IMAD.MOV.U32 R7, RZ, RZ, RZ ;  /* 0x000000ffff077224 */ /* 0x000fc800078e00ff */
[----:B------:R-:W4:Y:S01]  /*0f60*/  SHFL.BFLY PT, R17, R16, 0x4, 0x1f ;  /* 0x0c801f0010117f89 */ /* 0x000f2200000e0000 */
[----:B-1----:R-:W-:-:S05]  /*0f70*/  FADD.FTZ R9, R4, R9 ;  /* 0x0000000904097221 */ /* 0x002fca0000010000 */
[----:B------:R-:W1:Y:S01]  /*0f80*/  SHFL.BFLY PT, R18, R9, 0x4, 0x1f ;  /* 0x0c801f0009127f89 */ /* 0x000e6200000e0000 */
[----:B----4-:R-:W-:-:S05]  /*0f90*/  IMNMX R17, R16, R17, !PT ;  /* 0x0000001110117217 */ /* 0x010fca0007800200 */
[----:B------:R-:W4:Y:S01]  /*0fa0*/  SHFL.BFLY PT, R10, R17, 0x2, 0x1f ;  /* 0x0c401f00110a7f89 */ /* 0x000f2200000e0000 */
[----:B-1----:R-:W-:-:S05]  /*0fb0*/  FADD.FTZ R18, R9, R18 ;  /* 0x0000001209127221 */ /* 0x002fca0000010000 */
[----:B------:R-:W1:Y:S01]  /*0fc0*/  SHFL.BFLY PT, R19, R18, 0x2, 0x1f ;  /* 0x0c401f0012137f89 */ /* 0x000e6200000e0000 */
[----:B----4-:R-:W-:-:S05]  /*0fd0*/  IMNMX R10, R17, R10, !PT ;  /* 0x0000000a110a7217 */ /* 0x010fca0007800200 */
[----:B------:R-:W-:Y:S01]  /*0fe0*/  SHFL.BFLY PT, R9, R10, 0x1, 0x1f ;  /* 0x0c201f000a097f89 */ /* 0x000fe200000e0000 */
[----:B-1----:R-:W-:-:S05]  /*0ff0*/  FADD.FTZ R19, R18, R19 ;  /* 0x0000001312137221 */ /* 0x002fca0000010000 */
[----:B------:R-:W1:Y:S02]  /*1000*/  SHFL.BFLY PT, R4, R19, 0x1, 0x1f ;  /* 0x0c201f0013047f89 */ /* 0x000e6400000e0000 */
[----:B-1----:R-:W-:-:S04]  /*1010*/  FADD.FTZ R4, R19, R4 ;  /* 0x0000000413047221 */ /* 0x002fc80000010000 */
[----:B------:R-:W1:Y:S01]  /*1020*/  MUFU.LG2 R2, R4 ;  /* 0x0000000400027308 */ /* 0x000e620000000c00 */
[----:B------:R-:W-:-:S13]  /*1030*/  FSETP.NE.FTZ.AND P0, PT, R4, RZ, PT ;  /* 0x000000ff0400720b */ /* 0x000fda0003f15000 */
[----:B------:R-:W4:Y:S01]  /*1040*/  @P0 MUFU.RCP R7, R4 ;  /* 0x0000000400070308 */ /* 0x000f220000001000 */
[----:B---3--:R-:W-:Y:S01]  /*1050*/  ISETP.GT.OR P0, PT, R0, 0xff, P1 ;  /* 0x000000ff0000780c */ /* 0x008fe20000f04670 */
[----:B-1----:R-:W-:Y:S01]  /*1060*/  FFMA.FTZ R11, R2, 0.69314718246459960938, R11 ;  /* 0x3f317218020b7823 */ /* 0x002fe2000001000b */
[----:B------:R-:W-:Y:S01]  /*1070*/  IMNMX R0, R10, R9, !PT ;  /* 0x000000090a007217 */ /* 0x000fe20007800200 */
[-C--:B----4-:R-:W-:Y:S02]  /*1080*/  FMUL.FTZ R6, R6, R7.reuse ;  /* 0x0000000706067220 */ /* 0x090fe40000410000 */
[----:B------:R-:W-:-:S03]  /*1090*/  FMUL.FTZ R5, R5, R7 ;  /* 0x0000000705057220 */ /* 0x000fc60000410000 */
[----:B------:R1:W-:Y:S04]  /*10a0*/  STS [R15.X4], R6 ;  /* 0x000000060f007388 */ /* 0x0003e80000004800 */
[----:B------:R1:W-:Y:S04]  /*10b0*/  STS [R12], R5 ;  /* 0x000000050c007388 */ /* 0x0003e80000000800 */
        /* <DEDUP_REMOVED lines=11> */
[----:B-1----:R-:W-:Y:S01]  /*1170*/  HFMA2.MMA R0, -RZ, RZ, 0, 5.9604644775390625e-08 ;  /* 0x00000001ff007435 */ /* 0x002fe200000001ff */
[----:B------:R-:W-:Y:S01]  /*1180*/  IMAD R4, R34, c[0x0][0x200], RZ ;  /* 0x0000800022047a24 */ /* 0x000fe200078e02ff */
[----:B------:R-:W-:Y:S01]  /*1190*/  MOV R5, R2 ;  /* 0x0000000200057202 */ /* 0x000fe20000000f00 */
[----:B------:R-:W-:-:S04]  /*11a0*/  IMAD.WIDE.U32 R6, R33, c[0x0][0x200], RZ ;  /* 0x0000800021067a25 */ /* 0x000fc800078e00ff */
[----:B------:R-:W-:Y:S02]  /*11b0*/  IMAD R4, R33, c[0x0][0x204], R4 ;  /* 0x0000810021047a24 */ /* 0x000fe400078e0204 */
[----:B------:R-:W-:Y:S01]  /*11c0*/  IMAD.MOV.U32 R16, RZ, RZ, R6 ;  /* 0x000000ffff107224 */ /* 0x000fe200078e0006 */
[----:B------:R-:W-:Y:S01]  /*11d0*/  ISETP.NE.AND P0, PT, R0, c[0x0][0x208], PT ;  /* 0x0000820000007a0c */ /* 0x000fe20003f05270 */
[----:B------:R-:W-:-:S12]  /*11e0*/  IMAD.IADD R17, R7, 0x1, R4 ;  /* 0x0000000107117824 */ /* 0x000fd800078e0204 */
        /* <DEDUP_REMOVED lines=14> */
.L_x_1221:
[----:B------:R-:W-:Y:S05]  /*12d0*/  BSYNC B0 ;  /* 0x0000000000007941 */ /* 0x000fea0003800000 */
.L_x_1220:
        /* <DEDUP_REMOVED lines=22> */
.L_x_1226:
        /* <DEDUP_REMOVED lines=129> */
.L_x_1225:
[----:B------:R-:W-:Y:S05]  /*1c50*/  BSYNC B0 ;  /* 0x0000000000007941 */ /* 0x000fea0003800000 */
.L_x_1224:
        /* <DEDUP_REMOVED lines=8> */
.L_x_1227:
        /* <DEDUP_REMOVED lines=43> */
.L_x_1223:
[----:B------:R-:W-:Y:S05]  /*1f90*/  BSYNC B1 ;  /* 0x0000000000017941 */ /* 0x000fea0003800000 */
.L_x_1222:
        /* <DEDUP_REMOVED lines=22> */
.L_x_1219:
[----:B-1----:R-:W-:Y:S02]  /*2100*/  MOV R6, 0x2120 ;  /* 0x0000212000067802 */ /* 0x002fe40000000f00 */
[----:B------:R-:W-:Y:S05]  /*2110*/  CALL.REL.NOINC `($__internal_110_$__cuda_sm70_shflsync_bfly_p) ;  /* 0x0000001000007944 */ /* 0x000fea0003c00000 */
[----:B-12---:R-:W-:Y:S05]  /*2120*/  BRA `(.L_x_1228) ;  /* 0xffffec1000007947 */ /* 0x006fea000383ffff */
        .weak           $__internal_110_$__cuda_sm70_shflsync_bfly_p
        .type           $__internal_110_$__cuda_sm70_shflsync_bfly_p,@function
        .size           $__internal_110_$__cuda_sm70_shflsync_bfly_p,(.L_x_1966 - $__internal_110_$__cuda_sm70_shflsync_bfly_p)
$__internal_110_$__cuda_sm70_shflsync_bfly_p:
[----:B------:R-:W-:Y:S01]  /*2130*/  HFMA2.MMA R11, -RZ, RZ, 0, 0 ;  /* 0x00000000ff0b7435 */ /* 0x000fe200000001ff */
[----:B------:R-:W-:Y:S01]  /*2140*/  MOV R10, R6 ;  /* 0x00000006000a7202 */ /* 0x000fe20000000f00 */
[----:B------:R1:W2:Y:S04]  /*2150*/  SHFL.BFLY PT, R5, R4, 0x10, 0x1f ;  /* 0x0e001f0004057f89 */ /* 0x0002a800000e0000 */
[----:B------:R-:W-:Y:S05]  /*2160*/  RET.REL.NODEC R10 `(_ZN7cutlass13device_kernelIN5flash19FlashAttnFwdCombineIN4cute5tupleIJNS3_1CILi8EEENS5_ILi128EEEEEELi6ELi256ELi1ELb0ELb0EffNS_4arch4Sm90EEEEEvNT_6ParamsE) ;  /* 0xffffde900a007950 */ /* 0x000fea0003c3ffff */
.L_x_1229:
        /* <DEDUP_REMOVED lines=9> */
.L_x_1966:


//--------------------- .text._ZN7cutlass13device_kernelIN5flash19FlashAttnFwdCombineIN4cute5tupleIJNS3_1CILi8EEENS5_ILi128EEEEEELi5ELi256ELi1ELb0ELb0EffNS_4arch4Sm90EEEEEvNT_6ParamsE --------------------------
	.section	.text._ZN7cutlass13device_kernelIN5flash19FlashAttnFwdCombineIN4cute5tupleIJNS3_1CILi8EEENS5_ILi128EEEEEELi5ELi256ELi1ELb0ELb0EffNS_4arch4Sm90EEEEEvNT_6ParamsE,"ax",@progbits
	.sectioninfo	@"SHI_REGISTERS=48"
	.align	128
.text._ZN7cutlass13device_kernelIN5flash19FlashAttnFwdCombineIN4cute5tupleIJNS3_1CILi8EEENS5_ILi128EEEEEELi5ELi256ELi1ELb0ELb0EffNS_4arch4Sm90EEEEEvNT_6ParamsE:
        .type           _ZN7cutlass13device_kernelIN5flash19FlashAttnFwdCombineIN4cute5tupleIJNS3_1CILi8EEENS5_ILi128EEEEEELi5ELi256ELi1ELb0ELb0EffNS_4arch4Sm90EEEEEvNT_6ParamsE,@function
        .size           _ZN7cutlass13device_kernelIN5flash19FlashAttnFwdCombineIN4cute5tupleIJNS3_1CILi8EEENS5_ILi128EEEEEELi5ELi256ELi1ELb0ELb0EffNS_4arch4Sm90EEEEEvNT_6ParamsE,(.L_x_1968 - _ZN7cutlass13device_kernelIN5flash19FlashAttnFwdCombineIN4cute5tupleIJNS3_1CILi8EEENS5_ILi128EEEEEELi5ELi256ELi1ELb0ELb0EffNS_4arch4Sm90EEEEEvNT_6ParamsE)
        .other          _ZN7cutlass13device_kernelIN5flash19FlashAttnFwdCombineIN4cute5tupleIJNS3_1CILi8EEENS5_ILi128EEEEEELi5ELi256ELi1ELb0ELb0EffNS_4arch4Sm90EEEEEvNT_6ParamsE,@"STO_CUDA_ENTRY STV_DEFAULT"
_ZN7cutlass13device_kernelIN5flash19FlashAttnFwdCombineIN4cute5tupleIJNS3_1CILi8EEENS5_ILi128EEEEEELi5ELi256ELi1ELb0ELb0EffNS_4arch4Sm90EEEEEvNT_6ParamsE:
        /* <DEDUP_REMOVED lines=58> */
.L_x_1230:
        /* <DEDUP_REMOVED lines=49> */
.L_x_1232:
[----:B------:R-:W-:Y:S05]  /*06b0*/  BSYNC B0 ;  /* 0x0000000000007941 */ /* 0x000fea0003800000 */
.L_x_1231:
        /* <DEDUP_REMOVED lines=74> */
.L_x_1242:
        /* <DEDUP_REMOVED lines=15> */
[----:B-1----:R-:W-:-:S03]  /*0c50*/  SEL R0, R2, 0xffffffff, P0 ;  /* 0xffffffff02007807 */ /* 0x002fc60000000000 */
[----:B------:R-:W-:Y:S02]  /*0c60*/  FMUL.FTZ R5, R5, 1.4426950216293334961 ;  /* 0x3fb8aa3b05057820 */ /* 0x000fe40000410000 */
[----:B------:R-:W1:Y:S04]  /*0c70*/  SHFL.BFLY PT, R7, R0, 0x10, 0x1f ;  /* 0x0e001f0000077f89 */ /* 0x000e6800000e0000 */
[----:B------:R-:W3:Y:S02]  /*0c80*/  MUFU.EX2 R5, R5 ;  /* 0x0000000500057308 */ /* 0x000ee40000000800 */
[----:B---3--:R-:W-:Y:S01]  /*0c90*/  FADD.FTZ R15, RZ, R5 ;  /* 0x00000005ff0f7221 */ /* 0x008fe20000010000 */
[----:B-1----:R-:W-:-:S04]  /*0ca0*/  IMNMX R7, R0, R7, !PT ;  /* 0x0000000700077217 */ /* 0x002fc80007800200 */
[----:B------:R-:W1:Y:S04]  /*0cb0*/  SHFL.BFLY PT, R4, R15, 0x10, 0x1f ;  /* 0x0e001f000f047f89 */ /* 0x000e6800000e0000 */
[----:B------:R-:W3:Y:S04]  /*0cc0*/  SHFL.BFLY PT, R12, R7, 0x8, 0x1f ;  /* 0x0d001f00070c7f89 */ /* 0x000ee800000e0000 */
[----:B------:R-:W4:Y:S01]  /*0cd0*/  S2R R0, SR_TID.X ;  /* 0x0000000000007919 */ /* 0x000f220000002100 */
[----:B-1----:R-:W-:Y:S01]  /*0ce0*/  FADD.FTZ R4, R15, R4 ;  /* 0x000000040f047221 */ /* 0x002fe20000010000 */
[----:B---3--:R-:W-:-:S04]  /*0cf0*/  IMNMX R12, R7, R12, !PT ;  /* 0x0000000c070c7217 */ /* 0x008fc80007800200 */
[----:B------:R-:W1:Y:S04]  /*0d00*/  SHFL.BFLY PT, R19, R4, 0x8, 0x1f ;  /* 0x0d001f0004137f89 */ /* 0x000e6800000e0000 */
[----:B------:R-:W3:Y:S01]  /*0d10*/  SHFL.BFLY PT, R15, R12, 0x4, 0x1f ;  /* 0x0c801f000c0f7f89 */ /* 0x000ee200000e0000 */
[----:B-1----:R-:W-:Y:S01]  /*0d20*/  FADD.FTZ R19, R4, R19 ;  /* 0x0000001304137221 */ /* 0x002fe20000010000 */
[----:B---3--:R-:W-:-:S04]  /*0d30*/  IMNMX R15, R12, R15, !PT ;  /* 0x0000000f0c0f7217 */ /* 0x008fc80007800200 */
[----:B------:R-:W1:Y:S04]  /*0d40*/  SHFL.BFLY PT, R6, R19, 0x4, 0x1f ;  /* 0x0c801f0013067f89 */ /* 0x000e6800000e0000 */
[----:B------:R-:W3:Y:S01]  /*0d50*/  SHFL.BFLY PT, R10, R15, 0x2, 0x1f ;  /* 0x0c401f000f0a7f89 */ /* 0x000ee200000e0000 */
[----:B-1----:R-:W-:Y:S01]  /*0d60*/  FADD.FTZ R6, R19, R6 ;  /* 0x0000000613067221 */ /* 0x002fe20000010000 */
[----:B---3--:R-:W-:-:S04]  /*0d70*/  IMNMX R10, R15, R10, !PT ;  /* 0x0000000a0f0a7217 */ /* 0x008fc80007800200 */
[----:B------:R-:W1:Y:S04]  /*0d80*/  SHFL.BFLY PT, R17, R6, 0x2, 0x1f ;  /* 0x0c401f0006117f89 */ /* 0x000e6800000e0000 */
[----:B------:R-:W-:Y:S01]  /*0d90*/  SHFL.BFLY PT, R7, R10, 0x1, 0x1f ;  /* 0x0c201f000a077f89 */ /* 0x000fe200000e0000 */
[----:B-1----:R-:W-:Y:S02]  /*0da0*/  FADD.FTZ R17, R6, R17 ;  /* 0x0000001106117221 */ /* 0x002fe40000010000 */
[----:B------:R-:W-:-:S03]  /*0db0*/  IMAD.MOV.U32 R6, RZ, RZ, RZ ;  /* 0x000000ffff067224 */ /* 0x000fc600078e00ff */
[----:B------:R-:W1:Y:S02]  /*0dc0*/  SHFL.BFLY PT, R4, R17, 0x1, 0x1f ;  /* 0x0c201f0011047f89 */ /* 0x000e6400000e0000 */
[----:B-1----:R-:W-:-:S04]  /*0dd0*/  FADD.FTZ R4, R17, R4 ;  /* 0x0000000411047221 */ /* 0x002fc80000010000 */
[----:B------:R-:W1:Y:S01]  /*0de0*/  MUFU.LG2 R2, R4 ;  /* 0x0000000400027308 */ /* 0x000e620000000c00 */
[----:B------:R-:W-:-:S13]  /*0df0*/  FSETP.NE.FTZ.AND P0, PT, R4, RZ, PT ;  /* 0x000000ff0400720b */ /* 0x000fda0003f15000 */
[----:B------:R-:W3:Y:S01]  /*0e00*/  @P0 MUFU.RCP R6, R4 ;  /* 0x0000000400060308 */ /* 0x000ee20000001000 */
[----:B----4-:R-:W-:Y:S01]  /*0e10*/  ISETP.GT.OR P0, PT, R0, 0xff, P1 ;  /* 0x000000ff0000780c */ /* 0x010fe20000f04670 */
[----:B-1----:R-:W-:Y:S01]  /*0e20*/  FFMA.FTZ R9, R2, 0.69314718246459960938, R9 ;  /* 0x3f31721802097823 */ /* 0x002fe20000010009 */
[----:B------:R-:W-:Y:S01]  /*0e30*/  IMNMX R0, R10, R7, !PT ;  /* 0x000000070a007217 */ /* 0x000fe20007800200 */
[----:B---3--:R-:W-:-:S05]  /*0e40*/  FMUL.FTZ R6, R5, R6 ;  /* 0x0000000605067220 */ /* 0x008fca0000410000 */
[----:B------:R1:W-:Y:S05]  /*0e50*/  STS [R11.X4], R6 ;  /* 0x000000060b007388 */ /* 0x0003ea0000004800 */
        /* <DEDUP_REMOVED lines=33> */
.L_x_1235:
[----:B------:R-:W-:Y:S05]  /*1070*/  BSYNC B0 ;  /* 0x0000000000007941 */ /* 0x000fea0003800000 */
.L_x_1234:
        /* <DEDUP_REMOVED lines=22> */
.L_x_1240:
        /* <DEDUP_REMOVED lines=129> */
.L_x_1239:
[----:B------:R-:W-:Y:S05]  /*19f0*/  BSYNC B0 ;  /* 0x0000000000007941 */ /* 0x000fea0003800000 */
.L_x_1238:
        /* <DEDUP_REMOVED lines=8> */
.L_x_1241:
        /* <DEDUP_REMOVED lines=43> */
.L_x_1237:
[----:B------:R-:W-:Y:S05]  /*1d30*/  BSYNC B1 ;  /* 0x0000000000017941 */ /* 0x000fea0003800000 */
.L_x_1236:
        /* <DEDUP_REMOVED lines=22> */
.L_x_1233:
[----:B------:R-:W-:Y:S02]  /*1ea0*/  MOV R4, 0x1ec0 ;  /* 0x00001ec000047802 */ /* 0x000fe40000000f00 */
[----:B-12---:R-:W-:Y:S05]  /*1eb0*/  CALL.REL.NOINC `($__internal_111_$__cuda_sm70_shflsync_bfly_p) ;  /* 0x0000001000007944 */ /* 0x006fea0003c00000 */
[----:B-12---:R-:W-:Y:S05]  /*1ec0*/  BRA `(.L_x_1242) ;  /* 0xffffec9000007947 */ /* 0x006fea000383ffff */
        .weak           $__internal_111_$__cuda_sm70_shflsync_bfly_p
        .type           $__internal_111_$__cuda_sm70_shflsync_bfly_p,@function
        .size           $__internal_111_$__cuda_sm70_shflsync_bfly_p,(.L_x_1968 - $__internal_111_$__cuda_sm70_shflsync_bfly_p)
$__internal_111_$__cuda_sm70_shflsync_bfly_p:
[----:B------:R-:W-:Y:S01]  /*1ed0*/  HFMA2.MMA R7, -RZ, RZ, 0, 0 ;  /* 0x00000000ff077435 */ /* 0x000fe200000001ff */
[----:B------:R-:W-:Y:S01]  /*1ee0*/  MOV R6, R4 ;  /* 0x0000000400067202 */ /* 0x000fe20000000f00 */
[----:B------:R1:W2:Y:S04]  /*1ef0*/  SHFL.BFLY PT, R5, R0, 0x10, 0x1f ;  /* 0x0e001f0000057f89 */ /* 0x0002a800000e0000 */
[----:B------:R-:W-:Y:S05]  /*1f00*/  RET.REL.NODEC R6 `(_ZN7cutlass13device_kernelIN5flash19FlashAttnFwdCombineIN4cute5tupleIJNS3_1CILi8EEENS5_ILi128EEEEEELi5ELi256ELi1ELb0ELb0EffNS_4arch4Sm90EEEEEvNT_6ParamsE) ;  /* 0xffffe0f006007950 */ /* 0x000fea0003c3ffff */
.L_x_1243:
        /* <DEDUP_REMOVED lines=15> */
.L_x_1968:


//--------------------- .text._ZN7cutlass13device_kernelIN5flash19FlashAttnFwdCombineIN4cute5tupleIJNS3_1CILi8EEENS5_ILi128EEEEEELi8ELi256ELi1ELb0ELb1EffNS_4arch4Sm90EEEEEvNT_6ParamsE --------------------------
	.section	.text._ZN7cutlass13device_kernelIN5flash19FlashAttnFwdCombineIN4cute5tupleIJNS3_1CILi8EEENS5_ILi128EEEEEELi8ELi256ELi1ELb0ELb1EffNS_4arch4Sm90EEEEEvNT_6ParamsE,"ax",@progbits
	.sectioninfo	@"SHI_REGISTERS=48"
	.align	128
.text._ZN7cutlass13device_kernelIN5flash19FlashAttnFwdCombineIN4cute5tupleIJNS3_1CILi8EEENS5_ILi128EEEEEELi8ELi256ELi1ELb0ELb1EffNS_4arch4Sm90EEEEEvNT_6ParamsE:
        .type           _ZN7cutlass13device_kernelIN5flash19FlashAttnFwdCombineIN4cute5tupleIJNS3_1CILi8EEENS5_ILi128EEEEEELi8ELi256ELi1ELb0ELb1EffNS_4arch4Sm90EEEEEvNT_6ParamsE,@function
        .size           _ZN7cutlass13device_kernelIN5flash19FlashAttnFwdCombineIN4cute5tupleIJNS3_1CILi8EEENS5_ILi128EEEEEELi8ELi256ELi1ELb0ELb1EffNS_4arch4Sm90EEEEEvNT_6ParamsE,(.L_x_1970 - _ZN7cutlass13device_kernelIN5flash19FlashAttnFwdCombineIN4cute5tupleIJNS3_1CILi8EEENS5_ILi128EEEEEELi8ELi256ELi1ELb0ELb1EffNS_4arch4Sm90EEEEEvNT_6ParamsE)
        .other          _ZN7cutlass13device_kernelIN5flash19FlashAttnFwdCombineIN4cute5tupleIJNS3_1CILi8EEENS5_ILi128EEEEEELi8ELi256ELi1ELb0ELb1EffNS_4arch4Sm90EEEEEvNT_6ParamsE,@"STO_CUDA_ENTRY STV_DEFAULT"
_ZN7cutlass13device_kernelIN5flash19FlashAttnFwdCombineIN4cute5tupleIJNS3_1CILi8EEENS5_ILi128EEEEEELi8ELi256ELi1ELb0ELb1EffNS_4arch4Sm90EEEEEvNT_6ParamsE:
        /* <DEDUP_REMOVED lines=51> */
.L_x_1244:
        /* <DEDUP_REMOVED lines=25> */
.L_x_1245:
[----:B------:R-:W-:Y:S01]  /*04c0*/  ISETP.NE.AND P0, PT, R16, 0x1, PT ;  /* 0x000000011000780c */ /* 0x000fe20003f05270 */
[----:B------:R-:W-:-:S12]  /*04d0*/  CS2R R6, SRZ ;  /* 0x0000000000067805 */ /* 0x000fd8000001ff00 */
[----:B------:R-:W-:Y:S05]  /*04e0*/  @!P0 BRA `(.L_x_1246) ;  /* 0x0000084000008947 */ /* 0x000fea0003800000 */
[----:B------:R-:W-:Y:S02]  /*04f0*/  ISETP.GE.AND P1, PT, R16, RZ, PT ;  /* 0x000000ff1000720c */ /* 0x000fe40003f26270 */
[----:B------:R-:W-:-:S11]  /*0500*/  MOV R0, RZ ;  /* 0x000000ff00007202 */ /* 0x000fd60000000f00 */
[----:B------:R-:W-:Y:S05]  /*0510*/  @!P1 BRA `(.L_x_1247) ;  /* 0x000005e000009947 */ /* 0x000fea0003800000 */
[----:B------:R-:W-:Y:S01]  /*0520*/  LOP3.LUT P1, RZ, R16, 0x40000000, RZ, 0xc0, !PT ;  /* 0x4000000010ff7812 */ /* 0x000fe2000782c0ff */
[----:B------:R-:W-:-:S12]  /*0530*/  HFMA2.MMA R0, -RZ, RZ, 0, 5.9604644775390625e-08 ;  /* 0x00000001ff007435 */ /* 0x000fd800000001ff */
        /* <DEDUP_REMOVED lines=8> */
[----:B------:R-:W-:-:S12]  /*05c0*/  HFMA2.MMA R0, -RZ, RZ, 0, 2.384185791015625e-07 ;  /* 0x00000004ff007435 */ /* 0x000fd800000001ff */
        /* <DEDUP_REMOVED lines=8> */
[----:B------:R-:W-:-:S12]  /*0650*/  HFMA2.MMA R0, -RZ, RZ, 0, 4.17232513427734375e-07 ;  /* 0x00000007ff007435 */ /* 0x000fd800000001ff */
        /* <DEDUP_REMOVED lines=17> */
[----:B------:R-:W-:-:S12]  /*0770*/  HFMA2.MMA R0, -RZ, RZ, 0, 7.74860382080078125e-07 ;  /* 0x0000000dff007435 */ /* 0x000fd800000001ff */
[----:B------:R-:W-:Y:S05]  /*0780*/  @P1 BRA `(.L_x_1247) ;  /* 0x0000037000001947 */ /* 0x000fea0003800000 */
[----:B------:R-:W-:Y:S02]  /*0790*/  LOP3.LUT P1, RZ, R16, 0x20000, RZ, 0xc0, !PT ;  /* 0x0002000010ff7812 */ /* 0x000fe4000782c0ff */
[----:B------:R-:W-:-:S11]  /*07a0*/  MOV R0, 0xe ;  /* 0x0000000e00007802 */ /* 0x000fd60000000f00 */
[----:B------:R-:W-:Y:S05]  /*07b0*/  @P1 BRA `(.L_x_1247) ;  /* 0x0000034000001947 */ /* 0x000fea0003800000 */
[----:B------:R-:W-:Y:S02]  /*07c0*/  LOP3.LUT P1, RZ, R16, 0x10000, RZ, 0xc0, !PT ;  /* 0x0001000010ff7812 */ /* 0x000fe4000782c0ff */
[----:B------:R-:W-:-:S11]  /*07d0*/  MOV R0, 0xf ;  /* 0x0000000f00007802 */ /* 0x000fd60000000f00 */
[----:B------:R-:W-:Y:S05]  /*07e0*/  @P1 BRA `(.L_x_1247) ;  /* 0x0000031000001947 */ /* 0x000fea0003800000 */
[----:B------:R-:W-:-:S04]  /*07f0*/  PRMT R0, R16, 0x9910, RZ ;  /* 0x0000991010007816 */ /* 0x000fc800000000ff */
[----:B------:R-:W-:Y:S01]  /*0800*/  ISETP.GE.AND P1, PT, R0, RZ, PT ;  /* 0x000000ff0000720c */ /* 0x000fe20003f26270 */
[----:B------:R-:W-:-:S12]  /*0810*/  IMAD.MOV.U32 R0, RZ, RZ, 0x10 ;  /* 0x00000010ff007424 */ /* 0x000fd800078e00ff */
[----:B------:R-:W-:Y:S05]  /*0820*/  @!P1 BRA `(.L_x_1247) ;  /* 0x000002d000009947 */ /* 0x000fea0003800000 */
[----:B------:R-:W-:Y:S01]  /*0830*/  LOP3.LUT P1, RZ, R16, 0x4000, RZ, 0xc0, !PT ;  /* 0x0000400010ff7812 */ /* 0x000fe2000782c0ff */
[----:B------:R-:W-:-:S12]  /*0840*/  HFMA2.MMA R0, -RZ, RZ, 0, 1.013278961181640625e-06 ;  /* 0x00000011ff007435 */ /* 0x000fd800000001ff */
        /* <DEDUP_REMOVED lines=8> */
[----:B------:R-:W-:-:S12]  /*08d0*/  HFMA2.MMA R0, -RZ, RZ, 0, 1.1920928955078125e-06 ;  /* 0x00000014ff007435 */ /* 0x000fd800000001ff */
        /* <DEDUP_REMOVED lines=8> */
[----:B------:R-:W-:-:S12]  /*0960*/  HFMA2.MMA R0, -RZ, RZ, 0, 1.370906829833984375e-06 ;  /* 0x00000017ff007435 */ /* 0x000fd800000001ff */
        /* <DEDUP_REMOVED lines=8> */
[----:B------:R-:W-:-:S12]  /*09f0*/  HFMA2.MMA R0, -RZ, RZ, 0, 1.54972076416015625e-06 ;  /* 0x0000001aff007435 */ /* 0x000fd800000001ff */
        /* <DEDUP_REMOVED lines=8> */
[----:B------:R-:W-:-:S12]  /*0a80*/  HFMA2.MMA R0, -RZ, RZ, 0, 1.728534698486328125e-06 ;  /* 0x0000001dff007435 */ /* 0x000fd800000001ff */
[----:B------:R-:W-:Y:S05]  /*0a90*/  @P1 BRA `(.L_x_1247) ;  /* 0x0000006000001947 */ /* 0x000fea0003800000 */
[----:B------:R-:W-:-:S13]  /*0aa0*/  LOP3.LUT P2, RZ, R16, 0x2, RZ, 0xc0, !PT ;  /* 0x0000000210ff7812 */ /* 0x000fda000784c0ff */
[----:B------:R-:W-:Y:S01]  /*0ab0*/  @!P2 LOP3.LUT R0, R16, 0x1, RZ, 0xc0, !PT ;  /* 0x000000011000a812 */ /* 0x000fe200078ec0ff */
[----:B------:R-:W-:-:S03]  /*0ac0*/  @!P2 IMAD.MOV.U32 R3, RZ, RZ, 0x1f ;  /* 0x0000001fff03a424 */ /* 0x000fc600078e00ff */
[----:B------:R-:W-:Y:S01]  /*0ad0*/  @!P2 ISETP.NE.U32.AND P1, PT, R0, 0x1, PT ;  /* 0x000000010000a80c */ /* 0x000fe20003f25070 */
[----:B------:R-:W-:-:S03]  /*0ae0*/  IMAD.MOV.U32 R0, RZ, RZ, 0x1e ;  /* 0x0000001eff007424 */ /* 0x000fc600078e00ff */
[----:B------:R-:W-:Y:S02]  /*0af0*/  @!P2 SEL R0, R3, 0x20, !P1 ;  /* 0x000000200300a807 */ /* 0x000fe40004800000 */
.L_x_1247:
        /* <DEDUP_REMOVED lines=13> */
[----:B------:R-:W-:Y:S05]  /*0bd0*/  CALL.REL.NOINC `($__internal_112_$__cuda_sm20_div_u64) ;  /* 0x0000281000007944 */ /* 0x000fea0003c00000 */
[----:B------:R-:W-:Y:S05]  /*0be0*/  BRA `(.L_x_1249) ;  /* 0x0000012000007947 */ /* 0x000fea0003800000 */
.L_x_1248:
        /* <DEDUP_REMOVED lines=18> */
.L_x_1249:
[----:B------:R-:W-:Y:S02]  /*0d10*/  IADD3 R6, R8, -0x1, RZ ;  /* 0xffffffff08067810 */ /* 0x000fe40007ffe0ff */
[----:B------:R-:W-:-:S03]  /*0d20*/  MOV R7, R3 ;  /* 0x0000000300077202 */ /* 0x000fc60000000f00 */
.L_x_1246:
        /* <DEDUP_REMOVED lines=14> */
[-C--:B------:R-:W-:Y:S01]  /*0e10*/  ISETP.GE.AND P2, PT, R20, R17.reuse, PT ;  /* 0x000000111400720c */ /* 0x080fe20003f46270 */
[----:B------:R-:W-:Y:S01]  /*0e20*/  IMAD.MOV.U32 R3, RZ, RZ, R0 ;  /* 0x000000ffff037224 */ /* 0x000fe200078e0000 */
[----:B------:R-:W-:Y:S01]  /*0e30*/  @P0 SHF.R.U32.HI R3, RZ, R6, R5 ;  /* 0x00000006ff030219 */ /* 0x000fe20000011605 */
[----:B------:R-:W-:Y:S01]  /*0e40*/  IMAD.MOV.U32 R12, RZ, RZ, R18 ;  /* 0x000000ffff0c7224 */ /* 0x000fe200078e0012 */
[----:B------:R-:W-:Y:S01]  /*0e50*/  ISETP.GE.AND P1, PT, R8, R17, PT ;  /* 0x000000110800720c */ /* 0x000fe20003f26270 */
[----:B------:R-:W-:Y:S01]  /*0e60*/  IMAD.MOV.U32 R13, RZ, RZ, R19 ;  /* 0x000000ffff0d7224 */ /* 0x000fe200078e0013 */
[--C-:B------:R-:W-:Y:S01]  /*0e70*/  SHF.R.S32.HI R4, RZ, 0x1f, R3.reuse ;  /* 0x0000001fff047819 */ /* 0x100fe20000011403 */
[----:B------:R-:W-:Y:S01]  /*0e80*/  IMAD.MOV R31, RZ, RZ, -R3 ;  /* 0x000000ffff1f7224 */ /* 0x000fe200078e0a03 */
[C---:B------:R-:W-:Y:S01]  /*0e90*/  IADD3 R10, R20.reuse, 0x40, RZ ;  /* 0x00000040140a7810 */ /* 0x040fe20007ffe0ff */
[----:B------:R-:W-:Y:S01]  /*0ea0*/  IMAD.WIDE.U32 R12, R3, c[0x0][0x1c0], R12 ;  /* 0x00007000030c7a25 */ /* 0x000fe200078e000c */
[----:B------:R-:W-:-:S02]  /*0eb0*/  IADD3 R26, R20, 0x60, RZ ;  /* 0x00000060141a7810 */ /* 0x000fc40007ffe0ff */
[----:B------:R-:W-:Y:S01]  /*0ec0*/  ISETP.GE.AND P6, PT, R10, R17, PT ;  /* 0x000000110a00720c */ /* 0x000fe20003fc6270 */
[----:B------:R-:W-:Y:S01]  /*0ed0*/  IMAD R4, R4, c[0x0][0x1c0], RZ ;  /* 0x0000700004047a24 */ /* 0x000fe200078e02ff */
[----:B------:R-:W-:Y:S01]  /*0ee0*/  IADD3 R34, R20, 0xa0, RZ ;  /* 0x000000a014227810 */ /* 0x000fe20007ffe0ff */
[----:B------:R-:W-:Y:S01]  /*0ef0*/  IMAD R31, R16, R31, R0 ;  /* 0x0000001f101f7224 */ /* 0x000fe200078e0200 */
[----:B------:R-:W-:Y:S01]  /*0f00*/  LOP3.LUT R0, R20, 0x1, RZ, 0xc0, !PT ;  /* 0x0000000114007812 */ /* 0x000fe200078ec0ff */
        /* <DEDUP_REMOVED lines=13> */
[----:B------:R-:W-:Y:S01]  /*0fe0*/  ISETP.NE.U32.AND P4, PT, R0, 0x1, PT ;  /* 0x000000010000780c */ /* 0x000fe20003f85070 */
[----:B------:R-:W-:Y:S02]  /*0ff0*/  @!P2 IMAD R3, R20, c[0x0][0x1bc], R3 ;  /* 0x00006f001403aa24 */ /* 0x000fe400078e0203 */
[----:B------:R-:W-:Y:S01]  /*1000*/  @!P1 IMAD.WIDE.U32 R8, R8, c[0x0][0x1b8], R24 ;  /* 0x00006e0008089a25 */ /* 0x000fe200078e0018 */
[----:B------:R-:W-:-:S03]  /*1010*/  @!P6 MOV R25, R31 ;  /* 0x0000001f0019e202 */ /* 0x000fc60000000f00 */
[----:B------:R-:W-:Y:S01]  /*1020*/  @!P1 IMAD.IADD R5, R9, 0x1, R5 ;  /* 0x0000000109059824 */ /* 0x000fe200078e0205 */
[----:B------:R-:W-:Y:S01]  /*1030*/  @!P1 LEA R28, P3, R8, c[0x0][0x1a0], 0x2 ;  /* 0x00006800081c9a11 */ /* 0x000fe200078610ff */
[----:B------:R-:W-:-:S03]  /*1040*/  @!P2 IMAD.WIDE.U32 R12, R20, c[0x0][0x1b8], R30 ;  /* 0x00006e00140caa25 */ /* 0x000fc600078e001e */
[----:B------:R-:W-:Y:S01]  /*1050*/  @!P1 LEA.HI.X R29, R8, c[0x0][0x1a4], R5, 0x2, P3 ;  /* 0x00006900081d9a11 */ /* 0x000fe200018f1405 */
[----:B------:R-:W-:Y:S01]  /*1060*/  HFMA2.MMA R8, -RZ, RZ, 0, 1.4781951904296875e-05 ;  /* 0x000000f8ff087435 */ /* 0x000fe200000001ff */
[----:B------:R-:W-:Y:S01]  /*1070*/  @!P2 IMAD.IADD R3, R13, 0x1, R3 ;  /* 0x000000010d03a824 */ /* 0x000fe200078e0203 */
[C---:B------:R-:W-:Y:S01]  /*1080*/  @!P2 LEA R32, P5, R12.reuse, c[0x0][0x1a0], 0x2 ;  /* 0x000068000c20aa11 */ /* 0x040fe200078a10ff */
[----:B------:R-:W-:Y:S02]  /*1090*/  @!P6 IMAD R11, R11, c[0x0][0x1b8], RZ ;  /* 0x00006e000b0bea24 */ /* 0x000fe400078e02ff */
[----:B------:R-:W-:Y:S01]  /*10a0*/  @!P6 IMAD.MOV.U32 R24, RZ, RZ, R30 ;  /* 0x000000ffff18e224 */ /* 0x000fe200078e001e */
[----:B------:R-:W-:Y:S01]  /*10b0*/  @!P2 LEA.HI.X R33, R12, c[0x0][0x1a4], R3, 0x2, P5 ;  /* 0x000069000c21aa11 */ /* 0x000fe200028f1403 */
[----:B------:R-:W-:Y:S01]  /*10c0*/  @!P6 IMAD R0, R10, c[0x0][0x1bc], R11 ;  /* 0x00006f000a00ea24 */ /* 0x000fe200078e020b */
[----:B------:R-:W-:Y:S01]  /*10d0*/  ISETP.GE.AND P5, PT, R26, R17, PT ;  /* 0x000000111a00720c */ /* 0x000fe20003fa6270 */
[----:B------:R-:W-:Y:S01]  /*10e0*/  @!P6 IMAD.WIDE.U32 R10, R10, c[0x0][0x1b8], R24 ;  /* 0x00006e000a0aea25 */ /* 0x000fe200078e0018 */
[----:B------:R-:W-:-:S02]  /*10f0*/  IADD3 R24, R20, 0x80, RZ ;  /* 0x0000008014187810 */ /* 0x000fc40007ffe0ff */
[----:B------:R-:W-:Y:S01]  /*1100*/  SEL R8, R8, 0x108, !P4 ;  /* 0x0000010808087807 */ /* 0x000fe20006000000 */
[----:B------:R-:W-:Y:S01]  /*1110*/  @!P6 IMAD.IADD R0, R11, 0x1, R0 ;  /* 0x000000010b00e824 */ /* 0x000fe200078e0200 */
[----:B------:R-:W-:Y:S01]  /*1120*/  ISETP.GE.AND P4, PT, R24, R17, PT ;  /* 0x000000111800720c */ /* 0x000fe20003f86270 */
[----:B------:R-:W-:Y:S01]  /*1130*/  @P2 IMAD.MOV.U32 R4, RZ, RZ, -0x800000 ;  /* 0xff800000ff042424 */ /* 0x000fe200078e00ff */
[C---:B------:R-:W-:Y:S01]  /*1140*/  @!P6 LEA R36, P3, R10.reuse, c[0x0][0x1a0], 0x2 ;  /* 0x000068000a24ea11 */ /* 0x040fe200078610ff */
[----:B------:R-:W-:Y:S02]  /*1150*/  IMAD.IADD R13, R15, 0x1, R8 ;  /* 0x000000010f0d7824 */ /* 0x000fe400078e0208 */
[----:B------:R-:W-:Y:S01]  /*1160*/  IMAD.MOV.U32 R5, RZ, RZ, 0x210 ;  /* 0x00000210ff057424 */ /* 0x000fe200078e00ff */
[----:B------:R-:W-:Y:S01]  /*1170*/  @!P6 LEA.HI.X R37, R10, c[0x0][0x1a4], R0, 0x2, P3 ;  /* 0x000069000a25ea11 */ /* 0x000fe200018f1400 */
[----:B------:R-:W-:Y:S01]  /*1180*/  @P1 IMAD.MOV.U32 R0, RZ, RZ, -0x800000 ;  /* 0xff800000ff001424 */ /* 0x000fe200078e00ff */
[----:B------:R-:W-:Y:S01]  /*1190*/  SHF.L.U32 R12, R13, 0x2, RZ ;  /* 0x000000020d0c7819 */ /* 0x000fe200000006ff */
[----:B------:R1:W-:Y:S01]  /*11a0*/  @P2 STS [R15.X4], R4 ;  /* 0x000000040f002388 */ /* 0x0003e20000004800 */
[----:B------:R-:W-:-:S02]  /*11b0*/  @!P5 SHF.R.S32.HI R3, RZ, 0x1f, R26 ;  /* 0x0000001fff03d819 */ /* 0x000fc4000001141a */
[-C--:B------:R-:W-:Y:S01]  /*11c0*/  ISETP.GE.AND P3, PT, R34, R17.reuse, PT ;  /* 0x000000112200720c */ /* 0x080fe20003f66270 */
[----:B------:R-:W-:Y:S01]  /*11d0*/  @!PT LDS RZ, [RZ] ;  /* 0x00000000fffff984 */ /* 0x000fe20000000800 */
[----:B------:R-:W-:Y:S01]  /*11e0*/  @!PT LDS RZ, [RZ] ;  /* 0x00000000fffff984 */ /* 0x000fe20000000800 */
[----:B------:R-:W-:Y:S01]  /*11f0*/  @!PT LDS RZ, [RZ] ;  /* 0x00000000fffff984 */ /* 0x000fe20000000800 */
[----:B------:R2:W-:Y:S01]  /*1200*/  @!P2 LDGSTS.E.LTC128B [R14], [R32.64] ;  /* 0x00000000200eafae */ /* 0x0005e2000b921966 */
[----:B------:R-:W-:Y:S01]  /*1210*/  IADD3 R10, R20, 0xc0, RZ ;  /* 0x000000c0140a7810 */ /* 0x000fe20007ffe0ff */
[----:B------:R-:W-:Y:S01]  /*1220*/  @!P5 IMAD R3, R3, c[0x0][0x1b8], RZ ;  /* 0x00006e000303da24 */ /* 0x000fe200078e02ff */
[----:B------:R-:W-:Y:S01]  /*1230*/  @!P4 SHF.R.S32.HI R11, RZ, 0x1f, R24 ;  /* 0x0000001fff0bc819 */ /* 0x000fe20000011418 */
[----:B------:R3:W-:Y:S01]  /*1240*/  @P1 STS [R13.X4], R0 ;  /* 0x000000000d001388 */ /* 0x0007e20000004800 */
[----:B------:R-:W-:Y:S01]  /*1250*/  ISETP.GE.AND P2, PT, R10, R17, PT ;  /* 0x000000110a00720c */ /* 0x000fe20003f46270 */
[----:B------:R-:W-:Y:S02]  /*1260*/  @!P5 IMAD R3, R26, c[0x0][0x1bc], R3 ;  /* 0x00006f001a03da24 */ /* 0x000fe400078e0203 */
[----:B------:R-:W-:Y:S01]  /*1270*/  @!PT LDS RZ, [RZ] ;  /* 0x00000000fffff984 */ /* 0x000fe20000000800 */
[----:B------:R-:W-:Y:S01]  /*1280*/  @!PT LDS RZ, [RZ] ;  /* 0x00000000fffff984 */ /* 0x000fe20000000800 */
[----:B------:R-:W-:Y:S01]  /*1290*/  @!PT LDS RZ, [RZ] ;  /* 0x00000000fffff984 */ /* 0x000fe20000000800 */
[----:B------:R4:W-:Y:S01]  /*12a0*/  @!P1 LDGSTS.E.LTC128B [R12], [R28.64] ;  /* 0x000000001c0c9fae */ /* 0x0009e2000b921966 */
[C---:B------:R-:W-:Y:S01]  /*12b0*/  LOP3.LUT P1, RZ, R20.reuse, 0x2, RZ, 0xc0, !PT ;  /* 0x0000000214ff7812 */ /* 0x040fe2000782c0ff */
[----:B------:R-:W-:Y:S01]  /*12c0*/  @!P4 IMAD R11, R11, c[0x0][0x1b8], RZ ;  /* 0x00006e000b0bca24 */ /* 0x000fe200078e02ff */
[----:B------:R-:W-:-:S02]  /*12d0*/  IADD3 R20, R20, 0xe0, RZ ;  /* 0x000000e014147810 */ /* 0x000fc40007ffe0ff */
[----:B------:R-:W-:Y:S02]  /*12e0*/  SEL R5, R5, 0x1f0, !P1 ;  /* 0x000001f005057807 */ /* 0x000fe40004800000 */
[----:B------:R-:W-:-:S05]  /*12f0*/  @!P3 SHF.R.S32.HI R9, RZ, 0x1f, R34 ;  /* 0x0000001fff09b819 */ /* 0x000fca0000011422 */
[----:B------:R-:W-:-:S04]  /*1300*/  @!P3 IMAD R9, R9, c[0x0][0x1b8], RZ ;  /* 0x00006e000909ba24 */ /* 0x000fc800078e02ff */
        /* <DEDUP_REMOVED lines=10> */
[----:B--2---:R-:W-:Y:S01]  /*13b0*/  @!P2 IMAD.MOV.U32 R32, RZ, RZ, R30 ;  /* 0x000000ffff20a224 */ /* 0x004fe200078e001e */
[C---:B------:R-:W-:Y:S01]  /*13c0*/  @!P5 LEA R28, P1, R26.reuse, c[0x0][0x1a0], 0x2 ;  /* 0x000068001a1cda11 */ /* 0x040fe200078210ff */
[----:B------:R-:W-:Y:S01]  /*13d0*/  @!P2 IMAD.MOV.U32 R33, RZ, RZ, R31 ;  /* 0x000000ffff21a224 */ /* 0x000fe200078e001f */
[----:B------:R-:W-:Y:S01]  /*13e0*/  SHF.L.U32 R9, R11, 0x2, RZ ;  /* 0x000000020b097819 */ /* 0x000fe200000006ff */
[----:B------:R-:W-:Y:S01]  /*13f0*/  @!P3 IMAD.IADD R4, R35, 0x1, R4 ;  /* 0x000000012304b824 */ /* 0x000fe200078e0204 */
[----:B------:R-:W-:Y:S01]  /*1400*/  @!P5 LEA.HI.X R29, R26, c[0x0][0x1a4], R3, 0x2, P1 ;  /* 0x000069001a1dda11 */ /* 0x000fe200008f1403 */
[----:B------:R-:W-:Y:S01]  /*1410*/  @!P2 IMAD.WIDE.U32 R32, R10, c[0x0][0x1b8], R32 ;  /* 0x00006e000a20aa25 */ /* 0x000fe200078e0020 */
        /* <DEDUP_REMOVED lines=62> */
.L_x_1251:
[----:B------:R-:W-:Y:S05]  /*1800*/  BSYNC B0 ;  /* 0x0000000000007941 */ /* 0x000fea0003800000 */
.L_x_1250:
[----:B---3--:R-:W-:Y:S01]  /*1810*/  LEA.HI R11, R21, R2, RZ, 0x5 ;  /* 0x00000002150b7211 */ /* 0x008fe200078f28ff */
[----:B-1----:R-:W-:Y:S01]  /*1820*/  IMAD.SHL.U32 R4, R23, 0x80, RZ ;  /* 0x0000008017047824 */ /* 0x002fe200078e00ff */
[----:B------:R-:W0:Y:S02]  /*1830*/  LDGDEPBAR ;  /* 0x00000000000079af */ /* 0x000e240000000000 */
        /* <DEDUP_REMOVED lines=57> */
[----:B------:R-:W-:Y:S02]  /*1bd0*/  ISETP.NE.U32.AND P1, PT, R4, 0x1, PT ;  /* 0x000000010400780c */ /* 0x000fe40003f25070 */
[----:B------:R-:W-:Y:S01]  /*1be0*/  LOP3.LUT R11, R0, 0x7, R3, 0xf8, !PT ;  /* 0x00000007000b7812 */ /* 0x000fe200078ef803 */
[----:B------:R-:W0:Y:S01]  /*1bf0*/  LDGDEPBAR ;  /* 0x00000000000079af */ /* 0x000e220000000000 */
[----:B------:R-:W-:Y:S02]  /*1c00*/  IMAD.MOV.U32 R0, RZ, RZ, 0x840 ;  /* 0x00000840ff007424 */ /* 0x000fe400078e00ff */
[----:B------:R-:W-:Y:S01]  /*1c10*/  LOP3.LUT R36, R11, 0x7, R36, 0x78, !PT ;  /* 0x000000070b247812 */ /* 0x000fe200078e7824 */
[----:B------:R3:W-:Y:S02]  /*1c20*/  @!P3 LDGSTS.E.BYPASS.LTC128B.128 [R5+0x4020], [R20.64] ;  /* 0x040200001405bfae */ /* 0x0007e4000b901d66 */
[----:B------:R-:W-:-:S02]  /*1c30*/  SEL R0, R0, 0x7c0, !P0 ;  /* 0x000007c000007807 */ /* 0x000fc40004000000 */
        /* <DEDUP_REMOVED lines=26> */
.L_x_1261:
        /* <DEDUP_REMOVED lines=129> */
.L_x_1254:
[----:B------:R-:W-:Y:S05]  /*25f0*/  BSYNC B0 ;  /* 0x0000000000007941 */ /* 0x000fea0003800000 */
.L_x_1253:
[----:B------:R-:W-:Y:S01]  /*2600*/  BAR.SYNC.DEFER_BLOCKING 0x0 ;  /* 0x0000000000007b1d */ /* 0x000fe20000010000 */
[----:B------:R-:W-:Y:S01]  /*2610*/  CS2R R6, SRZ ;  /* 0x0000000000067805 */ /* 0x000fe2000001ff00 */
[----:B-1-3--:R-:W-:-:S04]  /*2620*/  CS2R R4, SRZ ;  /* 0x0000000000047805 */ /* 0x00afc8000001ff00 */
        /* <DEDUP_REMOVED lines=15> */
[----:B------:R-:W-:Y:S01]  /*2720*/  IADD3 R40, R9, -R36, RZ ;  /* 0x8000002409287210 */ /* 0x000fe20007ffe0ff */
[----:B------:R-:W-:Y:S01]  /*2730*/  CS2R R6, SRZ ;  /* 0x0000000000067805 */ /* 0x000fe2000001ff00 */
[----:B------:R-:W-:Y:S01]  /*2740*/  MOV R11, RZ ;  /* 0x000000ff000b7202 */ /* 0x000fe20000000f00 */
[----:B------:R-:W-:-:S03]  /*2750*/  CS2R R4, SRZ ;  /* 0x0000000000047805 */ /* 0x000fc6000001ff00 */
.L_x_1259:
        /* <DEDUP_REMOVED lines=129> */
.L_x_1258:
[----:B------:R-:W-:Y:S05]  /*2f70*/  BSYNC B0 ;  /* 0x0000000000007941 */ /* 0x000fea0003800000 */
.L_x_1257:
[----:B------:R-:W-:-:S13]  /*2f80*/  ISETP.NE.AND P0, PT, R36, RZ, PT ;  /* 0x000000ff2400720c */ /* 0x000fda0003f05270 */
[----:B------:R-:W-:Y:S05]  /*2f90*/  @!P0 BRA `(.L_x_1256) ;  /* 0x000002f000008947 */ /* 0x000fea0003800000 */
[----:B------:R-:W-:Y:S01]  /*2fa0*/  IADD3 R0, R42, 0x3, RZ ;  /* 0x000000032a007810 */ /* 0x000fe20007ffe0ff */
[----:B------:R-:W-:Y:S02]  /*2fb0*/  IMAD.MOV.U32 R15, RZ, RZ, 0x3 ;  /* 0x00000003ff0f7424 */ /* 0x000fe400078e00ff */
[----:B------:R-:W-:Y:S01]  /*2fc0*/  IMAD.MOV.U32 R11, RZ, RZ, RZ ;  /* 0x000000ffff0b7224 */ /* 0x000fe200078e00ff */
[----:B------:R-:W-:Y:S02]  /*2fd0*/  SHF.R.S32.HI R10, RZ, 0x1f, R0 ;  /* 0x0000001fff0a7819 */ /* 0x000fe40000011400 */
.L_x_1260:
        /* <DEDUP_REMOVED lines=43> */
.L_x_1256:
[----:B------:R-:W-:Y:S05]  /*3290*/  BSYNC B1 ;  /* 0x0000000000017941 */ /* 0x000fea0003800000 */
.L_x_1255:
[----:B------:R-:W-:Y:S05]  /*32a0*/  @P4 EXIT ;  /* 0x000000000000494d */ /* 0x000fea0003800000 */
        /* <DEDUP_REMOVED lines=15> */
[----:B------:R-:W-:Y:S01]  /*33a0*/  STG.E.128 [R2.64], R4 ;  /* 0x0000000402007986 */ /* 0x000fe2000c101d26 */
[----:B------:R-:W-:Y:S05]  /*33b0*/  EXIT ;  /* 0x000000000000794d */ /* 0x000fea0003800000 */
.L_x_1252:
[----:B------:R-:W-:Y:S02]  /*33c0*/  MOV R4, 0x33e0 ;  /* 0x000033e000047802 */ /* 0x000fe40000000f00 */
[----:B------:R-:W-:Y:S05]  /*33d0*/  CALL.REL.NOINC `($__internal_113_$__cuda_sm70_shflsync_bfly_p) ;  /* 0x000003e000007944 */ /* 0x000fea0003c00000 */
[----:B-12---:R-:W-:Y:S05]  /*33e0*/  BRA `(.L_x_1261) ;  /* 0xffffe9f000007947 */ /* 0x006fea000383ffff */
        .weak           $__internal_112_$__cuda_sm20_div_u64
        .type           $__internal_112_$__cuda_sm20_div_u64,@function
        .size           $__internal_112_$__cuda_sm20_div_u64,($__internal_113_$__cuda_sm70_shflsync_bfly_p - $__internal_112_$__cuda_sm20_div_u64)
$__internal_112_$__cuda_sm20_div_u64:
        /* <DEDUP_REMOVED lines=60> */
[----:B------:R-:W-:Y:S06]  /*37b0*/  RET.REL.NODEC R6 `(_ZN7cutlass13device_kernelIN5flash19FlashAttnFwdCombineIN4cute5tupleIJNS3_1CILi8EEENS5_ILi128EEEEEELi8ELi256ELi1ELb0ELb1EffNS_4arch4Sm90EEEEEvNT_6ParamsE) ;  /* 0xffffc84006007950 */ /* 0x000fec0003c3ffff */
        .weak           $__internal_113_$__cuda_sm70_shflsync_bfly_p
        .type           $__internal_113_$__cuda_sm70_shflsync_bfly_p,@function
        .size           $__internal_113_$__cuda_sm70_shflsync_bfly_p,(.L_x_1970 - $__internal_113_$__cuda_sm70_shflsync_bfly_p)
$__internal_113_$__cuda_sm70_shflsync_bfly_p:
[----:B------:R-:W-:Y:S01]  /*37c0*/  HFMA2.MMA R11, -RZ, RZ, 0, 0 ;  /* 0x00000000ff0b7435 */ /* 0x000fe200000001ff */
[----:B------:R-:W-:Y:S01]  /*37d0*/  MOV R10, R4 ;  /* 0x00000004000a7202 */ /* 0x000fe20000000f00 */
[----:B------:R1:W2:Y:S04]  /*37e0*/  SHFL.BFLY PT, R5, R0, 0x10, 0x1f ;  /* 0x0e001f0000057f89 */ /* 0x0002a800000e0000 */
[----:B------:R-:W-:Y:S05]  /*37f0*/  RET.REL.NODEC R10 `(_ZN7cutlass13device_kernelIN5flash19FlashAttnFwdCombineIN4cute5tupleIJNS3_1CILi8EEENS5_ILi128EEEEEELi8ELi256ELi1ELb0ELb1EffNS_4arch4Sm90EEEEEvNT_6ParamsE) ;  /* 0xffffc8000a007950 */ /* 0x000fea0003c3ffff */
.L_x_1262:
        /* <DEDUP_REMOVED lines=16> */
.L_x_1970:


//--------------------- .text._ZN7cutlass13device_kernelIN5flash19FlashAttnFwdCombineIN4cute5tupleIJNS3_1CILi8EEENS5_ILi128EEEEEELi7ELi256ELi1ELb0ELb1EffNS_4arch4Sm90EEEEEvNT_6ParamsE --------------------------
	.section	.text._ZN7cutlass13device_kernelIN5flash19FlashAttnFwdCombineIN4cute5tupleIJNS3_1CILi8EEENS5_ILi128EEEEEELi7ELi256ELi1ELb0ELb1EffNS_4arch4Sm90EEEEEvNT_6ParamsE,"ax",@progbits
	.sectioninfo	@"SHI_REGISTERS=42"
	.align	128
.text._ZN7cutlass13device_kernelIN5flash19FlashAttnFwdCombineIN4cute5tupleIJNS3_1CILi8EEENS5_ILi128EEEEEELi7ELi256ELi1ELb0ELb1EffNS_4arch4Sm90EEEEEvNT_6ParamsE:
        .type           _ZN7cutlass13device_kernelIN5flash19FlashAttnFwdCombineIN4cute5tupleIJNS3_1CILi8EEENS5_ILi128EEEEEELi7ELi256ELi1ELb0ELb1EffNS_4arch4Sm90EEEEEvNT_6ParamsE,@function
        .size           _ZN7cutlass13device_kernelIN5flash19FlashAttnFwdCombineIN4cute5tupleIJNS3_1CILi8EEENS5_ILi128EEEEEELi7ELi256ELi1ELb0ELb1EffNS_4arch4Sm90EEEEEvNT_6ParamsE,(.L_x_1973 - _ZN7cutlass13device_kernelIN5flash19FlashAttnFwdCombineIN4cute5tupleIJNS3_1CILi8EEENS5_ILi128EEEEEELi7ELi256ELi1ELb0ELb1EffNS_4arch4Sm90EEEEEvNT_6ParamsE)
        .other          _ZN7cutlass13device_kernelIN5flash19FlashAttnFwdCombineIN4cute5tupleIJNS3_1CILi8EEENS5_ILi128EEEEEELi7ELi256ELi1ELb0ELb1EffNS_4arch4Sm90EEEEEvNT_6ParamsE,@"STO_CUDA_ENTRY STV_DEFAULT"
_ZN7cutlass13device_kernelIN5flash19FlashAttnFwdCombineIN4cute5tupleIJNS3_1CILi8EEENS5_ILi128EEEEEELi7ELi256ELi1ELb0ELb1EffNS_4arch4Sm90EEEEEvNT_6ParamsE:
        /* <DEDUP_REMOVED lines=51> */
.L_x_1263:
        /* <DEDUP_REMOVED lines=25> */
.L_x_1264:
        /* <DEDUP_REMOVED lines=101> */
.L_x_1266:
        /* <DEDUP_REMOVED lines=14> */
[----:B------:R-:W-:Y:S05]  /*0bf0*/  CALL.REL.NOINC `($__internal_114_$__cuda_sm20_div_u64) ;  /* 0x000021c000007944 */ /* 0x000fea0003c00000 */
[----:B------:R-:W-:Y:S05]  /*0c00*/  BRA `(.L_x_1268) ;  /* 0x0000013000007947 */ /* 0x000fea0003800000 */
.L_x_1267:
        /* <DEDUP_REMOVED lines=19> */
.L_x_1268:
[----:B------:R-:W-:Y:S02]  /*0d40*/  IADD3 R3, R8, -0x1, RZ ;  /* 0xffffffff08037810 */ /* 0x000fe40007ffe0ff */
[----:B------:R-:W-:-:S03]  /*0d50*/  MOV R6, R0 ;  /* 0x0000000000067202 */ /* 0x000fc60000000f00 */
.L_x_1265:
        /* <DEDUP_REMOVED lines=107> */
.L_x_1270:
[----:B------:R-:W-:Y:S05]  /*1410*/  BSYNC B0 ;  /* 0x0000000000007941 */ /* 0x000fea0003800000 */
.L_x_1269:
        /* <DEDUP_REMOVED lines=20> */
[C---:B------:R-:W-:Y:S01]  /*1560*/  SEL R8, R0.reuse, 0xffffffff, !P0 ;  /* 0xffffffff00087807 */ /* 0x040fe20004000000 */
[----:B------:R-:W-:Y:S01]  /*1570*/  IMAD R9, R9, c[0x0][0x190], RZ ;  /* 0x0000640009097a24 */ /* 0x000fe200078e02ff */
[----:B------:R-:W-:Y:S01]  /*1580*/  SHF.R.S32.HI R34, RZ, 0x1f, R14 ;  /* 0x0000001fff227819 */ /* 0x000fe2000001140e */
[----:B------:R-:W-:Y:S01]  /*1590*/  IMAD.WIDE.U32 R4, R0, c[0x0][0x190], R4 ;  /* 0x0000640000047a25 */ /* 0x000fe200078e0004 */
[----:B------:R-:W-:-:S02]  /*15a0*/  ISETP.LT.OR P4, PT, R8, RZ, P4 ;  /* 0x000000ff0800720c */ /* 0x000fc40002781670 */
[----:B------:R-:W-:Y:S01]  /*15b0*/  IADD3 R33, P0, R32, R18, RZ ;  /* 0x0000001220217210 */ /* 0x000fe20007f1e0ff */
[----:B------:R-:W-:Y:S01]  /*15c0*/  IMAD R9, R0, c[0x0][0x194], R9 ;  /* 0x0000650000097a24 */ /* 0x000fe200078e0209 */
[----:B------:R-:W-:Y:S01]  /*15d0*/  ISETP.LT.OR P3, PT, R17, 0x3, P4 ;  /* 0x000000031100780c */ /* 0x000fe20002761670 */
[----:B------:R-:W-:Y:S01]  /*15e0*/  IMAD.MOV.U32 R10, RZ, RZ, R4 ;  /* 0x000000ffff0a7224 */ /* 0x000fe200078e0004 */
        /* <DEDUP_REMOVED lines=40> */
[----:B------:R-:W-:Y:S01]  /*1870*/  IMAD.MOV.U32 R11, RZ, RZ, 0x3e0 ;  /* 0x000003e0ff0b7424 */ /* 0x000fe200078e00ff */
[----:B------:R-:W-:Y:S01]  /*1880*/  ISETP.NE.U32.AND P1, PT, R0, 0x1, PT ;  /* 0x000000010000780c */ /* 0x000fe20003f25070 */
[----:B------:R-:W-:-:S03]  /*1890*/  IMAD.SHL.U32 R0, R26, 0x4, RZ ;  /* 0x000000041a007824 */ /* 0x000fc600078e00ff */
[----:B------:R-:W-:Y:S02]  /*18a0*/  SEL R11, R11, 0x420, !P1 ;  /* 0x000004200b0b7807 */ /* 0x000fe40004800000 */
[C---:B------:R-:W-:Y:S02]  /*18b0*/  IADD3 R24, R0.reuse, 0x840, RZ ;  /* 0x0000084000187810 */ /* 0x040fe40007ffe0ff */
[C---:B------:R-:W-:Y:S01]  /*18c0*/  @P0 IADD3 R24, R0.reuse, 0x7c0, RZ ;  /* 0x000007c000180810 */ /* 0x040fe20007ffe0ff */
[----:B------:R-:W-:-:S04]  /*18d0*/  IMAD.IADD R25, R0, 0x1, R11 ;  /* 0x0000000100197824 */ /* 0x000fc800078e020b */
[----:B------:R-:W-:Y:S01]  /*18e0*/  IMAD.IADD R11, R11, 0x1, R24 ;  /* 0x000000010b0b7824 */ /* 0x000fe200078e0218 */
[----:B-1----:R-:W-:Y:S04]  /*18f0*/  LDS R23, [R25] ;  /* 0x0000000019177984 */ /* 0x002fe80000000800 */
[----:B------:R-:W1:Y:S04]  /*1900*/  LDS R22, [R26.X4] ;  /* 0x000000001a167984 */ /* 0x000e680000004800 */
[----:B------:R-:W3:Y:S04]  /*1910*/  LDS R10, [R24] ;  /* 0x00000000180a7984 */ /* 0x000ee80000000800 */
[----:B------:R-:W4:Y:S01]  /*1920*/  LDS R9, [R11] ;  /* 0x000000000b097984 */ /* 0x000f220000000800 */
[----:B-1----:R-:W-:-:S04]  /*1930*/  FMNMX.FTZ R0, R23, R22, !PT ;  /* 0x0000001617007209 */ /* 0x002fc80007810000 */
[----:B---3--:R-:W-:-:S04]  /*1940*/  FMNMX.FTZ R0, R0, R10, !PT ;  /* 0x0000000a00007209 */ /* 0x008fc80007810000 */
[----:B----4-:R-:W-:Y:S01]  /*1950*/  FMNMX.FTZ R0, R0, R9, !PT ;  /* 0x0000000900007209 */ /* 0x010fe20007810000 */
[----:B------:R-:W-:Y:S05]  /*1960*/  BRA.DIV ~URZ, `(.L_x_1271) ;  /* 0x000014127f007947 */ /* 0x000fea000b800000 */
[----:B--2---:R1:W2:Y:S02]  /*1970*/  SHFL.BFLY PT, R4, R0, 0x10, 0x1f ;  /* 0x0e001f0000047f89 */ /* 0x0042a400000e0000 */
.L_x_1280:
        /* <DEDUP_REMOVED lines=97> */
.L_x_1273:
[----:B------:R-:W-:Y:S05]  /*1f90*/  BSYNC B0 ;  /* 0x0000000000007941 */ /* 0x000fea0003800000 */
.L_x_1272:
[----:B------:R-:W-:Y:S01]  /*1fa0*/  BAR.SYNC.DEFER_BLOCKING 0x0 ;  /* 0x0000000000007b1d */ /* 0x000fe20000010000 */
[----:B---3--:R-:W-:Y:S01]  /*1fb0*/  CS2R R6, SRZ ;  /* 0x0000000000067805 */ /* 0x008fe2000001ff00 */
[----:B------:R-:W-:-:S04]  /*1fc0*/  CS2R R4, SRZ ;  /* 0x0000000000047805 */ /* 0x000fc8000001ff00 */
        /* <DEDUP_REMOVED lines=18> */
[----:B------:R-:W-:Y:S02]  /*20f0*/  IMAD.IADD R38, R0, 0x1, -R38 ;  /* 0x0000000100267824 */ /* 0x000fe400078e0a26 */
.L_x_1278:
        /* <DEDUP_REMOVED lines=129> */
.L_x_1277:
[----:B------:R-:W-:Y:S05]  /*2910*/  BSYNC B0 ;  /* 0x0000000000007941 */ /* 0x000fea0003800000 */
.L_x_1276:
        /* <DEDUP_REMOVED lines=8> */
.L_x_1279:
        /* <DEDUP_REMOVED lines=43> */
.L_x_1275:
[----:B------:R-:W-:Y:S05]  /*2c50*/  BSYNC B1 ;  /* 0x0000000000017941 */ /* 0x000fea0003800000 */
.L_x_1274:
[----:B------:R-:W-:Y:S05]  /*2c60*/  @P4 EXIT ;  /* 0x000000000000494d */ /* 0x000fea0003800000 */
        /* <DEDUP_REMOVED lines=15> */
[----:B------:R-:W-:Y:S01]  /*2d60*/  STG.E.128 [R2.64], R4 ;  /* 0x0000000402007986 */ /* 0x000fe2000c101d26 */
[----:B------:R-:W-:Y:S05]  /*2d70*/  EXIT ;  /* 0x000000000000794d */ /* 0x000fea0003800000 */
.L_x_1271:
[----:B--2---:R-:W-:Y:S02]  /*2d80*/  MOV R4, 0x2da0 ;  /* 0x00002da000047802 */ /* 0x004fe40000000f00 */
[----:B------:R-:W-:Y:S05]  /*2d90*/  CALL.REL.NOINC `($__internal_115_$__cuda_sm70_shflsync_bfly_p) ;  /* 0x000003f000007944 */ /* 0x000fea0003c00000 */
[----:B--2---:R-:W-:Y:S01]  /*2da0*/  MOV R4, R5 ;  /* 0x0000000500047202 */ /* 0x004fe20000000f00 */
[----:B-1----:R-:W-:Y:S05]  /*2db0*/  BRA `(.L_x_1280) ;  /* 0xffffebc000007947 */ /* 0x002fea000383ffff */
        .weak           $__internal_114_$__cuda_sm20_div_u64
        .type           $__internal_114_$__cuda_sm20_div_u64,@function
        .size           $__internal_114_$__cuda_sm20_div_u64,($__internal_115_$__cuda_sm70_shflsync_bfly_p - $__internal_114_$__cuda_sm20_div_u64)
$__internal_114_$__cuda_sm20_div_u64:
        /* <DEDUP_REMOVED lines=60> */
[----:B------:R-:W-:Y:S06]  /*3180*/  RET.REL.NODEC R6 `(_ZN7cutlass13device_kernelIN5flash19FlashAttnFwdCombineIN4cute5tupleIJNS3_1CILi8EEENS5_ILi128EEEEEELi7ELi256ELi1ELb0ELb1EffNS_4arch4Sm90EEEEEvNT_6ParamsE) ;  /* 0xffffce7006007950 */ /* 0x000fec0003c3ffff */
        .weak           $__internal_115_$__cuda_sm70_shflsync_bfly_p
        .type           $__internal_115_$__cuda_sm70_shflsync_bfly_p,@function
        .size           $__internal_115_$__cuda_sm70_shflsync_bfly_p,(.L_x_1973 - $__internal_115_$__cuda_sm70_shflsync_bfly_p)
$__internal_115_$__cuda_sm70_shflsync_bfly_p:
[----:B------:R-:W-:Y:S01]  /*3190*/  HFMA2.MMA R21, -RZ, RZ, 0, 0 ;  /* 0x00000000ff157435 */ /* 0x000fe200000001ff */
[----:B------:R-:W-:Y:S01]  /*31a0*/  MOV R20, R4 ;  /* 0x0000000400147202 */ /* 0x000fe20000000f00 */
[----:B------:R1:W2:Y:S04]  /*31b0*/  SHFL.BFLY PT, R5, R0, 0x10, 0x1f ;  /* 0x0e001f0000057f89 */ /* 0x0002a800000e0000 */
[----:B------:R-:W-:Y:S05]  /*31c0*/  RET.REL.NODEC R20 `(_ZN7cutlass13device_kernelIN5flash19FlashAttnFwdCombineIN4cute5tupleIJNS3_1CILi8EEENS5_ILi128EEEEEELi7ELi256ELi1ELb0ELb1EffNS_4arch4Sm90EEEEEvNT_6ParamsE) ;  /* 0xffffce3014007950 */ /* 0x000fea0003c3ffff */
.L_x_1281:
        /* <DEDUP_REMOVED lines=11> */
.L_x_1973:


//--------------------- .text._ZN7cutlass13device_kernelIN5flash19FlashAttnFwdCombineIN4cute5tupleIJNS3_1CILi8EEENS5_ILi128EEEEEELi6ELi256ELi1ELb0ELb1EffNS_4arch4Sm90EEEEEvNT_6ParamsE --------------------------
	.section	.text._ZN7cutlass13device_kernelIN5flash19FlashAttnFwdCombineIN4cute5tupleIJNS3_1CILi8EEENS5_ILi128EEEEEELi6ELi256ELi1ELb0ELb1EffNS_4arch4Sm90EEEEEvNT_6ParamsE,"ax",@progbits
	.sectioninfo	@"SHI_REGISTERS=42"
	.align	128
.text._ZN7cutlass13device_kernelIN5flash19FlashAttnFwdCombineIN4cute5tupleIJNS3_1CILi8EEENS5_ILi128EEEEEELi6ELi256ELi1ELb0ELb1EffNS_4arch4Sm90EEEEEvNT_6ParamsE:
        .type           _ZN7cutlass13device_kernelIN5flash19FlashAttnFwdCombineIN4cute5tupleIJNS3_1CILi8EEENS5_ILi128EEEEEELi6ELi256ELi1ELb0ELb1EffNS_4arch4Sm90EEEEEvNT_6ParamsE,@function
        .size           _ZN7cutlass13device_kernelIN5flash19FlashAttnFwdCombineIN4cute5tupleIJNS3_1CILi8EEENS5_ILi128EEEEEELi6ELi256ELi1ELb0ELb1EffNS_4arch4Sm90EEEEEvNT_6ParamsE,(.L_x_1976 - _ZN7cutlass13device_kernelIN5flash19FlashAttnFwdCombineIN4cute5tupleIJNS3_1CILi8EEENS5_ILi128EEEEEELi6ELi256ELi1ELb0ELb1EffNS_4arch4Sm90EEEEEvNT_6ParamsE)
        .other          _ZN7cutlass13device_kernelIN5flash19FlashAttnFwdCombineIN4cute5tupleIJNS3_1CILi8EEENS5_ILi128EEEEEELi6ELi256ELi1ELb0ELb1EffNS_4arch4Sm90EEEEEvNT_6ParamsE,@"STO_CUDA_ENTRY STV_DEFAULT"
_ZN7cutlass13device_kernelIN5flash19FlashAttnFwdCombineIN4cute5tupleIJNS3_1CILi8EEENS5_ILi128EEEEEELi6ELi256ELi1ELb0ELb1EffNS_4arch4Sm90EEEEEvNT_6ParamsE:
        /* <DEDUP_REMOVED lines=51> */
.L_x_1282:
        /* <DEDUP_REMOVED lines=25> */
.L_x_1283:
        /* <DEDUP_REMOVED lines=101> */
.L_x_1285:
        /* <DEDUP_REMOVED lines=14> */
[----:B------:R-:W-:Y:S05]  /*0bf0*/  CALL.REL.NOINC `($__internal_116_$__cuda_sm20_div_u64) ;  /* 0x00001da000007944 */ /* 0x000fea0003c00000 */
[----:B------:R-:W-:Y:S05]  /*0c00*/  BRA `(.L_x_1287) ;  /* 0x0000013000007947 */ /* 0x000fea0003800000 */
.L_x_1286:
        /* <DEDUP_REMOVED lines=19> */
.L_x_1287:
[----:B------:R-:W-:Y:S02]  /*0d40*/  IADD3 R3, R8, -0x1, RZ ;  /* 0xffffffff08037810 */ /* 0x000fe40007ffe0ff */
[----:B------:R-:W-:-:S03]  /*0d50*/  MOV R6, R0 ;  /* 0x0000000000067202 */ /* 0x000fc60000000f00 */
.L_x_1284:
        /* <DEDUP_REMOVED lines=28> */
[----:B------:R-:W-:Y:S02]  /*0f20*/  IADD3.X R15, R5, R9, R4, P1, !PT ;  /* 0x00000009050f7210 */ /* 0x000fe40000ffe404 */
[C---:B------:R-:W-:Y:S01]  /*0f30*/  IADD3 R9, R7.reuse, 0x20, RZ ;  /* 0x0000002007097810 */ /* 0x040fe20007ffe0ff */
[C---:B------:R-:W-:Y:S02]  /*0f40*/  @!P4 IMAD R0, R7.reuse, c[0x0][0x1bc], R0 ;  /* 0x00006f000700ca24 */ /* 0x040fe400078e0200 */
[C---:B------:R-:W-:Y:S01]  /*0f50*/  @!P4 IMAD.WIDE.U32 R4, R7.reuse, c[0x0][0x1b8], R14 ;  /* 0x00006e000704ca25 */ /* 0x040fe200078e000e */
[----:B------:R-:W-:Y:S02]  /*0f60*/  LOP3.LUT R7, R7, 0x1, RZ, 0xc0, !PT ;  /* 0x0000000107077812 */ /* 0x000fe400078ec0ff */
[----:B------:R-:W-:Y:S01]  /*0f70*/  ISETP.GE.AND P2, PT, R9, R17, PT ;  /* 0x000000110900720c */ /* 0x000fe20003f46270 */
[----:B------:R-:W-:Y:S01]  /*0f80*/  @!P4 IMAD.IADD R0, R5, 0x1, R0 ;  /* 0x000000010500c824 */ /* 0x000fe200078e0200 */
[----:B------:R-:W-:Y:S01]  /*0f90*/  ISETP.NE.U32.AND P3, PT, R7, 0x1, PT ;  /* 0x000000010700780c */ /* 0x000fe20003f65070 */
[----:B------:R-:W-:Y:S01]  /*0fa0*/  IMAD.MOV.U32 R7, RZ, RZ, 0xf8 ;  /* 0x000000f8ff077424 */ /* 0x000fe200078e00ff */
[----:B------:R-:W-:-:S02]  /*0fb0*/  @!P4 LEA R12, P1, R4, c[0x0][0x1a0], 0x2 ;  /* 0x00006800040cca11 */ /* 0x000fc400078210ff */
[----:B------:R-:W-:Y:S02]  /*0fc0*/  @P4 MOV R5, 0xff800000 ;  /* 0xff80000000054802 */ /* 0x000fe40000000f00 */
[----:B------:R-:W-:Y:S02]  /*0fd0*/  SEL R7, R7, 0x108, !P3 ;  /* 0x0000010807077807 */ /* 0x000fe40005800000 */
[----:B------:R-:W-:Y:S01]  /*0fe0*/  @!P4 LEA.HI.X R13, R4, c[0x0][0x1a4], R0, 0x2, P1 ;  /* 0x00006900040dca11 */ /* 0x000fe200008f1400 */
[----:B------:R-:W-:Y:S01]  /*0ff0*/  @!P4 IMAD.SHL.U32 R4, R10, 0x4, RZ ;  /* 0x000000040a04c824 */ /* 0x000fe200078e00ff */
[----:B------:R1:W-:Y:S01]  /*1000*/  @P4 STS [R10.X4], R5 ;  /* 0x000000050a004388 */ /* 0x0003e20000004800 */
[----:B------:R-:W-:Y:S01]  /*1010*/  @P2 IMAD.MOV.U32 R0, RZ, RZ, -0x800000 ;  /* 0xff800000ff002424 */ /* 0x000fe200078e00ff */
[----:B------:R-:W-:Y:S02]  /*1020*/  @P2 IADD3 R8, R10, R7, RZ ;  /* 0x000000070a082210 */ /* 0x000fe40007ffe0ff */
[----:B------:R-:W-:Y:S01]  /*1030*/  @!PT LDS RZ, [RZ] ;  /* 0x00000000fffff984 */ /* 0x000fe20000000800 */
[----:B------:R-:W-:Y:S01]  /*1040*/  @!PT LDS RZ, [RZ] ;  /* 0x00000000fffff984 */ /* 0x000fe20000000800 */
[----:B------:R-:W-:Y:S01]  /*1050*/  @!PT LDS RZ, [RZ] ;  /* 0x00000000fffff984 */ /* 0x000fe20000000800 */
[----:B------:R1:W-:Y:S04]  /*1060*/  @!P4 LDGSTS.E.LTC128B [R4], [R12.64] ;  /* 0x000000000c04cfae */ /* 0x0003e8000b921966 */
[----:B------:R1:W-:Y:S01]  /*1070*/  @P2 STS [R8.X4], R0 ;  /* 0x0000000008002388 */ /* 0x0003e20000004800 */
[----:B------:R-:W-:Y:S05]  /*1080*/  @P2 BRA `(.L_x_1289) ;  /* 0x000000f000002947 */ /* 0x000fea0003800000 */
[----:B-1----:R-:W-:Y:S02]  /*1090*/  SHF.R.S32.HI R0, RZ, 0x1f, R9 ;  /* 0x0000001fff007819 */ /* 0x002fe40000011409 */
[----:B------:R-:W-:-:S02]  /*10a0*/  MOV R4, R14 ;  /* 0x0000000e00047202 */ /* 0x000fc40000000f00 */
        /* <DEDUP_REMOVED lines=13> */
.L_x_1289:
[----:B------:R-:W-:Y:S05]  /*1180*/  BSYNC B0 ;  /* 0x0000000000007941 */ /* 0x000fea0003800000 */
.L_x_1288:
        /* <DEDUP_REMOVED lines=62> */
[----:B--2---:R-:W-:-:S04]  /*1570*/  SHF.R.U32.HI R21, RZ, 0x2, R2 ;  /* 0x00000002ff157819 */ /* 0x004fc80000011602 */
[----:B------:R-:W-:Y:S02]  /*1580*/  LOP3.LUT R21, R5, 0x7, R21, 0x78, !PT ;  /* 0x0000000705157812 */ /* 0x000fe400078e7815 */
[----:B---3--:R-:W-:Y:S01]  /*1590*/  LOP3.LUT R0, R2, 0x1, RZ, 0xc0, !PT ;  /* 0x0000000102007812 */ /* 0x008fe200078ec0ff */
[----:B------:R-:W-:-:S04]  /*15a0*/  DEPBAR.LE SB0, 0x3 ;  /* 0x000080c00000791a */ /* 0x000fc80000000000 */
[----:B------:R-:W-:Y:S01]  /*15b0*/  WARPSYNC 0xffffffff ;  /* 0xffffffff00007948 */ /* 0x000fe20003800000 */
[----:B------:R-:W-:Y:S01]  /*15c0*/  BAR.SYNC.DEFER_BLOCKING 0x0 ;  /* 0x0000000000007b1d */ /* 0x000fe20000010000 */
[----:B------:R-:W-:Y:S01]  /*15d0*/  ISETP.NE.U32.AND P0, PT, R0, 0x1, PT ;  /* 0x000000010000780c */ /* 0x000fe20003f05070 */
[----:B------:R-:W-:-:S05]  /*15e0*/  IMAD.SHL.U32 R0, R21, 0x4, RZ ;  /* 0x0000000415007824 */ /* 0x000fca00078e00ff */
[----:B------:R-:W-:-:S07]  /*15f0*/  IADD3 R20, R0, 0x3e0, RZ ;  /* 0x000003e000147810 */ /* 0x000fce0007ffe0ff */
[----:B------:R-:W-:-:S05]  /*1600*/  @P0 IADD3 R20, R0, 0x420, RZ ;  /* 0x0000042000140810 */ /* 0x000fca0007ffe0ff */
[----:B------:R-:W-:Y:S04]  /*1610*/  LDS R0, [R20] ;  /* 0x0000000014007984 */ /* 0x000fe80000000800 */
[----:B------:R-:W2:Y:S02]  /*1620*/  LDS R10, [R21.X4] ;  /* 0x00000000150a7984 */ /* 0x000ea40000004800 */
[----:B--2---:R-:W-:Y:S01]  /*1630*/  FMNMX.FTZ R4, R0, R10, !PT ;  /* 0x0000000a00047209 */ /* 0x004fe20007810000 */
[----:B------:R-:W-:Y:S05]  /*1640*/  BRA.DIV ~URZ, `(.L_x_1290) ;  /* 0x000013127f007947 */ /* 0x000fea000b800000 */
[----:B-1----:R1:W2:Y:S02]  /*1650*/  SHFL.BFLY PT, R5, R4, 0x10, 0x1f ;  /* 0x0e001f0004057f89 */ /* 0x0022a400000e0000 */
.L_x_1299:
        /* <DEDUP_REMOVED lines=81> */
.L_x_1292:
[----:B------:R-:W-:Y:S05]  /*1b70*/  BSYNC B0 ;  /* 0x0000000000007941 */ /* 0x000fea0003800000 */
.L_x_1291:
        /* <DEDUP_REMOVED lines=22> */
.L_x_1297:
        /* <DEDUP_REMOVED lines=129> */
.L_x_1296:
[----:B------:R-:W-:Y:S05]  /*24f0*/  BSYNC B0 ;  /* 0x0000000000007941 */ /* 0x000fea0003800000 */
.L_x_1295:
        /* <DEDUP_REMOVED lines=8> */
.L_x_1298:
        /* <DEDUP_REMOVED lines=43> */
.L_x_1294:
[----:B------:R-:W-:Y:S05]  /*2830*/  BSYNC B1 ;  /* 0x0000000000017941 */ /* 0x000fea0003800000 */
.L_x_1293:
        /* <DEDUP_REMOVED lines=18> */
.L_x_1290:
[----:B-1----:R-:W-:Y:S02]  /*2960*/  MOV R5, 0x2980 ;  /* 0x0000298000057802 */ /* 0x002fe40000000f00 */
[----:B------:R-:W-:Y:S05]  /*2970*/  CALL.REL.NOINC `($__internal_117_$__cuda_sm70_shflsync_bfly_p) ;  /* 0x000003f000007944 */ /* 0x000fea0003c00000 */
[----:B--2---:R-:W-:Y:S01]  /*2980*/  MOV R5, R7 ;  /* 0x0000000700057202 */ /* 0x004fe20000000f00 */
[----:B-1----:R-:W-:Y:S05]  /*2990*/  BRA `(.L_x_1299) ;  /* 0xffffecc000007947 */ /* 0x002fea000383ffff */
        .weak           $__internal_116_$__cuda_sm20_div_u64
        .type           $__internal_116_$__cuda_sm20_div_u64,@function
        .size           $__internal_116_$__cuda_sm20_div_u64,($__internal_117_$__cuda_sm70_shflsync_bfly_p - $__internal_116_$__cuda_sm20_div_u64)
$__internal_116_$__cuda_sm20_div_u64:
        /* <DEDUP_REMOVED lines=60> */
[----:B------:R-:W-:Y:S06]  /*2d60*/  RET.REL.NODEC R6 `(_ZN7cutlass13device_kernelIN5flash19FlashAttnFwdCombineIN4cute5tupleIJNS3_1CILi8EEENS5_ILi128EEEEEELi6ELi256ELi1ELb0ELb1EffNS_4arch4Sm90EEEEEvNT_6ParamsE) ;  /* 0xffffd29006007950 */ /* 0x000fec0003c3ffff */
        .weak           $__internal_117_$__cuda_sm70_shflsync_bfly_p
        .type           $__internal_117_$__cuda_sm70_shflsync_bfly_p,@function
        .size           $__internal_117_$__cuda_sm70_shflsync_bfly_p,(.L_x_1976 - $__internal_117_$__cuda_sm70_shflsync_bfly_p)
$__internal_117_$__cuda_sm70_shflsync_bfly_p:
[----:B------:R-:W-:Y:S01]  /*2d70*/  HFMA2.MMA R23, -RZ, RZ, 0, 0 ;  /* 0x00000000ff177435 */ /* 0x000fe200000001ff */
[----:B------:R-:W-:Y:S01]  /*2d80*/  MOV R22, R5 ;  /* 0x0000000500167202 */ /* 0x000fe20000000f00 */
[----:B------:R1:W2:Y:S04]  /*2d90*/  SHFL.BFLY PT, R7, R4, 0x10, 0x1f ;  /* 0x0e001f0004077f89 */ /* 0x0002a800000e0000 */
[----:B------:R-:W-:Y:S05]  /*2da0*/  RET.REL.NODEC R22 `(_ZN7cutlass13device_kernelIN5flash19FlashAttnFwdCombineIN4cute5tupleIJNS3_1CILi8EEENS5_ILi128EEEEEELi6ELi256ELi1ELb0ELb1EffNS_4arch4Sm90EEEEEvNT_6ParamsE) ;  /* 0xffffd25016007950 */ /* 0x000fea0003c3ffff */
.L_x_1300:
        /* <DEDUP_REMOVED lines=13> */
.L_x_1976:


//--------------------- .text._ZN7cutlass13device_kernelIN5flash19FlashAttnFwdCombineIN4cute5tupleIJNS3_1CILi8EEENS5_ILi128EEEEEELi5ELi256ELi1ELb0ELb1EffNS_4arch4Sm90EEEEEvNT_6ParamsE --------------------------
	.section	.text._ZN7cutlass13device_kernelIN5flash19FlashAttnFwdCombineIN4cute5tupleIJNS3_1CILi8EEENS5_ILi128EEEEEELi5ELi256ELi1ELb0ELb1EffNS_4arch4Sm90EEEEEvNT_6ParamsE,"ax",@progbits
	.sectioninfo	@"SHI_REGISTERS=42"
	.align	128
.text._ZN7cutlass13device_kernelIN5flash19FlashAttnFwdCombineIN4cute5tupleIJNS3_1CILi8EEENS5_ILi128EEEEEELi5ELi256ELi1ELb0ELb1EffNS_4arch4Sm90EEEEEvNT_6ParamsE:
        .type           _ZN7cutlass13device_kernelIN5flash19FlashAttnFwdCombineIN4cute5tupleIJNS3_1CILi8EEENS5_ILi128EEEEEELi5ELi256ELi1ELb0ELb1EffNS_4arch4Sm90EEEEEvNT_6ParamsE,@function
        .size           _ZN7cutlass13device_kernelIN5flash19FlashAttnFwdCombineIN4cute5tupleIJNS3_1CILi8EEENS5_ILi128EEEEEELi5ELi256ELi1ELb0ELb1EffNS_4arch4Sm90EEEEEvNT_6ParamsE,(.L_x_1979 - _ZN7cutlass13device_kernelIN5flash19FlashAttnFwdCombineIN4cute5tupleIJNS3_1CILi8EEENS5_ILi128EEEEEELi5ELi256ELi1ELb0ELb1EffNS_4arch4Sm90EEEEEvNT_6ParamsE)
        .other          _ZN7cutlass13device_kernelIN5flash19FlashAttnFwdCombineIN4cute5tupleIJNS3_1CILi8EEENS5_ILi128EEEEEELi5ELi256ELi1ELb0ELb1EffNS_4arch4Sm90EEEEEvNT_6ParamsE,@"STO_CUDA_ENTRY STV_DEFAULT"
_ZN7cutlass13device_kernelIN5flash19FlashAttnFwdCombineIN4cute5tupleIJNS3_1CILi8EEENS5_ILi128EEEEEELi5ELi256ELi1ELb0ELb1EffNS_4arch4Sm90EEEEEvNT_6ParamsE:
        /* <DEDUP_REMOVED lines=51> */
.L_x_1301:
        /* <DEDUP_REMOVED lines=25> */
.L_x_1302:
        /* <DEDUP_REMOVED lines=101> */
.L_x_1304:
        /* <DEDUP_REMOVED lines=14> */
[----:B------:R-:W-:Y:S05]  /*0bf0*/  CALL.REL.NOINC `($__internal_118_$__cuda_sm20_div_u64) ;  /* 0x00001b3000007944 */ /* 0x000fea0003c00000 */
[----:B------:R-:W-:Y:S05]  /*0c00*/  BRA `(.L_x_1306) ;  /* 0x0000013000007947 */ /* 0x000fea0003800000 */
.L_x_1305:
        /* <DEDUP_REMOVED lines=19> */
.L_x_1306:
[----:B------:R-:W-:Y:S02]  /*0d40*/  IADD3 R3, R8, -0x1, RZ ;  /* 0xffffffff08037810 */ /* 0x000fe40007ffe0ff */
[----:B------:R-:W-:-:S03]  /*0d50*/  MOV R6, R0 ;  /* 0x0000000000067202 */ /* 0x000fc60000000f00 */
.L_x_1303:
        /* <DEDUP_REMOVED lines=43> */
.L_x_1308:
[----:B------:R-:W-:Y:S05]  /*1010*/  BSYNC B0 ;  /* 0x0000000000007941 */ /* 0x000fea0003800000 */
.L_x_1307:
[----:B------:R-:W-:Y:S01]  /*1020*/  LEA.HI R8, R9, R2, RZ, 0x5 ;  /* 0x0000000209087211 */ /* 0x000fe200078f28ff */
[----:B------:R-:W-:Y:S01]  /*1030*/  IMAD.SHL.U32 R4, R23, 0x80, RZ ;  /* 0x0000008017047824 */ /* 0x000fe200078e00ff */
[----:B------:R-:W0:Y:S02]  /*1040*/  LDGDEPBAR ;  /* 0x00000000000079af */ /* 0x000e240000000000 */
[----:B------:R-:W-:Y:S02]  /*1050*/  SHF.R.S32.HI R12, RZ, 0x5, R8 ;  /* 0x00000005ff0c7819 */ /* 0x000fe40000011408 */
[----:B------:R-:W-:Y:S02]  /*1060*/  LOP3.LUT R8, R8, 0xffffffe0, RZ, 0xc0, !PT ;  /* 0xffffffe008087812 */ /* 0x000fe400078ec0ff */
[----:B-1----:R-:W-:Y:S02]  /*1070*/  IADD3 R7, R12, UR36, RZ ;  /* 0x000000240c077c10 */ /* 0x002fe4000fffe0ff */
        /* <DEDUP_REMOVED lines=23> */
[----:B------:R-:W-:Y:S02]  /*11f0*/  IMAD.IADD R11, R5, 0x1, R9 ;  /* 0x00000001050b7824 */ /* 0x000fe400078e0209 */
[----:B------:R-:W-:Y:S02]  /*1200*/  IMAD.SHL.U32 R17, R2, 0x8, RZ ;  /* 0x0000000802117824 */ /* 0x000fe400078e00ff */
[----:B------:R-:W-:Y:S02]  /*1210*/  IMAD R4, R32, c[0x0][0x180], RZ ;  /* 0x0000600020047a24 */ /* 0x000fe400078e02ff */
[----:B------:R-:W-:Y:S01]  /*1220*/  IMAD.WIDE.U32 R10, R33, c[0x0][0x180], R10 ;  /* 0x00006000210a7a25 */ /* 0x000fe200078e000a */
[----:B------:R-:W-:-:S03]  /*1230*/  LOP3.LUT R17, R17, 0xf8, RZ, 0xc0, !PT ;  /* 0x000000f811117812 */ /* 0x000fc600078ec0ff */
[----:B------:R-:W-:Y:S01]  /*1240*/  IMAD R4, R33, c[0x0][0x184], R4 ;  /* 0x0000610021047a24 */ /* 0x000fe200078e0204 */
[----:B------:R-:W-:Y:S01]  /*1250*/  IADD3 R36, P0, R14, R10, RZ ;  /* 0x0000000a0e247210 */ /* 0x000fe20007f1e0ff */
[----:B------:R-:W-:Y:S01]  /*1260*/  @!P3 IMAD.MOV.U32 R0, RZ, RZ, c[0x0][0x188] ;  /* 0x00006200ff00b624 */ /* 0x000fe200078e00ff */
[----:B------:R-:W-:Y:S01]  /*1270*/  LOP3.LUT R17, R17, 0x7, R12, 0xf8, !PT ;  /* 0x0000000711117812 */ /* 0x000fe200078ef80c */
        /* <DEDUP_REMOVED lines=32> */
.L_x_1318:
        /* <DEDUP_REMOVED lines=73> */
.L_x_1311:
[----:B------:R-:W-:Y:S05]  /*1910*/  BSYNC B0 ;  /* 0x0000000000007941 */ /* 0x000fea0003800000 */
.L_x_1310:
[----:B------:R-:W-:Y:S01]  /*1920*/  BAR.SYNC.DEFER_BLOCKING 0x0 ;  /* 0x0000000000007b1d */ /* 0x000fe20000010000 */
[----:B--2---:R-:W-:Y:S01]  /*1930*/  CS2R R6, SRZ ;  /* 0x0000000000067805 */ /* 0x004fe2000001ff00 */
        /* <DEDUP_REMOVED lines=17> */
[----:B------:R-:W-:Y:S01]  /*1a50*/  CS2R R4, SRZ ;  /* 0x0000000000047805 */ /* 0x000fe2000001ff00 */
[----:B------:R-:W-:-:S05]  /*1a60*/  LOP3.LUT R38, R0, 0x3, RZ, 0xc0, !PT ;  /* 0x0000000300267812 */ /* 0x000fca00078ec0ff */
[----:B------:R-:W-:Y:S02]  /*1a70*/  IMAD.IADD R38, R0, 0x1, -R38 ;  /* 0x0000000100267824 */ /* 0x000fe400078e0a26 */
.L_x_1316:
        /* <DEDUP_REMOVED lines=129> */
.L_x_1315:
[----:B------:R-:W-:Y:S05]  /*2290*/  BSYNC B0 ;  /* 0x0000000000007941 */ /* 0x000fea0003800000 */
.L_x_1314:
[----:B------:R-:W-:-:S04]  /*22a0*/  IADD3 R20, R35, 0x1, RZ ;  /* 0x0000000123147810 */ /* 0x000fc80007ffe0ff */
[----:B------:R-:W-:-:S04]  /*22b0*/  LOP3.LUT R20, R20, 0x3, RZ, 0xc0, !PT ;  /* 0x0000000314147812 */ /* 0x000fc800078ec0ff */
[----:B------:R-:W-:-:S13]  /*22c0*/  ISETP.NE.AND P0, PT, R20, RZ, PT ;  /* 0x000000ff1400720c */ /* 0x000fda0003f05270 */
[----:B------:R-:W-:Y:S05]  /*22d0*/  @!P0 BRA `(.L_x_1313) ;  /* 0x000002f000008947 */ /* 0x000fea0003800000 */
[----:B------:R-:W-:Y:S01]  /*22e0*/  IADD3 R0, R39, 0x3, RZ ;  /* 0x0000000327007810 */ /* 0x000fe20007ffe0ff */
[----:B-1----:R-:W-:Y:S02]  /*22f0*/  IMAD.MOV.U32 R11, RZ, RZ, 0x3 ;  /* 0x00000003ff0b7424 */ /* 0x002fe400078e00ff */
[----:B------:R-:W-:Y:S01]  /*2300*/  IMAD.MOV.U32 R9, RZ, RZ, RZ ;  /* 0x000000ffff097224 */ /* 0x000fe200078e00ff */
[----:B------:R-:W-:Y:S02]  /*2310*/  SHF.R.S32.HI R10, RZ, 0x1f, R0 ;  /* 0x0000001fff0a7819 */ /* 0x000fe40000011400 */
.L_x_1317:
        /* <DEDUP_REMOVED lines=43> */
.L_x_1313:
[----:B------:R-:W-:Y:S05]  /*25d0*/  BSYNC B1 ;  /* 0x0000000000017941 */ /* 0x000fea0003800000 */
.L_x_1312:
        /* <DEDUP_REMOVED lines=18> */
.L_x_1309:
[----:B-1----:R-:W-:Y:S02]  /*2700*/  MOV R4, 0x2720 ;  /* 0x0000272000047802 */ /* 0x002fe40000000f00 */
[----:B--2---:R-:W-:Y:S05]  /*2710*/  CALL.REL.NOINC `($__internal_119_$__cuda_sm70_shflsync_bfly_p) ;  /* 0x000003e000007944 */ /* 0x004fea0003c00000 */
[----:B-12---:R-:W-:Y:S05]  /*2720*/  BRA `(.L_x_1318) ;  /* 0xffffed5000007947 */ /* 0x006fea000383ffff */
        .weak           $__internal_118_$__cuda_sm20_div_u64
        .type           $__internal_118_$__cuda_sm20_div_u64,@function
        .size           $__internal_118_$__cuda_sm20_div_u64,($__internal_119_$__cuda_sm70_shflsync_bfly_p - $__internal_118_$__cuda_sm20_div_u64)
$__internal_118_$__cuda_sm20_div_u64:
        /* <DEDUP_REMOVED lines=60> */
[----:B------:R-:W-:Y:S06]  /*2af0*/  RET.REL.NODEC R6 `(_ZN7cutlass13device_kernelIN5flash19FlashAttnFwdCombineIN4cute5tupleIJNS3_1CILi8EEENS5_ILi128EEEEEELi5ELi256ELi1ELb0ELb1EffNS_4arch4Sm90EEEEEvNT_6ParamsE) ;  /* 0xffffd50006007950 */ /* 0x000fec0003c3ffff */
        .weak           $__internal_119_$__cuda_sm70_shflsync_bfly_p
        .type           $__internal_119_$__cuda_sm70_shflsync_bfly_p,@function
        .size           $__internal_119_$__cuda_sm70_shflsync_bfly_p,(.L_x_1979 - $__internal_119_$__cuda_sm70_shflsync_bfly_p)
$__internal_119_$__cuda_sm70_shflsync_bfly_p:
[----:B------:R-:W-:Y:S01]  /*2b00*/  HFMA2.MMA R11, -RZ, RZ, 0, 0 ;  /* 0x00000000ff0b7435 */ /* 0x000fe200000001ff */
[----:B------:R-:W-:Y:S01]  /*2b10*/  MOV R10, R4 ;  /* 0x00000004000a7202 */ /* 0x000fe20000000f00 */
[----:B------:R1:W2:Y:S04]  /*2b20*/  SHFL.BFLY PT, R5, R0, 0x10, 0x1f ;  /* 0x0e001f0000057f89 */ /* 0x0002a800000e0000 */
[----:B------:R-:W-:Y:S05]  /*2b30*/  RET.REL.NODEC R10 `(_ZN7cutlass13device_kernelIN5flash19FlashAttnFwdCombineIN4cute5tupleIJNS3_1CILi8EEENS5_ILi128EEEEEELi5ELi256ELi1ELb0ELb1EffNS_4arch4Sm90EEEEEvNT_6ParamsE) ;  /* 0xffffd4c00a007950 */ /* 0x000fea0003c3ffff */
.L_x_1319:
        /* <DEDUP_REMOVED lines=12> */
.L_x_1979:


//--------------------- .text._ZN7cutlass13device_kernelIN5flash19FlashAttnFwdCombineIN4cute5tupleIJNS3_1CILi8EEENS5_ILi128EEEEEELi8ELi256ELi1ELb0ELb0EffNS_4arch4Sm80EEEEEvNT_6ParamsE --------------------------
	.section	.text._ZN7cutlass13device_kernelIN5flash19FlashAttnFwdCombineIN4cute5tupleIJNS3_1CILi8EEENS5_ILi128EEEEEELi8ELi256ELi1ELb0ELb0EffNS_4arch4Sm80EEEEEvNT_6ParamsE,"ax",@progbits
	.sectioninfo	@"SHI_REGISTERS=48"
	.align	128
.text._ZN7cutlass13device_kernelIN5flash19FlashAttnFwdCombineIN4cute5tupleIJNS3_1CILi8EEENS5_ILi128EEEEEELi8ELi256ELi1ELb0ELb0EffNS_4arch4Sm80EEEEEvNT_6ParamsE:
        .type           _ZN7cutlass13device_kernelIN5flash19FlashAttnFwdCombineIN4cute5tupleIJNS3_1CILi8EEENS5_ILi128EEEEEELi8ELi256ELi1ELb0ELb0EffNS_4arch4Sm80EEEEEvNT_6ParamsE,@function
        .size           _ZN7cutlass13device_kernelIN5flash19FlashAttnFwdCombineIN4cute5tupleIJNS3_1CILi8EEENS5_ILi128EEEEEELi8ELi256ELi1ELb0ELb0EffNS_4arch4Sm80EEEEEvNT_6ParamsE,(.L_x_1982 - _ZN7cutlass13device_kernelIN5flash19FlashAttnFwdCombineIN4cute5tupleIJNS3_1CILi8EEENS5_ILi128EEEEEELi8ELi256ELi1ELb0ELb0EffNS_4arch4Sm80EEEEEvNT_6ParamsE)
        .other          _ZN7cutlass13device_kernelIN5flash19FlashAttnFwdCombineIN4cute5tupleIJNS3_1CILi8EEENS5_ILi128EEEEEELi8ELi256ELi1ELb0ELb0EffNS_4arch4Sm80EEEEEvNT_6ParamsE,@"STO_CUDA_ENTRY STV_DEFAULT"
_ZN7cutlass13device_kernelIN5flash19FlashAttnFwdCombineIN4cute5tupleIJNS3_1CILi8EEENS5_ILi128EEEEEELi8ELi256ELi1ELb0ELb0EffNS_4arch4Sm80EEEEEvNT_6ParamsE:
        /* <DEDUP_REMOVED lines=58> */
.L_x_1320:
        /* <DEDUP_REMOVED lines=183> */
.L_x_1322:
[----:B------:R-:W-:Y:S05]  /*0f10*/  BSYNC B0 ;  /* 0x0000000000007941 */ /* 0x000fea0003800000 */
.L_x_1321:
        /* <DEDUP_REMOVED lines=98> */
.L_x_1332:
        /* <DEDUP_REMOVED lines=137> */
.L_x_1325:
[----:B------:R-:W-:Y:S05]  /*1dd0*/  BSYNC B0 ;  /* 0x0000000000007941 */ /* 0x000fea0003800000 */
.L_x_1324:
        /* <DEDUP_REMOVED lines=22> */
.L_x_1330:
        /* <DEDUP_REMOVED lines=129> */
.L_x_1329:
[----:B------:R-:W-:Y:S05]  /*2750*/  BSYNC B0 ;  /* 0x0000000000007941 */ /* 0x000fea0003800000 */
.L_x_1328:
        /* <DEDUP_REMOVED lines=8> */
.L_x_1331:
        /* <DEDUP_REMOVED lines=43> */
.L_x_1327:
[----:B------:R-:W-:Y:S05]  /*2a90*/  BSYNC B1 ;  /* 0x0000000000017941 */ /* 0x000fea0003800000 */
.L_x_1326:
        /* <DEDUP_REMOVED lines=22> */
.L_x_1323:
[----:B------:R-:W-:Y:S02]  /*2c00*/  MOV R4, 0x2c20 ;  /* 0x00002c2000047802 */ /* 0x000fe40000000f00 */
[----:B------:R-:W-:Y:S05]  /*2c10*/  CALL.REL.NOINC `($__internal_120_$__cuda_sm70_shflsync_bfly_p) ;  /* 0x0000001000007944 */ /* 0x000fea0003c00000 */
[----:B-12---:R-:W-:Y:S05]  /*2c20*/  BRA `(.L_x_1332) ;  /* 0xffffe91000007947 */ /* 0x006fea000383ffff */
        .weak           $__internal_120_$__cuda_sm70_shflsync_bfly_p
        .type           $__internal_120_$__cuda_sm70_shflsync_bfly_p,@function
        .size           $__internal_120_$__cuda_sm70_shflsync_bfly_p,(.L_x_1982 - $__internal_120_$__cuda_sm70_shflsync_bfly_p)
$__internal_120_$__cuda_sm70_shflsync_bfly_p:
[----:B------:R-:W-:Y:S01]  /*2c30*/  HFMA2.MMA R7, -RZ, RZ, 0, 0 ;  /* 0x00000000ff077435 */ /* 0x000fe200000001ff */
[----:B------:R-:W-:Y:S01]  /*2c40*/  MOV R6, R4 ;  /* 0x0000000400067202 */ /* 0x000fe20000000f00 */
[----:B------:R1:W2:Y:S04]  /*2c50*/  SHFL.BFLY PT, R5, R0, 0x10, 0x1f ;  /* 0x0e001f0000057f89 */ /* 0x0002a800000e0000 */
[----:B------:R-:W-:Y:S05]  /*2c60*/  RET.REL.NODEC R6 `(_ZN7cutlass13device_kernelIN5flash19FlashAttnFwdCombineIN4cute5tupleIJNS3_1CILi8EEENS5_ILi128EEEEEELi8ELi256ELi1ELb0ELb0EffNS_4arch4Sm80EEEEEvNT_6ParamsE) ;  /* 0xffffd39006007950 */ /* 0x000fea0003c3ffff */
.L_x_1333:
        /* <DEDUP_REMOVED lines=9> */
.L_x_1982:


//--------------------- .text._ZN7cutlass13device_kernelIN5flash19FlashAttnFwdCombineIN4cute5tupleIJNS3_1CILi8EEENS5_ILi128EEEEEELi7ELi256ELi1ELb0ELb0EffNS_4arch4Sm80EEEEEvNT_6ParamsE --------------------------
	.section	.text._ZN7cutlass13device_kernelIN5flash19FlashAttnFwdCombineIN4cute5tupleIJNS3_1CILi8EEENS5_ILi128EEEEEELi7ELi256ELi1ELb0ELb0EffNS_4arch4Sm80EEEEEvNT_6ParamsE,"ax",@progbits
	.sectioninfo	@"SHI_REGISTERS=48"
	.align	128
.text._ZN7cutlass13device_kernelIN5flash19FlashAttnFwdCombineIN4cute5tupleIJNS3_1CILi8EEENS5_ILi128EEEEEELi7ELi256ELi1ELb0ELb0EffNS_4arch4Sm80EEEEEvNT_6ParamsE:
        .type           _ZN7cutlass13device_kernelIN5flash19FlashAttnFwdCombineIN4cute5tupleIJNS3_1CILi8EEENS5_ILi128EEEEEELi7ELi256ELi1ELb0ELb0EffNS_4arch4Sm80EEEEEvNT_6ParamsE,@function
        .size           _ZN7cutlass13device_kernelIN5flash19FlashAttnFwdCombineIN4cute5tupleIJNS3_1CILi8EEENS5_ILi128EEEEEELi7ELi256ELi1ELb0ELb0EffNS_4arch4Sm80EEEEEvNT_6ParamsE,(.L_x_1984 - _ZN7cutlass13device_kernelIN5flash19FlashAttnFwdCombineIN4cute5tupleIJNS3_1CILi8EEENS5_ILi128EEEEEELi7ELi256ELi1ELb0ELb0EffNS_4arch4Sm80EEEEEvNT_6ParamsE)
        .other          _ZN7cutlass13device_kernelIN5flash19FlashAttnFwdCombineIN4cute5tupleIJNS3_1CILi8EEENS5_ILi128EEEEEELi7ELi256ELi1ELb0ELb0EffNS_4arch4Sm80EEEEEvNT_6ParamsE,@"STO_CUDA_ENTRY STV_DEFAULT"
_ZN7cutlass13device_kernelIN5flash19FlashAttnFwdCombineIN4cute5tupleIJNS3_1CILi8EEENS5_ILi128EEEEEELi7ELi256ELi1ELb0ELb0EffNS_4arch4Sm80EEEEEvNT_6ParamsE:
        /* <DEDUP_REMOVED lines=58> */
.L_x_1334:
        /* <DEDUP_REMOVED lines=113> */
.L_x_1336:
[----:B------:R-:W-:Y:S05]  /*0ab0*/  BSYNC B0 ;  /* 0x0000000000007941 */ /* 0x000fea0003800000 */
.L_x_1335:
        /* <DEDUP_REMOVED lines=90> */
.L_x_1346:
        /* <DEDUP_REMOVED lines=105> */
.L_x_1339:
[----:B------:R-:W-:Y:S05]  /*16f0*/  BSYNC B0 ;  /* 0x0000000000007941 */ /* 0x000fea0003800000 */
.L_x_1338:
        /* <DEDUP_REMOVED lines=22> */
.L_x_1344:
        /* <DEDUP_REMOVED lines=129> */
.L_x_1343:
[----:B------:R-:W-:Y:S05]  /*2070*/  BSYNC B0 ;  /* 0x0000000000007941 */ /* 0x000fea0003800000 */
.L_x_1342:
        /* <DEDUP_REMOVED lines=8> */
.L_x_1345:
        /* <DEDUP_REMOVED lines=43> */
.L_x_1341:
[----:B------:R-:W-:Y:S05]  /*23b0*/  BSYNC B1 ;  /* 0x0000000000017941 */ /* 0x000fea0003800000 */
.L_x_1340:
        /* <DEDUP_REMOVED lines=22> */
.L_x_1337:
[----:B------:R-:W-:Y:S02]  /*2520*/  MOV R4, 0x2540 ;  /* 0x0000254000047802 */ /* 0x000fe40000000f00 */
[----:B------:R-:W-:Y:S05]  /*2530*/  CALL.REL.NOINC `($__internal_121_$__cuda_sm70_shflsync_bfly_p) ;  /* 0x0000001000007944 */ /* 0x000fea0003c00000 */
[----:B-12---:R-:W-:Y:S05]  /*2540*/  BRA `(.L_x_1346) ;  /* 0xffffeb1000007947 */ /* 0x006fea000383ffff */
        .weak           $__internal_121_$__cuda_sm70_shflsync_bfly_p
        .type           $__internal_121_$__cuda_sm70_shflsync_bfly_p,@function
        .size           $__internal_121_$__cuda_sm70_shflsync_bfly_p,(.L_x_1984 - $__internal_121_$__cuda_sm70_shflsync_bfly_p)
$__internal_121_$__cuda_sm70_shflsync_bfly_p:
[----:B------:R-:W-:Y:S01]  /*2550*/  HFMA2.MMA R23, -RZ, RZ, 0, 0 ;  /* 0x00000000ff177435 */ /* 0x000fe200000001ff */
[----:B------:R-:W-:Y:S01]  /*2560*/  MOV R22, R4 ;  /* 0x0000000400167202 */ /* 0x000fe20000000f00 */
[----:B------:R1:W2:Y:S04]  /*2570*/  SHFL.BFLY PT, R5, R0, 0x10, 0x1f ;  /* 0x0e001f0000057f89 */ /* 0x0002a800000e0000 */
[----:B------:R-:W-:Y:S05]  /*2580*/  RET.REL.NODEC R22 `(_ZN7cutlass13device_kernelIN5flash19FlashAttnFwdCombineIN4cute5tupleIJNS3_1CILi8EEENS5_ILi128EEEEEELi7ELi256ELi1ELb0ELb0EffNS_4arch4Sm80EEEEEvNT_6ParamsE) ;  /* 0xffffda7016007950 */ /* 0x000fea0003c3ffff */
.L_x_1347:
        /* <DEDUP_REMOVED lines=15> */
.L_x_1984:


//--------------------- .text._ZN7cutlass13device_kernelIN5flash19FlashAttnFwdCombineIN4cute5tupleIJNS3_1CILi8EEENS5_ILi128EEEEEELi6ELi256ELi1ELb0ELb0EffNS_4arch4Sm80EEEEEvNT_6ParamsE --------------------------
	.section	.text._ZN7cutlass13device_kernelIN5flash19FlashAttnFwdCombineIN4cute5tupleIJNS3_1CILi8EEENS5_ILi128EEEEEELi6ELi256ELi1ELb0ELb0EffNS_4arch4Sm80EEEEEvNT_6ParamsE,"ax",@progbits
	.sectioninfo	@"SHI_REGISTERS=48"
	.align	128
.text._ZN7cutlass13device_kernelIN5flash19FlashAttnFwdCombineIN4cute5tupleIJNS3_1CILi8EEENS5_ILi128EEEEEELi6ELi256ELi1ELb0ELb0EffNS_4arch4Sm80EEEEEvNT_6ParamsE:
        .type           _ZN7cutlass13device_kernelIN5flash19FlashAttnFwdCombineIN4cute5tupleIJNS3_1CILi8EEENS5_ILi128EEEEEELi6ELi256ELi1ELb0ELb0EffNS_4arch4Sm80EEEEEvNT_6ParamsE,@function
        .size           _ZN7cutlass13device_kernelIN5flash19FlashAttnFwdCombineIN4cute5tupleIJNS3_1CILi8EEENS5_ILi128EEEEEELi6ELi256ELi1ELb0ELb0EffNS_4arch4Sm80EEEEEvNT_6ParamsE,(.L_x_1986 - _ZN7cutlass13device_kernelIN5flash19FlashAttnFwdCombineIN4cute5tupleIJNS3_1CILi8EEENS5_ILi128EEEEEELi6ELi256ELi1ELb0ELb0EffNS_4arch4Sm80EEEEEvNT_6ParamsE)
        .other          _ZN7cutlass13device_kernelIN5flash19FlashAttnFwdCombineIN4cute5tupleIJNS3_1CILi8EEENS5_ILi128EEEEEELi6ELi256ELi1ELb0ELb0EffNS_4arch4Sm80EEEEEvNT_6ParamsE,@"STO_CUDA_ENTRY STV_DEFAULT"
_ZN7cutlass13device_kernelIN5flash19FlashAttnFwdCombineIN4cute5tupleIJNS3_1CILi8EEENS5_ILi128EEEEEELi6ELi256ELi1ELb0ELb0EffNS_4arch4Sm80EEEEEvNT_6ParamsE:
        /* <DEDUP_REMOVED lines=58> */
.L_x_1348:
        /* <DEDUP_REMOVED lines=72> */
.L_x_1350:
[----:B------:R-:W-:Y:S05]  /*0820*/  BSYNC B0 ;  /* 0x0000000000007941 */ /* 0x000fea0003800000 */
.L_x_1349:
        /* <DEDUP_REMOVED lines=81> */
.L_x_1360:
        /* <DEDUP_REMOVED lines=89> */
.L_x_1353:
[----:B------:R-:W-:Y:S05]  /*12d0*/  BSYNC B0 ;  /* 0x0000000000007941 */ /* 0x000fea0003800000 */
.L_x_1352:
        /* <DEDUP_REMOVED lines=22> */
.L_x_1358:
        /* <DEDUP_REMOVED lines=129> */
.L_x_1357:
[----:B------:R-:W-:Y:S05]  /*1c50*/  BSYNC B0 ;  /* 0x0000000000007941 */ /* 0x000fea0003800000 */
.L_x_1356:
        /* <DEDUP_REMOVED lines=8> */
.L_x_1359:
        /* <DEDUP_REMOVED lines=43> */
.L_x_1355:
[----:B------:R-:W-:Y:S05]  /*1f90*/  BSYNC B1 ;  /* 0x0000000000017941 */ /* 0x000fea0003800000 */
.L_x_1354:
        /* <DEDUP_REMOVED lines=22> */
.L_x_1351:
[----:B-1----:R-:W-:Y:S02]  /*2100*/  MOV R6, 0x2120 ;  /* 0x0000212000067802 */ /* 0x002fe40000000f00 */
[----:B------:R-:W-:Y:S05]  /*2110*/  CALL.REL.NOINC `($__internal_122_$__cuda_sm70_shflsync_bfly_p) ;  /* 0x0000001000007944 */ /* 0x000fea0003c00000 */
[----:B-12---:R-:W-:Y:S05]  /*2120*/  BRA `(.L_x_1360) ;  /* 0xffffec1000007947 */ /* 0x006fea000383ffff */
        .weak           $__internal_122_$__cuda_sm70_shflsync_bfly_p
        .type           $__internal_122_$__cuda_sm70_shflsync_bfly_p,@function
        .size           $__internal_122_$__cuda_sm70_shflsync_bfly_p,(.L_x_1986 - $__internal_122_$__cuda_sm70_shflsync_bfly_p)
$__internal_122_$__cuda_sm70_shflsync_bfly_p:
[----:B------:R-:W-:Y:S01]  /*2130*/  HFMA2.MMA R11, -RZ, RZ, 0, 0 ;  /* 0x00000000ff0b7435 */ /* 0x000fe200000001ff */
[----:B------:R-:W-:Y:S01]  /*2140*/  MOV R10, R6 ;  /* 0x00000006000a7202 */ /* 0x000fe20000000f00 */
[----:B------:R1:W2:Y:S04]  /*2150*/  SHFL.BFLY PT, R5, R4, 0x10, 0x1f ;  /* 0x0e001f0004057f89 */ /* 0x0002a800000e0000 */
[----:B------:R-:W-:Y:S05]  /*2160*/  RET.REL.NODEC R10 `(_ZN7cutlass13device_kernelIN5flash19FlashAttnFwdCombineIN4cute5tupleIJNS3_1CILi8EEENS5_ILi128EEEEEELi6ELi256ELi1ELb0ELb0EffNS_4arch4Sm80EEEEEvNT_6ParamsE) ;  /* 0xffffde900a007950 */ /* 0x000fea0003c3ffff */
.L_x_1361:
        /* <DEDUP_REMOVED lines=9> */
.L_x_1986:


//--------------------- .text._ZN7cutlass13device_kernelIN5flash19FlashAttnFwdCombineIN4cute5tupleIJNS3_1CILi8EEENS5_ILi128EEEEEELi5ELi256ELi1ELb0ELb0EffNS_4arch4Sm80EEEEEvNT_6ParamsE --------------------------
	.section	.text._ZN7cutlass13device_kernelIN5flash19FlashAttnFwdCombineIN4cute5tupleIJNS3_1CILi8EEENS5_ILi128EEEEEELi5ELi256ELi1ELb0ELb0EffNS_4arch4Sm80EEEEEvNT_6ParamsE,"ax",@progbits
	.sectioninfo	@"SHI_REGISTERS=48"
	.align	128
.text._ZN7cutlass13device_kernelIN5flash19FlashAttnFwdCombineIN4cute5tupleIJNS3_1CILi8EEENS5_ILi128EEEEEELi5ELi256ELi1ELb0ELb0EffNS_4arch4Sm80EEEEEvNT_6ParamsE:
        .type           _ZN7cutlass13device_kernelIN5flash19FlashAttnFwdCombineIN4cute5tupleIJNS3_1CILi8EEENS5_ILi128EEEEEELi5ELi256ELi1ELb0ELb0EffNS_4arch4Sm80EEEEEvNT_6ParamsE,@function
        .size           _ZN7cutlass13device_kernelIN5flash19FlashAttnFwdCombineIN4cute5tupleIJNS3_1CILi8EEENS5_ILi128EEEEEELi5ELi256ELi1ELb0ELb0EffNS_4arch4Sm80EEEEEvNT_6ParamsE,(.L_x_1988 - _ZN7cutlass13device_kernelIN5flash19FlashAttnFwdCombineIN4cute5tupleIJNS3_1CILi8EEENS5_ILi128EEEEEELi5ELi256ELi1ELb0ELb0EffNS_4arch4Sm80EEEEEvNT_6ParamsE)
        .other          _ZN7cutlass13device_kernelIN5flash19FlashAttnFwdCombineIN4cute5tupleIJNS3_1CILi8EEENS5_ILi128EEEEEELi5ELi256ELi1ELb0ELb0EffNS_4arch4Sm80EEEEEvNT_6ParamsE,@"STO_CUDA_ENTRY STV_DEFAULT"
_ZN7cutlass13device_kernelIN5flash19FlashAttnFwdCombineIN4cute5tupleIJNS3_1CILi8EEENS5_ILi128EEEEEELi5ELi256ELi1ELb0ELb0EffNS_4arch4Sm80EEEEEvNT_6ParamsE:
        /* <DEDUP_REMOVED lines=58> */
.L_x_1362:
        /* <DEDUP_REMOVED lines=49> */
.L_x_1364:
[----:B------:R-:W-:Y:S05]  /*06b0*/  BSYNC B0 ;  /* 0x0000000000007941 */ /* 0x000fea0003800000 */
.L_x_1363:
        /* <DEDUP_REMOVED lines=74> */
.L_x_1374:
        /* <DEDUP_REMOVED lines=81> */
.L_x_1367:
[----:B------:R-:W-:Y:S05]  /*1070*/  BSYNC B0 ;  /* 0x0000000000007941 */ /* 0x000fea0003800000 */
.L_x_1366:
        /* <DEDUP_REMOVED lines=22> */
.L_x_1372:
        /* <DEDUP_REMOVED lines=129> */
.L_x_1371:
[----:B------:R-:W-:Y:S05]  /*19f0*/  BSYNC B0 ;  /* 0x0000000000007941 */ /* 0x000fea0003800000 */
.L_x_1370:
        /* <DEDUP_REMOVED lines=8> */
.L_x_1373:
        /* <DEDUP_REMOVED lines=43> */
.L_x_1369:
[----:B------:R-:W-:Y:S05]  /*1d30*/  BSYNC B1 ;  /* 0x0000000000017941 */ /* 0x000fea0003800000 */
.L_x_1368:
        /* <DEDUP_REMOVED lines=22> */
.L_x_1365:
[----:B------:R-:W-:Y:S02]  /*1ea0*/  MOV R4, 0x1ec0 ;  /* 0x00001ec000047802 */ /* 0x000fe40000000f00 */
[----:B-12---:R-:W-:Y:S05]  /*1eb0*/  CALL.REL.NOINC `($__internal_123_$__cuda_sm70_shflsync_bfly_p) ;  /* 0x0000001000007944 */ /* 0x006fea0003c00000 */
[----:B-12---:R-:W-:Y:S05]  /*1ec0*/  BRA `(.L_x_1374) ;  /* 0xffffec9000007947 */ /* 0x006fea000383ffff */
        .weak           $__internal_123_$__cuda_sm70_shflsync_bfly_p
        .type           $__internal_123_$__cuda_sm70_shflsync_bfly_p,@function
        .size           $__internal_123_$__cuda_sm70_shflsync_bfly_p,(.L_x_1988 - $__internal_123_$__cuda_sm70_shflsync_bfly_p)
$__internal_123_$__cuda_sm70_shflsync_bfly_p:
[----:B------:R-:W-:Y:S01]  /*1ed0*/  HFMA2.MMA R7, -RZ, RZ, 0, 0 ;  /* 0x00000000ff077435 */ /* 0x000fe200000001ff */
[----:B------:R-:W-:Y:S01]  /*1ee0*/  MOV R6, R4 ;  /* 0x0000000400067202 */ /* 0x000fe20000000f00 */
[----:B------:R1:W2:Y:S04]  /*1ef0*/  SHFL.BFLY PT, R5, R0, 0x10, 0x1f ;  /* 0x0e001f0000057f89 */ /* 0x0002a800000e0000 */
[----:B------:R-:W-:Y:S05]  /*1f00*/  RET.REL.NODEC R6 `(_ZN7cutlass13device_kernelIN5flash19FlashAttnFwdCombineIN4cute5tupleIJNS3_1CILi8EEENS5_ILi128EEEEEELi5ELi256ELi1ELb0ELb0EffNS_4arch4Sm80EEEEEvNT_6ParamsE) ;  /* 0xffffe0f006007950 */ /* 0x000fea0003c3ffff */
.L_x_1375:
        /* <DEDUP_REMOVED lines=15> */
.L_x_1988:


//--------------------- .text._ZN7cutlass13device_kernelIN5flash19FlashAttnFwdCombineIN4cute5tupleIJNS3_1CILi8EEENS5_ILi128EEEEEELi8ELi256ELi1ELb0ELb1EffNS_4arch4Sm80EEEEEvNT_6ParamsE --------------------------
	.section	.text._ZN7cutlass13device_kernelIN5flash19FlashAttnFwdCombineIN4cute5tupleIJNS3_1CILi8EEENS5_ILi128EEEEEELi8ELi256ELi1ELb0ELb1EffNS_4arch4Sm80EEEEEvNT_6ParamsE,"ax",@progbits
	.sectioninfo	@"SHI_REGISTERS=48"
	.align	128
.text._ZN7cutlass13device_kernelIN5flash19FlashAttnFwdCombineIN4cute5tupleIJNS3_1CILi8EEENS5_ILi128EEEEEELi8ELi256ELi1ELb0ELb1EffNS_4arch4Sm80EEEEEvNT_6ParamsE:
        .type           _ZN7cutlass13device_kernelIN5flash19FlashAttnFwdCombineIN4cute5tupleIJNS3_1CILi8EEENS5_ILi128EEEEEELi8ELi256ELi1ELb0ELb1EffNS_4arch4Sm80EEEEEvNT_6ParamsE,@function
        .size           _ZN7cutlass13device_kernelIN5flash19FlashAttnFwdCombineIN4cute5tupleIJNS3_1CILi8EEENS5_ILi128EEEEEELi8ELi256ELi1ELb0ELb1EffNS_4arch4Sm80EEEEEvNT_6ParamsE,(.L_x_1990 - _ZN7cutlass13device_kernelIN5flash19FlashAttnFwdCombineIN4cute5tupleIJNS3_1CILi8EEENS5_ILi128EEEEEELi8ELi256ELi1ELb0ELb1EffNS_4arch4Sm80EEEEEvNT_6ParamsE)
        .other          _ZN7cutlass13device_kernelIN5flash19FlashAttnFwdCombineIN4cute5tupleIJNS3_1CILi8EEENS5_ILi128EEEEEELi8ELi256ELi1ELb0ELb1EffNS_4arch4Sm80EEEEEvNT_6ParamsE,@"STO_CUDA_ENTRY STV_DEFAULT"
_ZN7cutlass13device_kernelIN5flash19FlashAttnFwdCombineIN4cute5tupleIJNS3_1CILi8EEENS5_ILi128EEEEEELi8ELi256ELi1ELb0ELb1EffNS_4arch4Sm80EEEEEvNT_6ParamsE:
        /* <DEDUP_REMOVED lines=51> */
.L_x_1376:
        /* <DEDUP_REMOVED lines=25> */
.L_x_1377:
        /* <DEDUP_REMOVED lines=100> */
.L_x_1379:
        /* <DEDUP_REMOVED lines=13> */
[----:B------:R-:W-:Y:S05]  /*0bd0*/  CALL.REL.NOINC `($__internal_124_$__cuda_sm20_div_u64) ;  /* 0x0000281000007944 */ /* 0x000fea0003c00000 */
[----:B------:R-:W-:Y:S05]  /*0be0*/  BRA `(.L_x_1381) ;  /* 0x0000012000007947 */ /* 0x000fea0003800000 */
.L_x_1380:
        /* <DEDUP_REMOVED lines=18> */
.L_x_1381:
[----:B------:R-:W-:Y:S02]  /*0d10*/  IADD3 R6, R8, -0x1, RZ ;  /* 0xffffffff08067810 */ /* 0x000fe40007ffe0ff */
[----:B------:R-:W-:-:S03]  /*0d20*/  MOV R7, R3 ;  /* 0x0000000300077202 */ /* 0x000fc60000000f00 */
.L_x_1378:
        /* <DEDUP_REMOVED lines=173> */
.L_x_1383:
[----:B------:R-:W-:Y:S05]  /*1800*/  BSYNC B0 ;  /* 0x0000000000007941 */ /* 0x000fea0003800000 */
.L_x_1382:
        /* <DEDUP_REMOVED lines=93> */
.L_x_1393:
        /* <DEDUP_REMOVED lines=129> */
.L_x_1386:
[----:B------:R-:W-:Y:S05]  /*25f0*/  BSYNC B0 ;  /* 0x0000000000007941 */ /* 0x000fea0003800000 */
.L_x_1385:
        /* <DEDUP_REMOVED lines=22> */
.L_x_1391:
        /* <DEDUP_REMOVED lines=129> */
.L_x_1390:
[----:B------:R-:W-:Y:S05]  /*2f70*/  BSYNC B0 ;  /* 0x0000000000007941 */ /* 0x000fea0003800000 */
.L_x_1389:
[----:B------:R-:W-:-:S13]  /*2f80*/  ISETP.NE.AND P0, PT, R36, RZ, PT ;  /* 0x000000ff2400720c */ /* 0x000fda0003f05270 */
[----:B------:R-:W-:Y:S05]  /*2f90*/  @!P0 BRA `(.L_x_1388) ;  /* 0x000002f000008947 */ /* 0x000fea0003800000 */
[----:B------:R-:W-:Y:S01]  /*2fa0*/  IADD3 R0, R42, 0x3, RZ ;  /* 0x000000032a007810 */ /* 0x000fe20007ffe0ff */
[----:B------:R-:W-:Y:S02]  /*2fb0*/  IMAD.MOV.U32 R15, RZ, RZ, 0x3 ;  /* 0x00000003ff0f7424 */ /* 0x000fe400078e00ff */
[----:B------:R-:W-:Y:S01]  /*2fc0*/  IMAD.MOV.U32 R11, RZ, RZ, RZ ;  /* 0x000000ffff0b7224 */ /* 0x000fe200078e00ff */
[----:B------:R-:W-:Y:S02]  /*2fd0*/  SHF.R.S32.HI R10, RZ, 0x1f, R0 ;  /* 0x0000001fff0a7819 */ /* 0x000fe40000011400 */
.L_x_1392:
        /* <DEDUP_REMOVED lines=43> */
.L_x_1388:
[----:B------:R-:W-:Y:S05]  /*3290*/  BSYNC B1 ;  /* 0x0000000000017941 */ /* 0x000fea0003800000 */
.L_x_1387:
        /* <DEDUP_REMOVED lines=18> */
.L_x_1384:
[----:B------:R-:W-:Y:S02]  /*33c0*/  MOV R4, 0x33e0 ;  /* 0x000033e000047802 */ /* 0x000fe40000000f00 */
[----:B------:R-:W-:Y:S05]  /*33d0*/  CALL.REL.NOINC `($__internal_125_$__cuda_sm70_shflsync_bfly_p) ;  /* 0x000003e000007944 */ /* 0x000fea0003c00000 */
[----:B-12---:R-:W-:Y:S05]  /*33e0*/  BRA `(.L_x_1393) ;  /* 0xffffe9f000007947 */ /* 0x006fea000383ffff */
        .weak           $__internal_124_$__cuda_sm20_div_u64
        .type           $__internal_124_$__cuda_sm20_div_u64,@function
        .size           $__internal_124_$__cuda_sm20_div_u64,($__internal_125_$__cuda_sm70_shflsync_bfly_p - $__internal_124_$__cuda_sm20_div_u64)
$__internal_124_$__cuda_sm20_div_u64:
        /* <DEDUP_REMOVED lines=60> */
[----:B------:R-:W-:Y:S06]  /*37b0*/  RET.REL.NODEC R6 `(_ZN7cutlass13device_kernelIN5flash19FlashAttnFwdCombineIN4cute5tupleIJNS3_1CILi8EEENS5_ILi128EEEEEELi8ELi256ELi1ELb0ELb1EffNS_4arch4Sm80EEEEEvNT_6ParamsE) ;  /* 0xffffc84006007950 */ /* 0x000fec0003c3ffff */
        .weak           $__internal_125_$__cuda_sm70_shflsync_bfly_p
        .type           $__internal_125_$__cuda_sm70_shflsync_bfly_p,@function
        .size           $__internal_125_$__cuda_sm70_shflsync_bfly_p,(.L_x_1990 - $__internal_125_$__cuda_sm70_shflsync_bfly_p)
$__internal_125_$__cuda_sm70_shflsync_bfly_p:
[----:B------:R-:W-:Y:S01]  /*37c0*/  HFMA2.MMA R11, -RZ, RZ, 0, 0 ;  /* 0x00000000ff0b7435 */ /* 0x000fe200000001ff */
[----:B------:R-:W-:Y:S01]  /*37d0*/  MOV R10, R4 ;  /* 0x00000004000a7202 */ /* 0x000fe20000000f00 */
[----:B------:R1:W2:Y:S04]  /*37e0*/  SHFL.BFLY PT, R5, R0, 0x10, 0x1f ;  /* 0x0e001f0000057f89 */ /* 0x0002a800000e0000 */
[----:B------:R-:W-:Y:S05]  /*37f0*/  RET.REL.NODEC R10 `(_ZN7cutlass13device_kernelIN5flash19FlashAttnFwdCombineIN4cute5tupleIJNS3_1CILi8EEENS5_ILi128EEEEEELi8ELi256ELi1ELb0ELb1EffNS_4arch4Sm80EEEEEvNT_6ParamsE) ;  /* 0xffffc8000a007950 */ /* 0x000fea0003c3ffff */
.L_x_1394:
        /* <DEDUP_REMOVED lines=16> */
.L_x_1990:


//--------------------- .text._ZN7cutlass13device_kernelIN5flash19FlashAttnFwdCombineIN4cute5tupleIJNS3_1CILi8EEENS5_ILi128EEEEEELi7ELi256ELi1ELb0ELb1EffNS_4arch4Sm80EEEEEvNT_6ParamsE --------------------------
	.section	.text._ZN7cutlass13device_kernelIN5flash19FlashAttnFwdCombineIN4cute5tupleIJNS3_1CILi8EEENS5_ILi128EEEEEELi7ELi256ELi1ELb0ELb1EffNS_4arch4Sm80EEEEEvNT_6ParamsE,"ax",@progbits
	.sectioninfo	@"SHI_REGISTERS=42"
	.align	128
.text._ZN7cutlass13device_kernelIN5flash19FlashAttnFwdCombineIN4cute5tupleIJNS3_1CILi8EEENS5_ILi128EEEEEELi7ELi256ELi1ELb0ELb1EffNS_4arch4Sm80EEEEEvNT_6ParamsE:
        .type           _ZN7cutlass13device_kernelIN5flash19FlashAttnFwdCombineIN4cute5tupleIJNS3_1CILi8EEENS5_ILi128EEEEEELi7ELi256ELi1ELb0ELb1EffNS_4arch4Sm80EEEEEvNT_6ParamsE,@function
        .size           _ZN7cutlass13device_kernelIN5flash19FlashAttnFwdCombineIN4cute5tupleIJNS3_1CILi8EEENS5_ILi128EEEEEELi7ELi256ELi1ELb0ELb1EffNS_4arch4Sm80EEEEEvNT_6ParamsE,(.L_x_1993 - _ZN7cutlass13device_kernelIN5flash19FlashAttnFwdCombineIN4cute5tupleIJNS3_1CILi8EEENS5_ILi128EEEEEELi7ELi256ELi1ELb0ELb1EffNS_4arch4Sm80EEEEEvNT_6ParamsE)
        .other          _ZN7cutlass13device_kernelIN5flash19FlashAttnFwdCombineIN4cute5tupleIJNS3_1CILi8EEENS5_ILi128EEEEEELi7ELi256ELi1ELb0ELb1EffNS_4arch4Sm80EEEEEvNT_6ParamsE,@"STO_CUDA_ENTRY STV_DEFAULT"
_ZN7cutlass13device_kernelIN5flash19FlashAttnFwdCombineIN4cute5tupleIJNS3_1CILi8EEENS5_ILi128EEEEEELi7ELi256ELi1ELb0ELb1EffNS_4arch4Sm80EEEEEvNT_6ParamsE:
        /* <DEDUP_REMOVED lines=51> */
.L_x_1395:
        /* <DEDUP_REMOVED lines=25> */
.L_x_1396:
        /* <DEDUP_REMOVED lines=101> */
.L_x_1398:
        /* <DEDUP_REMOVED lines=14> */
[----:B------:R-:W-:Y:S05]  /*0bf0*/  CALL.REL.NOINC `($__internal_126_$__cuda_sm20_div_u64) ;  /* 0x000021c000007944 */ /* 0x000fea0003c00000 */
[----:B------:R-:W-:Y:S05]  /*0c00*/  BRA `(.L_x_1400) ;  /* 0x0000013000007947 */ /* 0x000fea0003800000 */
.L_x_1399:
        /* <DEDUP_REMOVED lines=19> */
.L_x_1400:
[----:B------:R-:W-:Y:S02]  /*0d40*/  IADD3 R3, R8, -0x1, RZ ;  /* 0xffffffff08037810 */ /* 0x000fe40007ffe0ff */
[----:B------:R-:W-:-:S03]  /*0d50*/  MOV R6, R0 ;  /* 0x0000000000067202 */ /* 0x000fc60000000f00 */
.L_x_1397:
        /* <DEDUP_REMOVED lines=107> */
.L_x_1402:
[----:B------:R-:W-:Y:S05]  /*1410*/  BSYNC B0 ;  /* 0x0000000000007941 */ /* 0x000fea0003800000 */
.L_x_1401:
        /* <DEDUP_REMOVED lines=86> */
.L_x_1412:
        /* <DEDUP_REMOVED lines=97> */
.L_x_1405:
[----:B------:R-:W-:Y:S05]  /*1f90*/  BSYNC B0 ;  /* 0x0000000000007941 */ /* 0x000fea0003800000 */
.L_x_1404:
        /* <DEDUP_REMOVED lines=22> */
.L_x_1410:
        /* <DEDUP_REMOVED lines=129> */
.L_x_1409:
[----:B------:R-:W-:Y:S05]  /*2910*/  BSYNC B0 ;  /* 0x0000000000007941 */ /* 0x000fea0003800000 */
.L_x_1408:
        /* <DEDUP_REMOVED lines=8> */
.L_x_1411:
        /* <DEDUP_REMOVED lines=43> */
.L_x_1407:
[----:B------:R-:W-:Y:S05]  /*2c50*/  BSYNC B1 ;  /* 0x0000000000017941 */ /* 0x000fea0003800000 */
.L_x_1406:
        /* <DEDUP_REMOVED lines=18> */
.L_x_1403:
[----:B--2---:R-:W-:Y:S02]  /*2d80*/  MOV R4, 0x2da0 ;  /* 0x00002da000047802 */ /* 0x004fe40000000f00 */
[----:B------:R-:W-:Y:S05]  /*2d90*/  CALL.REL.NOINC `($__internal_127_$__cuda_sm70_shflsync_bfly_p) ;  /* 0x000003f000007944 */ /* 0x000fea0003c00000 */
[----:B--2---:R-:W-:Y:S01]  /*2da0*/  MOV R4, R5 ;  /* 0x0000000500047202 */ /* 0x004fe20000000f00 */
[----:B-1----:R-:W-:Y:S05]  /*2db0*/  BRA `(.L_x_1412) ;  /* 0xffffebc000007947 */ /* 0x002fea000383ffff */
        .weak           $__internal_126_$__cuda_sm20_div_u64
        .type           $__internal_126_$__cuda_sm20_div_u64,@function
        .size           $__internal_126_$__cuda_sm20_div_u64,($__internal_127_$__cuda_sm70_shflsync_bfly_p - $__internal_126_$__cuda_sm20_div_u64)
$__internal_126_$__cuda_sm20_div_u64:
        /* <DEDUP_REMOVED lines=60> */
[----:B------:R-:W-:Y:S06]  /*3180*/  RET.REL.NODEC R6 `(_ZN7cutlass13device_kernelIN5flash19FlashAttnFwdCombineIN4cute5tupleIJNS3_1CILi8EEENS5_ILi128EEEEEELi7ELi256ELi1ELb0ELb1EffNS_4arch4Sm80EEEEEvNT_6ParamsE) ;  /* 0xffffce7006007950 */ /* 0x000fec0003c3ffff */
        .weak           $__internal_127_$__cuda_sm70_shflsync_bfly_p
        .type           $__internal_127_$__cuda_sm70_shflsync_bfly_p,@function
        .size           $__internal_127_$__cuda_sm70_shflsync_bfly_p,(.L_x_1993 - $__internal_127_$__cuda_sm70_shflsync_bfly_p)
$__internal_127_$__cuda_sm70_shflsync_bfly_p:
[----:B------:R-:W-:Y:S01]  /*3190*/  HFMA2.MMA R21, -RZ, RZ, 0, 0 ;  /* 0x00000000ff157435 */ /* 0x000fe200000001ff */
[----:B------:R-:W-:Y:S01]  /*31a0*/  MOV R20, R4 ;  /* 0x0000000400147202 */ /* 0x000fe20000000f00 */
[----:B------:R1:W2:Y:S04]  /*31b0*/  SHFL.BFLY PT, R5, R0, 0x10, 0x1f ;  /* 0x0e001f0000057f89 */ /* 0x0002a800000e0000 */
[----:B------:R-:W-:Y:S05]  /*31c0*/  RET.REL.NODEC R20 `(_ZN7cutlass13device_kernelIN5flash19FlashAttnFwdCombineIN4cute5tupleIJNS3_1CILi8EEENS5_ILi128EEEEEELi7ELi256ELi1ELb0ELb1EffNS_4arch4Sm80EEEEEvNT_6ParamsE) ;  /* 0xffffce3014007950 */ /* 0x000fea0003c3ffff */
.L_x_1413:
        /* <DEDUP_REMOVED lines=11> */
.L_x_1993:


//--------------------- .text._ZN7cutlass13device_kernelIN5flash19FlashAttnFwdCombineIN4cute5tupleIJNS3_1CILi8EEENS5_ILi128EEEEEELi6ELi256ELi1ELb0ELb1EffNS_4arch4Sm80EEEEEvNT_6ParamsE --------------------------
	.section	.text._ZN7cutlass13device_kernelIN5flash19FlashAttnFwdCombineIN4cute5tupleIJNS3_1CILi8EEENS5_ILi128EEEEEELi6ELi256ELi1ELb0ELb1EffNS_4arch4Sm80EEEEEvNT_6ParamsE,"ax",@progbits
	.sectioninfo	@"SHI_REGISTERS=42"
	.align	128
.text._ZN7cutlass13device_kernelIN5flash19FlashAttnFwdCombineIN4cute5tupleIJNS3_1CILi8EEENS5_ILi128EEEEEELi6ELi256ELi1ELb0ELb1EffNS_4arch4Sm80EEEEEvNT_6ParamsE:
        .type           _ZN7cutlass13device_kernelIN5flash19FlashAttnFwdCombineIN4cute5tupleIJNS3_1CILi8EEENS5_ILi128EEEEEELi6ELi256ELi1ELb0ELb1EffNS_4arch4Sm80EEEEEvNT_6ParamsE,@function
        .size           _ZN7cutlass13device_kernelIN5flash19FlashAttnFwdCombineIN4cute5tupleIJNS3_1CILi8EEENS5_ILi128EEEEEELi6ELi256ELi1ELb0ELb1EffNS_4arch4Sm80EEEEEvNT_6ParamsE,(.L_x_1996 - _ZN7cutlass13device_kernelIN5flash19FlashAttnFwdCombineIN4cute5tupleIJNS3_1CILi8EEENS5_ILi128EEEEEELi6ELi256ELi1ELb0ELb1EffNS_4arch4Sm80EEEEEvNT_6ParamsE)
        .other          _ZN7cutlass13device_kernelIN5flash19FlashAttnFwdCombineIN4cute5tupleIJNS3_1CILi8EEENS5_ILi128EEEEEELi6ELi256ELi1ELb0ELb1EffNS_4arch4Sm80EEEEEvNT_6ParamsE,@"STO_CUDA_ENTRY STV_DEFAULT"
_ZN7cutlass13device_kernelIN5flash19FlashAttnFwdCombineIN4cute5tupleIJNS3_1CILi8EEENS5_ILi128EEEEEELi6ELi256ELi1ELb0ELb1EffNS_4arch4Sm80EEEEEvNT_6ParamsE:
        /* <DEDUP_REMOVED lines=51> */
.L_x_1414:
        /* <DEDUP_REMOVED lines=25> */
.L_x_1415:
        /* <DEDUP_REMOVED lines=101> */
.L_x_1417:
        /* <DEDUP_REMOVED lines=14> */
[----:B------:R-:W-:Y:S05]  /*0bf0*/  CALL.REL.NOINC `($__internal_128_$__cuda_sm20_div_u64) ;  /* 0x00001da000007944 */ /* 0x000fea0003c00000 */
[----:B------:R-:W-:Y:S05]  /*0c00*/  BRA `(.L_x_1419) ;  /* 0x0000013000007947 */ /* 0x000fea0003800000 */
.L_x_1418:
        /* <DEDUP_REMOVED lines=19> */
.L_x_1419:
[----:B------:R-:W-:Y:S02]  /*0d40*/  IADD3 R3, R8, -0x1, RZ ;  /* 0xffffffff08037810 */ /* 0x000fe40007ffe0ff */
[----:B------:R-:W-:-:S03]  /*0d50*/  MOV R6, R0 ;  /* 0x0000000000067202 */ /* 0x000fc60000000f00 */
.L_x_1416:
        /* <DEDUP_REMOVED lines=66> */
.L_x_1421:
[----:B------:R-:W-:Y:S05]  /*1180*/  BSYNC B0 ;  /* 0x0000000000007941 */ /* 0x000fea0003800000 */
.L_x_1420:
        /* <DEDUP_REMOVED lines=77> */
.L_x_1431:
        /* <DEDUP_REMOVED lines=81> */
.L_x_1424:
[----:B------:R-:W-:Y:S05]  /*1b70*/  BSYNC B0 ;  /* 0x0000000000007941 */ /* 0x000fea0003800000 */
.L_x_1423:
        /* <DEDUP_REMOVED lines=22> */
.L_x_1429:
        /* <DEDUP_REMOVED lines=129> */
.L_x_1428:
[----:B------:R-:W-:Y:S05]  /*24f0*/  BSYNC B0 ;  /* 0x0000000000007941 */ /* 0x000fea0003800000 */
.L_x_1427:
        /* <DEDUP_REMOVED lines=8> */
.L_x_1430:
        /* <DEDUP_REMOVED lines=43> */
.L_x_1426:
[----:B------:R-:W-:Y:S05]  /*2830*/  BSYNC B1 ;  /* 0x0000000000017941 */ /* 0x000fea0003800000 */
.L_x_1425:
        /* <DEDUP_REMOVED lines=18> */
.L_x_1422:
[----:B-1----:R-:W-:Y:S02]  /*2960*/  MOV R5, 0x2980 ;  /* 0x0000298000057802 */ /* 0x002fe40000000f00 */
[----:B------:R-:W-:Y:S05]  /*2970*/  CALL.REL.NOINC `($__internal_129_$__cuda_sm70_shflsync_bfly_p) ;  /* 0x000003f000007944 */ /* 0x000fea0003c00000 */
[----:B--2---:R-:W-:Y:S01]  /*2980*/  MOV R5, R7 ;  /* 0x0000000700057202 */ /* 0x004fe20000000f00 */
[----:B-1----:R-:W-:Y:S05]  /*2990*/  BRA `(.L_x_1431) ;  /* 0xffffecc000007947 */ /* 0x002fea000383ffff */
        .weak           $__internal_128_$__cuda_sm20_div_u64
        .type           $__internal_128_$__cuda_sm20_div_u64,@function
        .size           $__internal_128_$__cuda_sm20_div_u64,($__internal_129_$__cuda_sm70_shflsync_bfly_p - $__internal_128_$__cuda_sm20_div_u64)
$__internal_128_$__cuda_sm20_div_u64:
        /* <DEDUP_REMOVED lines=60> */
[----:B------:R-:W-:Y:S06]  /*2d60*/  RET.REL.NODEC R6 `(_ZN7cutlass13device_kernelIN5flash19FlashAttnFwdCombineIN4cute5tupleIJNS3_1CILi8EEENS5_ILi128EEEEEELi6ELi256ELi1ELb0ELb1EffNS_4arch4Sm80EEEEEvNT_6ParamsE) ;  /* 0xffffd29006007950 */ /* 0x000fec0003c3ffff */
        .weak           $__internal_129_$__cuda_sm70_shflsync_bfly_p
        .type           $__internal_129_$__cuda_sm70_shflsync_bfly_p,@function
        .size           $__internal_129_$__cuda_sm70_shflsync_bfly_p,(.L_x_1996 - $__internal_129_$__cuda_sm70_shflsync_bfly_p)
$__internal_129_$__cuda_sm70_shflsync_bfly_p:
[----:B------:R-:W-:Y:S01]  /*2d70*/  HFMA2.MMA R23, -RZ, RZ, 0, 0 ;  /* 0x00000000ff177435 */ /* 0x000fe200000001ff */
[----:B------:R-:W-:Y:S01]  /*2d80*/  MOV R22, R5 ;  /* 0x0000000500167202 */ /* 0x000fe20000000f00 */
[----:B------:R1:W2:Y:S04]  /*2d90*/  SHFL.BFLY PT, R7, R4, 0x10, 0x1f ;  /* 0x0e001f0004077f89 */ /* 0x0002a800000e0000 */
[----:B------:R-:W-:Y:S05]  /*2da0*/  RET.REL.NODEC R22 `(_ZN7cutlass13device_kernelIN5flash19FlashAttnFwdCombineIN4cute5tupleIJNS3_1CILi8EEENS5_ILi128EEEEEELi6ELi256ELi1ELb0ELb1EffNS_4arch4Sm80EEEEEvNT_6ParamsE) ;  /* 0xffffd25016007950 */ /* 0x000fea0003c3ffff */
.L_x_1432:
        /* <DEDUP_REMOVED lines=13> */
.L_x_1996:


//--------------------- .text._ZN7cutlass13device_kernelIN5flash19FlashAttnFwdCombineIN4cute5tupleIJNS3_1CILi8EEENS5_ILi128EEEEEELi5ELi256ELi1ELb0ELb1EffNS_4arch4Sm80EEEEEvNT_6ParamsE --------------------------
	.section	.text._ZN7cutlass13device_kernelIN5flash19FlashAttnFwdCombineIN4cute5tupleIJNS3_1CILi8EEENS5_ILi128EEEEEELi5ELi256ELi1ELb0ELb1EffNS_4arch4Sm80EEEEEvNT_6ParamsE,"ax",@progbits
	.sectioninfo	@"SHI_REGISTERS=42"
	.align	128
.text._ZN7cutlass13device_kernelIN5flash19FlashAttnFwdCombineIN4cute5tupleIJNS3_1CILi8EEENS5_ILi128EEEEEELi5ELi256ELi1ELb0ELb1EffNS_4arch4Sm80EEEEEvNT_6ParamsE:
        .type           _ZN7cutlass13device_kernelIN5flash19FlashAttnFwdCombineIN4cute5tupleIJNS3_1CILi8EEENS5_ILi128EEEEEELi5ELi256ELi1ELb0ELb1EffNS_4arch4Sm80EEEEEvNT_6ParamsE,@function
        .size           _ZN7cutlass13device_kernelIN5flash19FlashAttnFwdCombineIN4cute5tupleIJNS3_1CILi8EEENS5_ILi128EEEEEELi5ELi256ELi1ELb0ELb1EffNS_4arch4Sm80EEEEEvNT_6ParamsE,(.L_x_1999 - _ZN7cutlass13device_kernelIN5flash19FlashAttnFwdCombineIN4cute5tupleIJNS3_1CILi8EEENS5_ILi128EEEEEELi5ELi256ELi1ELb0ELb1EffNS_4arch4Sm80EEEEEvNT_6ParamsE)
        .other          _ZN7cutlass13device_kernelIN5flash19FlashAttnFwdCombineIN4cute5tupleIJNS3_1CILi8EEENS5_ILi128EEEEEELi5ELi256ELi1ELb0ELb1EffNS_4arch4Sm80EEEEEvNT_6ParamsE,@"STO_CUDA_ENTRY STV_DEFAULT"
_ZN7cutlass13device_kernelIN5flash19FlashAttnFwdCombineIN4cute5tupleIJNS3_1CILi8EEENS5_ILi128EEEEEELi5ELi256ELi1ELb0ELb1EffNS_4arch4Sm80EEEEEvNT_6ParamsE:
        /* <DEDUP_REMOVED lines=51> */
.L_x_1433:
        /* <DEDUP_REMOVED lines=25> */
.L_x_1434:
        /* <DEDUP_REMOVED lines=101> */
.L_x_1436:
        /* <DEDUP_REMOVED lines=14> */
[----:B------:R-:W-:Y:S05]  /*0bf0*/  CALL.REL.NOINC `($__internal_130_$__cuda_sm20_div_u64) ;  /* 0x00001b3000007944 */ /* 0x000fea0003c00000 */
[----:B------:R-:W-:Y:S05]  /*0c00*/  BRA `(.L_x_1438) ;  /* 0x0000013000007947 */ /* 0x000fea0003800000 */
.L_x_1437:
        /* <DEDUP_REMOVED lines=19> */
.L_x_1438:
[----:B------:R-:W-:Y:S02]  /*0d40*/  IADD3 R3, R8, -0x1, RZ ;  /* 0xffffffff08037810 */ /* 0x000fe40007ffe0ff */
[----:B------:R-:W-:-:S03]  /*0d50*/  MOV R6, R0 ;  /* 0x0000000000067202 */ /* 0x000fc60000000f00 */
.L_x_1435:
        /* <DEDUP_REMOVED lines=43> */
.L_x_1440:
[----:B------:R-:W-:Y:S05]  /*1010*/  BSYNC B0 ;  /* 0x0000000000007941 */ /* 0x000fea0003800000 */
.L_x_1439:
        /* <DEDUP_REMOVED lines=70> */
.L_x_1450:
        /* <DEDUP_REMOVED lines=73> */
.L_x_1443:
[----:B------:R-:W-:Y:S05]  /*1910*/  BSYNC B0 ;  /* 0x0000000000007941 */ /* 0x000fea0003800000 */
.L_x_1442:
        /* <DEDUP_REMOVED lines=22> */
.L_x_1448:
        /* <DEDUP_REMOVED lines=129> */
.L_x_1447:
[----:B------:R-:W-:Y:S05]  /*2290*/  BSYNC B0 ;  /* 0x0000000000007941 */ /* 0x000fea0003800000 */
.L_x_1446:
        /* <DEDUP_REMOVED lines=8> */
.L_x_1449:
        /* <DEDUP_REMOVED lines=43> */
.L_x_1445:
[----:B------:R-:W-:Y:S05]  /*25d0*/  BSYNC B1 ;  /* 0x0000000000017941 */ /* 0x000fea0003800000 */
.L_x_1444:
        /* <DEDUP_REMOVED lines=18> */
.L_x_1441:
[----:B-1----:R-:W-:Y:S02]  /*2700*/  MOV R4, 0x2720 ;  /* 0x0000272000047802 */ /* 0x002fe40000000f00 */
[----:B--2---:R-:W-:Y:S05]  /*2710*/  CALL.REL.NOINC `($__internal_131_$__cuda_sm70_shflsync_bfly_p) ;  /* 0x000003e000007944 */ /* 0x004fea0003c00000 */
[----:B-12---:R-:W-:Y:S05]  /*2720*/  BRA `(.L_x_1450) ;  /* 0xffffed5000007947 */ /* 0x006fea000383ffff */
        .weak           $__internal_130_$__cuda_sm20_div_u64
        .type           $__internal_130_$__cuda_sm20_div_u64,@function
        .size           $__internal_130_$__cuda_sm20_div_u64,($__internal_131_$__cuda_sm70_shflsync_bfly_p - $__internal_130_$__cuda_sm20_div_u64)
$__internal_130_$__cuda_sm20_div_u64:
        /* <DEDUP_REMOVED lines=60> */
[----:B------:R-:W-:Y:S06]  /*2af0*/  RET.REL.NODEC R6 `(_ZN7cutlass13device_kernelIN5flash19FlashAttnFwdCombineIN4cute5tupleIJNS3_1CILi8EEENS5_ILi128EEEEEELi5ELi256ELi1ELb0ELb1EffNS_4arch4Sm80EEEEEvNT_6ParamsE) ;  /* 0xffffd50006007950 */ /* 0x000fec0003c3ffff */
        .weak           $__internal_131_$__cuda_sm70_shflsync_bfly_p
        .type           $__internal_131_$__cuda_sm70_shflsync_bfly_p,@function
        .size           $__internal_131_$__cuda_sm70_shflsync_bfly_p,(.L_x_1999 - $__internal_131_$__cuda_sm70_shflsync_bfly_p)
$__internal_131_$__cuda_sm70_shflsync_bfly_p:
[----:B------:R-:W-:Y:S01]  /*2b00*/  HFMA2.MMA R11, -RZ, RZ, 0, 0 ;  /* 0x00000000ff0b7435 */ /* 0x000fe200000001ff */
[----:B------:R-:W-:Y:S01]  /*2b10*/  MOV R10, R4 ;  /* 0x00000004000a7202 */ /* 0x000fe20000000f00 */
[----:B------:R1:W2:Y:S04]  /*2b20*/  SHFL.BFLY PT, R5, R0, 0x10, 0x1f ;  /* 0x0e001f0000057f89 */ /* 0x0002a800000e0000 */
[----:B------:R-:W-:Y:S05]  /*2b30*/  RET.REL.NODEC R10 `(_ZN7cutlass13device_kernelIN5flash19FlashAttnFwdCombineIN4cute5tupleIJNS3_1CILi8EEENS5_ILi128EEEEEELi5ELi256ELi1ELb0ELb1EffNS_4arch4Sm80EEEEEvNT_6ParamsE) ;  /* 0xffffd4c00a007950 */ /* 0x000fea0003c3ffff */
.L_x_1451:
        /* <DEDUP_REMOVED lines=12> */
.L_x_1999:


//--------------------- .text._ZN7cutlass13device_kernelIN5flash19FlashAttnFwdCombineIN4cute5tupleIJNS3_1CILi16EEENS5_ILi64EEEEEELi8ELi256ELi1ELb0ELb0EffNS_4arch4Sm90EEEEEvNT_6ParamsE --------------------------
	.section	.text._ZN7cutlass13device_kernelIN5flash19FlashAttnFwdCombineIN4cute5tupleIJNS3_1CILi16EEENS5_ILi64EEEEEELi8ELi256ELi1ELb0ELb0EffNS_4arch4Sm90EEEEEvNT_6ParamsE,"ax",@progbits
	.sectioninfo	@"SHI_REGISTERS=55"
	.align	128
.text._ZN7cutlass13device_kernelIN5flash19FlashAttnFwdCombineIN4cute5tupleIJNS3_1CILi16EEENS5_ILi64EEEEEELi8ELi256ELi1ELb0ELb0EffNS_4arch4Sm90EEEEEvNT_6ParamsE:
        .type           _ZN7cutlass13device_kernelIN5flash19FlashAttnFwdCombineIN4cute5tupleIJNS3_1CILi16EEENS5_ILi64EEEEEELi8ELi256ELi1ELb0ELb0EffNS_4arch4Sm90EEEEEvNT_6ParamsE,@function
        .size           _ZN7cutlass13device_kernelIN5flash19FlashAttnFwdCombineIN4cute5tupleIJNS3_1CILi16EEENS5_ILi64EEEEEELi8ELi256ELi1ELb0ELb0EffNS_4arch4Sm90EEEEEvNT_6ParamsE,(.L_x_2002 - _ZN7cutlass13device_kernelIN5flash19FlashAttnFwdCombineIN4cute5tupleIJNS3_1CILi16EEENS5_ILi64EEEEEELi8ELi256ELi1ELb0ELb0EffNS_4arch4Sm90EEEEEvNT_6ParamsE)
        .other          _ZN7cutlass13device_kernelIN5flash19FlashAttnFwdCombineIN4cute5tupleIJNS3_1CILi16EEENS5_ILi64EEEEEELi8ELi256ELi1ELb0ELb0EffNS_4arch4Sm90EEEEEvNT_6ParamsE,@"STO_CUDA_ENTRY STV_DEFAULT"
_ZN7cutlass13device_kernelIN5flash19FlashAttnFwdCombineIN4cute5tupleIJNS3_1CILi16EEENS5_ILi64EEEEEELi8ELi256ELi1ELb0ELb0EffNS_4arch4Sm90EEEEEvNT_6ParamsE:
        /* <DEDUP_REMOVED lines=58> */
.L_x_1452:
        /* <DEDUP_REMOVED lines=289> */
.L_x_1454:
[----:B------:R-:W-:Y:S05]  /*15b0*/  BSYNC B0 ;  /* 0x0000000000007941 */ /* 0x000fea0003800000 */
.L_x_1453:
[----:B--2---:R-:W-:Y:S01]  /*15c0*/  IMAD.MOV.U32 R0, RZ, RZ, 0x1 ;  /* 0x00000001ff007424 */ /* 0x004fe200078e00ff */
[----:B------:R-:W0:Y:S01]  /*15d0*/  LDGDEPBAR ;  /* 0x00000000000079af */ /* 0x000e220000000000 */
[----:B-1----:R-:W-:Y:S02]  /*15e0*/  IMAD R6, R19, 0x10, R3 ;  /* 0x0000001013067824 */ /* 0x002fe400078e0203 */
[----:B------:R-:W-:Y:S01]  /*15f0*/  IMAD.SHL.U32 R4, R18, 0x40, RZ ;  /* 0x0000004012047824 */ /* 0x000fe200078e00ff */
[----:B------:R-:W-:Y:S01]  /*1600*/  ISETP.NE.AND P1, PT, R0, c[0x0][0x208], PT ;  /* 0x0000820000007a0c */ /* 0x000fe20003f25270 */
[----:B------:R-:W-:Y:S01]  /*1610*/  IMAD.MOV.U32 R0, RZ, RZ, R6 ;  /* 0x000000ffff007224 */ /* 0x000fe200078e0006 */
[----:B------:R-:W-:Y:S01]  /*1620*/  ISETP.GE.AND P0, PT, R6, R17, PT ;  /* 0x000000110600720c */ /* 0x000fe20003f06270 */
[----:B------:R-:W-:Y:S01]  /*1630*/  IMAD R8, R34, c[0x0][0x198], RZ ;  /* 0x0000660022087a24 */ /* 0x000fe200078e02ff */
[----:B------:R-:W-:Y:S01]  /*1640*/  SHF.R.S32.HI R5, RZ, 0x1f, R4 ;  /* 0x0000001fff057819 */ /* 0x000fe20000011404 */
[----:B------:R-:W-:Y:S01]  /*1650*/  IMAD.SHL.U32 R14, R2, 0x4, RZ ;  /* 0x00000004020e7824 */ /* 0x000fe200078e00ff */
[----:B------:R-:W-:-:S03]  /*1660*/  IADD3 R13, -R4, c[0x0][0x16c], RZ ;  /* 0x00005b00040d7a10 */ /* 0x000fc60007ffe1ff */
[----:B------:R-:W-:Y:S01]  /*1670*/  IMAD.WIDE.U32 R10, R33, c[0x0][0x198], R4 ;  /* 0x00006600210a7a25 */ /* 0x000fe200078e0004 */
[----:B------:R-:W-:Y:S02]  /*1680*/  ISETP.GE.AND P4, PT, R14, R13, PT ;  /* 0x0000000d0e00720c */ /* 0x000fe40003f86270 */
[----:B------:R-:W-:Y:S01]  /*1690*/  SHF.R.S32.HI R37, RZ, 0x1f, R14 ;  /* 0x0000001fff257819 */ /* 0x000fe2000001140e */
[----:B------:R-:W-:-:S04]  /*16a0*/  @P1 IMAD.HI.U32 R7, R6, c[0x0][0x20c], RZ ;  /* 0x0000830006071a27 */ /* 0x000fc800078e00ff */
[----:B------:R-:W-:Y:S01]  /*16b0*/  IMAD R32, R3, 0x40, R14 ;  /* 0x0000004003207824 */ /* 0x000fe200078e020e */
[----:B------:R-:W-:Y:S01]  /*16c0*/  @P1 SHF.R.U32.HI R0, RZ, c[0x0][0x210], R7 ;  /* 0x00008400ff001a19 */ /* 0x000fe20000011607 */
[----:B------:R-:W-:-:S03]  /*16d0*/  IMAD R7, R33, c[0x0][0x19c], R8 ;  /* 0x0000670021077a24 */ /* 0x000fc600078e0208 */
[--C-:B------:R-:W-:Y:S01]  /*16e0*/  SHF.R.S32.HI R4, RZ, 0x1f, R0.reuse ;  /* 0x0000001fff047819 */ /* 0x100fe20000011400 */
[----:B------:R-:W-:Y:S01]  /*16f0*/  IMAD.MOV R35, RZ, RZ, -R0 ;  /* 0x000000ffff237224 */ /* 0x000fe200078e0a00 */
[----:B------:R-:W-:Y:S01]  /*1700*/  SEL R8, R0, 0xffffffff, !P0 ;  /* 0xffffffff00087807 */ /* 0x000fe20004000000 */
[----:B------:R-:W-:Y:S02]  /*1710*/  IMAD.IADD R11, R11, 0x1, R7 ;  /* 0x000000010b0b7824 */ /* 0x000fe400078e0207 */
[----:B------:R-:W-:Y:S01]  /*1720*/  IMAD R5, R4, c[0x0][0x190], RZ ;  /* 0x0000640004057a24 */ /* 0x000fe200078e02ff */
[----:B------:R-:W-:Y:S01]  /*1730*/  ISETP.LT.OR P4, PT, R8, RZ, P4 ;  /* 0x000000ff0800720c */ /* 0x000fe20002781670 */
[----:B------:R-:W-:Y:S02]  /*1740*/  IMAD R35, R35, c[0x0][0x208], R6 ;  /* 0x0000820023237a24 */ /* 0x000fe400078e0206 */
[----:B------:R-:W-:Y:S01]  /*1750*/  IMAD.WIDE.U32 R10, R0, c[0x0][0x190], R10 ;  /* 0x00006400000a7a25 */ /* 0x000fe200078e000a */
[----:B------:R-:W-:-:S02]  /*1760*/  ISETP.LT.OR P3, PT, R16, 0x3, P4 ;  /* 0x000000031000780c */ /* 0x000fc40002761670 */
        /* <DEDUP_REMOVED lines=73> */
.L_x_1464:
        /* <DEDUP_REMOVED lines=32> */
[----:B------:R-:W-:Y:S01]  /*1e00*/  FSETP.NEU.FTZ.AND P1, PT, R50, -INF , PT ;  /* 0xff8000003200780b */ /* 0x000fe20003f3d000 */
        /* <DEDUP_REMOVED lines=8> */
[--C-:B------:R-:W-:Y:S01]  /*1e90*/  FADD.FTZ R9, R48, -R21.reuse ;  /* 0x8000001530097221 */ /* 0x100fe20000010000 */
[C---:B------:R-:W-:Y:S01]  /*1ea0*/  FSETP.NEU.FTZ.AND P3, PT, R46.reuse, -INF , PT ;  /* 0xff8000002e00780b */ /* 0x040fe20003f7d000 */
[----:B------:R-:W-:Y:S01]  /*1eb0*/  FADD.FTZ R7, R46, -R21 ;  /* 0x800000152e077221 */ /* 0x000fe20000010000 */
[----:B------:R-:W1:Y:S01]  /*1ec0*/  MUFU.EX2 R15, R15 ;  /* 0x0000000f000f7308 */ /* 0x000e620000000800 */
[----:B---3--:R-:W-:Y:S01]  /*1ed0*/  FADD.FTZ R39, R0, R17 ;  /* 0x0000001100277221 */ /* 0x008fe20000010000 */
[----:B------:R-:W-:Y:S01]  /*1ee0*/  @P2 IADD3 R27, R2, 0x50, RZ ;  /* 0x00000050021b2810 */ /* 0x000fe20007ffe0ff */
[----:B------:R-:W-:Y:S01]  /*1ef0*/  FMUL.FTZ R9, R9, 1.4426950216293334961 ;  /* 0x3fb8aa3b09097820 */ /* 0x000fe20000410000 */
[----:B------:R-:W-:Y:S01]  /*1f00*/  FSETP.NEU.FTZ.AND P2, PT, R44, -INF , PT ;  /* 0xff8000002c00780b */ /* 0x000fe20003f5d000 */
[----:B------:R-:W-:Y:S01]  /*1f10*/  FMUL.FTZ R7, R7, 1.4426950216293334961 ;  /* 0x3fb8aa3b07077820 */ /* 0x000fe20000410000 */
[----:B------:R-:W-:Y:S01]  /*1f20*/  @P1 IADD3 R27, R2, 0x60, RZ ;  /* 0x00000060021b1810 */ /* 0x000fe20007ffe0ff */
[--C-:B------:R-:W-:Y:S01]  /*1f30*/  FADD.FTZ R6, R44, -R21.reuse ;  /* 0x800000152c067221 */ /* 0x100fe20000010000 */
[----:B------:R-:W3:Y:S01]  /*1f40*/  MUFU.EX2 R12, R12 ;  /* 0x0000000c000c7308 */ /* 0x000ee20000000800 */
[----:B----4-:R-:W-:Y:S01]  /*1f50*/  FADD.FTZ R20, R39, R16 ;  /* 0x0000001027147221 */ /* 0x010fe20000010000 */
[----:B------:R-:W-:Y:S01]  /*1f60*/  FSETP.NEU.FTZ.AND P1, PT, R42, -INF , PT ;  /* 0xff8000002a00780b */ /* 0x000fe20003f3d000 */
[----:B------:R-:W-:Y:S01]  /*1f70*/  FMUL.FTZ R6, R6, 1.4426950216293334961 ;  /* 0x3fb8aa3b06067820 */ /* 0x000fe20000410000 */
[----:B------:R-:W-:Y:S01]  /*1f80*/  @P0 IADD3 R27, R2, 0x70, RZ ;  /* 0x00000070021b0810 */ /* 0x000fe20007ffe0ff */
[--C-:B------:R-:W-:Y:S01]  /*1f90*/  FADD.FTZ R5, R42, -R21.reuse ;  /* 0x800000152a057221 */ /* 0x100fe20000010000 */
[C---:B------:R-:W-:Y:S01]  /*1fa0*/  FSETP.NEU.FTZ.AND P0, PT, R38.reuse, -INF , PT ;  /* 0xff8000002600780b */ /* 0x040fe20003f1d000 */
[----:B------:R-:W-:Y:S01]  /*1fb0*/  FADD.FTZ R4, R38, -R21 ;  /* 0x8000001526047221 */ /* 0x000fe20000010000 */
[----:B------:R-:W4:Y:S01]  /*1fc0*/  MUFU.EX2 R11, R11 ;  /* 0x0000000b000b7308 */ /* 0x000f220000000800 */
[----:B-1----:R-:W-:Y:S01]  /*1fd0*/  FADD.FTZ R39, R20, R15 ;  /* 0x0000000f14277221 */ /* 0x002fe20000010000 */
[----:B------:R-:W-:Y:S01]  /*1fe0*/  @P3 IADD3 R27, R2, 0x80, RZ ;  /* 0x00000080021b3810 */ /* 0x000fe20007ffe0ff */
[----:B------:R-:W-:Y:S01]  /*1ff0*/  FMUL.FTZ R5, R5, 1.4426950216293334961 ;  /* 0x3fb8aa3b05057820 */ /* 0x000fe20000410000 */
[----:B------:R-:W-:Y:S01]  /*2000*/  FSETP.NEU.FTZ.AND P3, PT, R30, -INF , PT ;  /* 0xff8000001e00780b */ /* 0x000fe20003f7d000 */
[----:B------:R-:W-:Y:S01]  /*2010*/  FMUL.FTZ R4, R4, 1.4426950216293334961 ;  /* 0x3fb8aa3b04047820 */ /* 0x000fe20000410000 */
[----:B------:R-:W-:Y:S01]  /*2020*/  @P2 IADD3 R27, R2, 0x90, RZ ;  /* 0x00000090021b2810 */ /* 0x000fe20007ffe0ff */
[--C-:B------:R-:W-:Y:S01]  /*2030*/  FADD.FTZ R0, R30, -R21.reuse ;  /* 0x800000151e007221 */ /* 0x100fe20000010000 */
[----:B------:R-:W1:Y:S01]  /*2040*/  MUFU.EX2 R10, R10 ;  /* 0x0000000a000a7308 */ /* 0x000e620000000800 */
[----:B---3--:R-:W-:Y:S01]  /*2050*/  FADD.FTZ R20, R39, R12 ;  /* 0x0000000c27147221 */ /* 0x008fe20000010000 */
[----:B------:R-:W-:Y:S01]  /*2060*/  FSETP.NEU.FTZ.AND P2, PT, R28, -INF , PT ;  /* 0xff8000001c00780b */ /* 0x000fe20003f5d000 */
[----:B------:R-:W-:Y:S01]  /*2070*/  FMUL.FTZ R0, R0, 1.4426950216293334961 ;  /* 0x3fb8aa3b00007820 */ /* 0x000fe20000410000 */
[----:B------:R-:W-:Y:S01]  /*2080*/  @P1 IADD3 R27, R2, 0xa0, RZ ;  /* 0x000000a0021b1810 */ /* 0x000fe20007ffe0ff */
[--C-:B------:R-:W-:Y:S01]  /*2090*/  FADD.FTZ R19, R28, -R21.reuse ;  /* 0x800000151c137221 */ /* 0x100fe20000010000 */
[C---:B------:R-:W-:Y:S01]  /*20a0*/  FSETP.NEU.FTZ.AND P1, PT, R26.reuse, -INF , PT ;  /* 0xff8000001a00780b */ /* 0x040fe20003f3d000 */
[----:B------:R-:W-:Y:S01]  /*20b0*/  FADD.FTZ R25, R26, -R21 ;  /* 0x800000151a197221 */ /* 0x000fe20000010000 */
[----:B------:R-:W3:Y:S01]  /*20c0*/  MUFU.EX2 R9, R9 ;  /* 0x0000000900097308 */ /* 0x000ee20000000800 */
[----:B----4-:R-:W-:Y:S01]  /*20d0*/  FADD.FTZ R39, R20, R11 ;  /* 0x0000000b14277221 */ /* 0x010fe20000010000 */
[----:B------:R-:W-:Y:S01]  /*20e0*/  @P0 IADD3 R27, R2, 0xb0, RZ ;  /* 0x000000b0021b0810 */ /* 0x000fe20007ffe0ff */
[----:B------:R-:W-:Y:S01]  /*20f0*/  FMUL.FTZ R19, R19, 1.4426950216293334961 ;  /* 0x3fb8aa3b13137820 */ /* 0x000fe20000410000 */
[----:B------:R-:W-:Y:S01]  /*2100*/  FSETP.NEU.FTZ.AND P0, PT, R24, -INF , PT ;  /* 0xff8000001800780b */ /* 0x000fe20003f1d000 */
[----:B------:R-:W-:Y:S01]  /*2110*/  FMUL.FTZ R25, R25, 1.4426950216293334961 ;  /* 0x3fb8aa3b19197820 */ /* 0x000fe20000410000 */
[----:B------:R-:W-:Y:S01]  /*2120*/  @P3 IADD3 R27, R2, 0xc0, RZ ;  /* 0x000000c0021b3810 */ /* 0x000fe20007ffe0ff */
[----:B------:R-:W-:Y:S01]  /*2130*/  FADD.FTZ R21, R24, -R21 ;  /* 0x8000001518157221 */ /* 0x000fe20000010000 */
[----:B------:R-:W4:Y:S01]  /*2140*/  MUFU.EX2 R7, R7 ;  /* 0x0000000700077308 */ /* 0x000f220000000800 */
[----:B-1----:R-:W-:Y:S01]  /*2150*/  FADD.FTZ R20, R39, R10 ;  /* 0x0000000a27147221 */ /* 0x002fe20000010000 */
[C---:B------:R-:W-:Y:S01]  /*2160*/  @P2 IADD3 R27, R2.reuse, 0xd0, RZ ;  /* 0x000000d0021b2810 */ /* 0x040fe20007ffe0ff */
[----:B------:R-:W-:Y:S01]  /*2170*/  FMUL.FTZ R21, R21, 1.4426950216293334961 ;  /* 0x3fb8aa3b15157820 */ /* 0x000fe20000410000 */
[----:B------:R-:W-:-:S02]  /*2180*/  @P1 IADD3 R27, R2, 0xe0, RZ ;  /* 0x000000e0021b1810 */ /* 0x000fc40007ffe0ff */
[----:B------:R-:W-:Y:S02]  /*2190*/  ISETP.NE.AND P1, PT, R2, RZ, PT ;  /* 0x000000ff0200720c */ /* 0x000fe40003f25270 */
[----:B------:R-:W1:Y:S01]  /*21a0*/  MUFU.EX2 R6, R6 ;  /* 0x0000000600067308 */ /* 0x000e620000000800 */
[----:B---3--:R-:W-:Y:S01]  /*21b0*/  FADD.FTZ R20, R20, R9 ;  /* 0x0000000914147221 */ /* 0x008fe20000010000 */
[----:B------:R-:W-:-:S06]  /*21c0*/  @P0 IADD3 R27, R2, 0xf0, RZ ;  /* 0x000000f0021b0810 */ /* 0x000fcc0007ffe0ff */
[----:B------:R-:W3:Y:S01]  /*21d0*/  MUFU.EX2 R5, R5 ;  /* 0x0000000500057308 */ /* 0x000ee20000000800 */
[----:B----4-:R-:W-:-:S07]  /*21e0*/  FADD.FTZ R23, R20, R7 ;  /* 0x0000000714177221 */ /* 0x010fce0000010000 */
[----:B------:R-:W4:Y:S01]  /*21f0*/  MUFU.EX2 R4, R4 ;  /* 0x0000000400047308 */ /* 0x000f220000000800 */
[----:B-1----:R-:W-:-:S07]  /*2200*/  FADD.FTZ R20, R23, R6 ;  /* 0x0000000617147221 */ /* 0x002fce0000010000 */
[----:B------:R-:W1:Y:S01]  /*2210*/  MUFU.EX2 R0, R0 ;  /* 0x0000000000007308 */ /* 0x000e620000000800 */
[----:B---3--:R-:W-:-:S07]  /*2220*/  FADD.FTZ R23, R20, R5 ;  /* 0x0000000514177221 */ /* 0x008fce0000010000 */
[----:B------:R-:W3:Y:S01]  /*2230*/  MUFU.EX2 R19, R19 ;  /* 0x0000001300137308 */ /* 0x000ee20000000800 */
[----:B----4-:R-:W-:-:S07]  /*2240*/  FADD.FTZ R23, R23, R4 ;  /* 0x0000000417177221 */ /* 0x010fce0000010000 */
[----:B------:R-:W4:Y:S01]  /*2250*/  MUFU.EX2 R25, R25 ;  /* 0x0000001900197308 */ /* 0x000f220000000800 */
[----:B-1----:R-:W-:-:S07]  /*2260*/  FADD.FTZ R20, R23, R0 ;  /* 0x0000000017147221 */ /* 0x002fce0000010000 */
        /* <DEDUP_REMOVED lines=70> */
[----:B------:R-:W-:Y:S01]  /*26d0*/  MOV R0, 0x1 ;  /* 0x0000000100007802 */ /* 0x000fe20000000f00 */
[----:B------:R-:W-:Y:S01]  /*26e0*/  IMAD R4, R34, c[0x0][0x200], RZ ;  /* 0x0000800022047a24 */ /* 0x000fe200078e02ff */
[----:B------:R-:W-:Y:S01]  /*26f0*/  MOV R5, R2 ;  /* 0x0000000200057202 */ /* 0x000fe20000000f00 */
[----:B------:R-:W-:Y:S01]  /*2700*/  IMAD.WIDE.U32 R6, R33, c[0x0][0x200], RZ ;  /* 0x0000800021067a25 */ /* 0x000fe200078e00ff */
[----:B------:R-:W-:-:S03]  /*2710*/  ISETP.NE.AND P0, PT, R0, c[0x0][0x208], PT ;  /* 0x0000820000007a0c */ /* 0x000fc60003f05270 */
        /* <DEDUP_REMOVED lines=17> */
.L_x_1457:
[----:B------:R-:W-:Y:S05]  /*2830*/  BSYNC B0 ;  /* 0x0000000000007941 */ /* 0x000fea0003800000 */
.L_x_1456:
[----:B------:R-:W-:Y:S01]  /*2840*/  BAR.SYNC.DEFER_BLOCKING 0x0 ;  /* 0x0000000000007b1d */ /* 0x000fe20000010000 */
[----:B---3--:R-:W-:Y:S01]  /*2850*/  CS2R R6, SRZ ;  /* 0x0000000000067805 */ /* 0x008fe2000001ff00 */
[----:B-1----:R-:W-:-:S04]  /*2860*/  CS2R R4, SRZ ;  /* 0x0000000000047805 */ /* 0x002fc8000001ff00 */
        /* <DEDUP_REMOVED lines=16> */
[----:B------:R-:W-:Y:S01]  /*2970*/  IADD3 R42, R9, -R38, RZ ;  /* 0x80000026092a7210 */ /* 0x000fe20007ffe0ff */
[----:B------:R-:W-:Y:S01]  /*2980*/  CS2R R6, SRZ ;  /* 0x0000000000067805 */ /* 0x000fe2000001ff00 */
[----:B------:R-:W-:-:S07]  /*2990*/  CS2R R4, SRZ ;  /* 0x0000000000047805 */ /* 0x000fce000001ff00 */
.L_x_1462:
        /* <DEDUP_REMOVED lines=129> */
.L_x_1461:
[----:B------:R-:W-:Y:S05]  /*31b0*/  BSYNC B0 ;  /* 0x0000000000007941 */ /* 0x000fea0003800000 */
.L_x_1460:
[----:B------:R-:W-:-:S13]  /*31c0*/  ISETP.NE.AND P0, PT, R38, RZ, PT ;  /* 0x000000ff2600720c */ /* 0x000fda0003f05270 */
[----:B------:R-:W-:Y:S05]  /*31d0*/  @!P0 BRA `(.L_x_1459) ;  /* 0x000002f000008947 */ /* 0x000fea0003800000 */
[----:B------:R-:W-:Y:S01]  /*31e0*/  IADD3 R0, R44, 0x3, RZ ;  /* 0x000000032c007810 */ /* 0x000fe20007ffe0ff */
[----:B------:R-:W-:Y:S02]  /*31f0*/  IMAD.MOV.U32 R15, RZ, RZ, 0x3 ;  /* 0x00000003ff0f7424 */ /* 0x000fe400078e00ff */
[----:B------:R-:W-:Y:S01]  /*3200*/  IMAD.MOV.U32 R11, RZ, RZ, RZ ;  /* 0x000000ffff0b7224 */ /* 0x000fe200078e00ff */
[----:B------:R-:W-:Y:S02]  /*3210*/  SHF.R.S32.HI R10, RZ, 0x1f, R0 ;  /* 0x0000001fff0a7819 */ /* 0x000fe40000011400 */
.L_x_1463:
        /* <DEDUP_REMOVED lines=43> */
.L_x_1459:
[----:B------:R-:W-:Y:S05]  /*34d0*/  BSYNC B1 ;  /* 0x0000000000017941 */ /* 0x000fea0003800000 */
.L_x_1458:
        /* <DEDUP_REMOVED lines=22> */
.L_x_1455:
[----:B------:R-:W-:Y:S02]  /*3640*/  MOV R0, 0x3660 ;  /* 0x0000366000007802 */ /* 0x000fe40000000f00 */
[----:B------:R-:W-:Y:S05]  /*3650*/  CALL.REL.NOINC `($__internal_132_$__cuda_sm70_shflsync_bfly_p) ;  /* 0x0000001000007944 */ /* 0x000fea0003c00000 */
[----:B-12---:R-:W-:Y:S05]  /*3660*/  BRA `(.L_x_1464) ;  /* 0xffffe59000007947 */ /* 0x006fea000383ffff */
        .weak           $__internal_132_$__cuda_sm70_shflsync_bfly_p
        .type           $__internal_132_$__cuda_sm70_shflsync_bfly_p,@function
        .size           $__internal_132_$__cuda_sm70_shflsync_bfly_p,(.L_x_2002 - $__internal_132_$__cuda_sm70_shflsync_bfly_p)
$__internal_132_$__cuda_sm70_shflsync_bfly_p:
[----:B------:R-:W-:Y:S01]  /*3670*/  HFMA2.MMA R7, -RZ, RZ, 0, 0 ;  /* 0x00000000ff077435 */ /* 0x000fe200000001ff */
[----:B------:R-:W-:Y:S01]  /*3680*/  MOV R6, R0 ;  /* 0x0000000000067202 */ /* 0x000fe20000000f00 */
[----:B------:R1:W2:Y:S04]  /*3690*/  SHFL.BFLY PT, R4, R5, 0x8, 0x1f ;  /* 0x0d001f0005047f89 */ /* 0x0002a800000e0000 */
[----:B------:R-:W-:Y:S05]  /*36a0*/  RET.REL.NODEC R6 `(_ZN7cutlass13device_kernelIN5flash19FlashAttnFwdCombineIN4cute5tupleIJNS3_1CILi16EEENS5_ILi64EEEEEELi8ELi256ELi1ELb0ELb0EffNS_4arch4Sm90EEEEEvNT_6ParamsE) ;  /* 0xffffc95006007950 */ /* 0x000fea0003c3ffff */
.L_x_1465:
        /* <DEDUP_REMOVED lines=13> */
.L_x_2002:


//--------------------- .text._ZN7cutlass13device_kernelIN5flash19FlashAttnFwdCombineIN4cute5tupleIJNS3_1CILi16EEENS5_ILi64EEEEEELi7ELi256ELi1ELb0ELb0EffNS_4arch4Sm90EEEEEvNT_6ParamsE --------------------------
	.section	.text._ZN7cutlass13device_kernelIN5flash19FlashAttnFwdCombineIN4cute5tupleIJNS3_1CILi16EEENS5_ILi64EEEEEELi7ELi256ELi1ELb0ELb0EffNS_4arch4Sm90EEEEEvNT_6ParamsE,"ax",@progbits
	.sectioninfo	@"SHI_REGISTERS=48"
	.align	128
.text._ZN7cutlass13device_kernelIN5flash19FlashAttnFwdCombineIN4cute5tupleIJNS3_1CILi16EEENS5_ILi64EEEEEELi7ELi256ELi1ELb0ELb0EffNS_4arch4Sm90EEEEEvNT_6ParamsE:
        .type           _ZN7cutlass13device_kernelIN5flash19FlashAttnFwdCombineIN4cute5tupleIJNS3_1CILi16EEENS5_ILi64EEEEEELi7ELi256ELi1ELb0ELb0EffNS_4arch4Sm90EEEEEvNT_6ParamsE,@function
        .size           _ZN7cutlass13device_kernelIN5flash19FlashAttnFwdCombineIN4cute5tupleIJNS3_1CILi16EEENS5_ILi64EEEEEELi7ELi256ELi1ELb0ELb0EffNS_4arch4Sm90EEEEEvNT_6ParamsE,(.L_x_2004 - _ZN7cutlass13device_kernelIN5flash19FlashAttnFwdCombineIN4cute5tupleIJNS3_1CILi16EEENS5_ILi64EEEEEELi7ELi256ELi1ELb0ELb0EffNS_4arch4Sm90EEEEEvNT_6ParamsE)
        .other          _ZN7cutlass13device_kernelIN5flash19FlashAttnFwdCombineIN4cute5tupleIJNS3_1CILi16EEENS5_ILi64EEEEEELi7ELi256ELi1ELb0ELb0EffNS_4arch4Sm90EEEEEvNT_6ParamsE,@"STO_CUDA_ENTRY STV_DEFAULT"
_ZN7cutlass13device_kernelIN5flash19FlashAttnFwdCombineIN4cute5tupleIJNS3_1CILi16EEENS5_ILi64EEEEEELi7ELi256ELi1ELb0ELb0EffNS_4arch4Sm90EEEEEvNT_6ParamsE:
        /* <DEDUP_REMOVED lines=58> */
.L_x_1466:
        /* <DEDUP_REMOVED lines=165> */
.L_x_1468:
[----:B------:R-:W-:Y:S05]  /*0df0*/  BSYNC B0 ;  /* 0x0000000000007941 */ /* 0x000fea0003800000 */
.L_x_1467:
[----:B------:R-:W-:Y:S01]  /*0e00*/  IMAD.MOV.U32 R0, RZ, RZ, 0x1 ;  /* 0x00000001ff007424 */ /* 0x000fe200078e00ff */
[----:B------:R-:W0:Y:S01]  /*0e10*/  LDGDEPBAR ;  /* 0x00000000000079af */ /* 0x000e220000000000 */
[----:B-1----:R-:W-:Y:S02]  /*0e20*/  IMAD R6, R19, 0x10, R3 ;  /* 0x0000001013067824 */ /* 0x002fe400078e0203 */
[----:B--2---:R-:W-:Y:S01]  /*0e30*/  IMAD.SHL.U32 R4, R18, 0x40, RZ ;  /* 0x0000004012047824 */ /* 0x004fe200078e00ff */
[----:B------:R-:W-:Y:S01]  /*0e40*/  ISETP.NE.AND P1, PT, R0, c[0x0][0x208], PT ;  /* 0x0000820000007a0c */ /* 0x000fe20003f25270 */
[----:B------:R-:W-:Y:S01]  /*0e50*/  IMAD.MOV.U32 R0, RZ, RZ, R6 ;  /* 0x000000ffff007224 */ /* 0x000fe200078e0006 */
[----:B------:R-:W-:Y:S01]  /*0e60*/  ISETP.GE.AND P0, PT, R6, R17, PT ;  /* 0x000000110600720c */ /* 0x000fe20003f06270 */
[----:B------:R-:W-:Y:S01]  /*0e70*/  IMAD R8, R34, c[0x0][0x198], RZ ;  /* 0x0000660022087a24 */ /* 0x000fe200078e02ff */
[----:B------:R-:W-:Y:S01]  /*0e80*/  SHF.R.S32.HI R5, RZ, 0x1f, R4 ;  /* 0x0000001fff057819 */ /* 0x000fe20000011404 */
[----:B------:R-:W-:Y:S01]  /*0e90*/  IMAD.SHL.U32 R14, R2, 0x4, RZ ;  /* 0x00000004020e7824 */ /* 0x000fe200078e00ff */
[----:B------:R-:W-:Y:S01]  /*0ea0*/  IADD3 R13, -R4, c[0x0][0x16c], RZ ;  /* 0x00005b00040d7a10 */ /* 0x000fe20007ffe1ff */
[----:B------:R-:W-:-:S02]  /*0eb0*/  IMAD.SHL.U32 R24, R2, 0x10, RZ ;  /* 0x0000001002187824 */ /* 0x000fc400078e00ff */
[----:B------:R-:W-:Y:S01]  /*0ec0*/  IMAD.WIDE.U32 R10, R33, c[0x0][0x198], R4 ;  /* 0x00006600210a7a25 */ /* 0x000fe200078e0004 */
[----:B------:R-:W-:Y:S02]  /*0ed0*/  ISETP.GE.AND P4, PT, R14, R13, PT ;  /* 0x0000000d0e00720c */ /* 0x000fe40003f86270 */
[----:B------:R-:W-:Y:S01]  /*0ee0*/  SHF.R.S32.HI R37, RZ, 0x1f, R14 ;  /* 0x0000001fff257819 */ /* 0x000fe2000001140e */
[----:B------:R-:W-:Y:S01]  /*0ef0*/  @P1 IMAD.HI.U32 R7, R6, c[0x0][0x20c], RZ ;  /* 0x0000830006071a27 */ /* 0x000fe200078e00ff */
[----:B------:R-:W-:-:S03]  /*0f00*/  LOP3.LUT R24, R24, 0xf0, RZ, 0xc0, !PT ;  /* 0x000000f018187812 */ /* 0x000fc600078ec0ff */
        /* <DEDUP_REMOVED lines=67> */
.L_x_1478:
        /* <DEDUP_REMOVED lines=21> */
[C---:B------:R-:W-:Y:S01]  /*1490*/  SEL R20, R2.reuse, 0xffffffff, P3 ;  /* 0xffffffff02147807 */ /* 0x040fe20001800000 */
        /* <DEDUP_REMOVED lines=9> */
[C---:B------:R-:W-:Y:S01]  /*1530*/  @P1 IADD3 R20, R2.reuse, 0x20, RZ ;  /* 0x0000002002141810 */ /* 0x040fe20007ffe0ff */
        /* <DEDUP_REMOVED lines=79> */
[----:B---3--:R-:W-:Y:S01]  /*1a30*/  MOV R5, R2 ;  /* 0x0000000200057202 */ /* 0x008fe20000000f00 */
        /* <DEDUP_REMOVED lines=19> */
.L_x_1471:
[----:B------:R-:W-:Y:S05]  /*1b70*/  BSYNC B0 ;  /* 0x0000000000007941 */ /* 0x000fea0003800000 */
.L_x_1470:
[----:B------:R-:W-:Y:S01]  /*1b80*/  BAR.SYNC.DEFER_BLOCKING 0x0 ;  /* 0x0000000000007b1d */ /* 0x000fe20000010000 */
[----:B---3--:R-:W-:Y:S01]  /*1b90*/  CS2R R6, SRZ ;  /* 0x0000000000067805 */ /* 0x008fe2000001ff00 */
[----:B-1----:R-:W-:-:S04]  /*1ba0*/  CS2R R4, SRZ ;  /* 0x0000000000047805 */ /* 0x002fc8000001ff00 */
        /* <DEDUP_REMOVED lines=19> */
.L_x_1476:
        /* <DEDUP_REMOVED lines=129> */
.L_x_1475:
[----:B------:R-:W-:Y:S05]  /*24f0*/  BSYNC B0 ;  /* 0x0000000000007941 */ /* 0x000fea0003800000 */
.L_x_1474:
        /* <DEDUP_REMOVED lines=8> */
.L_x_1477:
        /* <DEDUP_REMOVED lines=43> */
.L_x_1473:
[----:B------:R-:W-:Y:S05]  /*2830*/  BSYNC B1 ;  /* 0x0000000000017941 */ /* 0x000fea0003800000 */
.L_x_1472:
        /* <DEDUP_REMOVED lines=22> */
.L_x_1469:
[----:B------:R-:W-:Y:S02]  /*29a0*/  MOV R0, 0x29c0 ;  /* 0x000029c000007802 */ /* 0x000fe40000000f00 */
[----:B------:R-:W-:Y:S05]  /*29b0*/  CALL.REL.NOINC `($__internal_133_$__cuda_sm70_shflsync_bfly_p) ;  /* 0x0000001000007944 */ /* 0x000fea0003c00000 */
[----:B-12---:R-:W-:Y:S05]  /*29c0*/  BRA `(.L_x_1478) ;  /* 0xffffe97000007947 */ /* 0x006fea000383ffff */
        .weak           $__internal_133_$__cuda_sm70_shflsync_bfly_p
        .type           $__internal_133_$__cuda_sm70_shflsync_bfly_p,@function
        .size           $__internal_133_$__cuda_sm70_shflsync_bfly_p,(.L_x_2004 - $__internal_133_$__cuda_sm70_shflsync_bfly_p)
$__internal_133_$__cuda_sm70_shflsync_bfly_p:
[----:B------:R-:W-:Y:S01]  /*29d0*/  HFMA2.MMA R7, -RZ, RZ, 0, 0 ;  /* 0x00000000ff077435 */ /* 0x000fe200000001ff */
[----:B------:R-:W-:Y:S01]  /*29e0*/  MOV R6, R0 ;  /* 0x0000000000067202 */ /* 0x000fe20000000f00 */
[----:B------:R1:W2:Y:S04]  /*29f0*/  SHFL.BFLY PT, R4, R5, 0x8, 0x1f ;  /* 0x0d001f0005047f89 */ /* 0x0002a800000e0000 */
[----:B------:R-:W-:Y:S05]  /*2a00*/  RET.REL.NODEC R6 `(_ZN7cutlass13device_kernelIN5flash19FlashAttnFwdCombineIN4cute5tupleIJNS3_1CILi16EEENS5_ILi64EEEEEELi7ELi256ELi1ELb0ELb0EffNS_4arch4Sm90EEEEEvNT_6ParamsE) ;  /* 0xffffd5f006007950 */ /* 0x000fea0003c3ffff */
.L_x_1479:
        /* <DEDUP_REMOVED lines=15> */
.L_x_2004:


//--------------------- .text._ZN7cutlass13device_kernelIN5flash19FlashAttnFwdCombineIN4cute5tupleIJNS3_1CILi16EEENS5_ILi64EEEEEELi6ELi256ELi1ELb0ELb0EffNS_4arch4Sm90EEEEEvNT_6ParamsE --------------------------
	.section	.text._ZN7cutlass13device_kernelIN5flash19FlashAttnFwdCombineIN4cute5tupleIJNS3_1CILi16EEENS5_ILi64EEEEEELi6ELi256ELi1ELb0ELb0EffNS_4arch4Sm90EEEEEvNT_6ParamsE,"ax",@progbits
	.sectioninfo	@"SHI_REGISTERS=48"
	.align	128
.text._ZN7cutlass13device_kernelIN5flash19FlashAttnFwdCombineIN4cute5tupleIJNS3_1CILi16EEENS5_ILi64EEEEEELi6ELi256ELi1ELb0ELb0EffNS_4arch4Sm90EEEEEvNT_6ParamsE:
        .type           _ZN7cutlass13device_kernelIN5flash19FlashAttnFwdCombineIN4cute5tupleIJNS3_1CILi16EEENS5_ILi64EEEEEELi6ELi256ELi1ELb0ELb0EffNS_4arch4Sm90EEEEEvNT_6ParamsE,@function
        .size           _ZN7cutlass13device_kernelIN5flash19FlashAttnFwdCombineIN4cute5tupleIJNS3_1CILi16EEENS5_ILi64EEEEEELi6ELi256ELi1ELb0ELb0EffNS_4arch4Sm90EEEEEvNT_6ParamsE,(.L_x_2006 - _ZN7cutlass13device_kernelIN5flash19FlashAttnFwdCombineIN4cute5tupleIJNS3_1CILi16EEENS5_ILi64EEEEEELi6ELi256ELi1ELb0ELb0EffNS_4arch4Sm90EEEEEvNT_6ParamsE)
        .other          _ZN7cutlass13device_kernelIN5flash19FlashAttnFwdCombineIN4cute5tupleIJNS3_1CILi16EEENS5_ILi64EEEEEELi6ELi256ELi1ELb0ELb0EffNS_4arch4Sm90EEEEEvNT_6ParamsE,@"STO_CUDA_ENTRY STV_DEFAULT"
_ZN7cutlass13device_kernelIN5flash19FlashAttnFwdCombineIN4cute5tupleIJNS3_1CILi16EEENS5_ILi64EEEEEELi6ELi256ELi1ELb0ELb0EffNS_4arch4Sm90EEEEEvNT_6ParamsE:
        /* <DEDUP_REMOVED lines=58> */
.L_x_1480:
        /* <DEDUP_REMOVED lines=97> */
.L_x_1482:
[----:B------:R-:W-:Y:S05]  /*09b0*/  BSYNC B0 ;  /* 0x0000000000007941 */ /* 0x000fea0003800000 */
.L_x_1481:
[----:B--2---:R-:W-:Y:S01]  /*09c0*/  IMAD.MOV.U32 R0, RZ, RZ, 0x1 ;  /* 0x00000001ff007424 */ /* 0x004fe200078e00ff */
[----:B------:R-:W0:Y:S01]  /*09d0*/  LDGDEPBAR ;  /* 0x00000000000079af */ /* 0x000e220000000000 */
[----:B------:R-:W-:Y:S02]  /*09e0*/  IMAD.SHL.U32 R4, R19, 0x40, RZ ;  /* 0x0000004013047824 */ /* 0x000fe400078e00ff */
[----:B-1----:R-:W-:Y:S01]  /*09f0*/  IMAD R6, R18, 0x10, R3 ;  /* 0x0000001012067824 */ /* 0x002fe200078e0203 */
[----:B------:R-:W-:Y:S01]  /*0a00*/  ISETP.NE.AND P1, PT, R0, c[0x0][0x208], PT ;  /* 0x0000820000007a0c */ /* 0x000fe20003f25270 */
[----:B------:R-:W-:Y:S01]  /*0a10*/  IMAD R0, R34, c[0x0][0x198], RZ ;  /* 0x0000660022007a24 */ /* 0x000fe200078e02ff */
[----:B------:R-:W-:Y:S01]  /*0a20*/  SHF.R.S32.HI R5, RZ, 0x1f, R4 ;  /* 0x0000001fff057819 */ /* 0x000fe20000011404 */
[----:B------:R-:W-:Y:S01]  /*0a30*/  IMAD.SHL.U32 R14, R2, 0x4, RZ ;  /* 0x00000004020e7824 */ /* 0x000fe200078e00ff */
[----:B------:R-:W-:Y:S01]  /*0a40*/  ISETP.GE.AND P0, PT, R6, R17, PT ;  /* 0x000000110600720c */ /* 0x000fe20003f06270 */
        /* <DEDUP_REMOVED lines=9> */
[----:B------:R-:W-:Y:S02]  /*0ae0*/  IMAD.MOV.U32 R4, RZ, RZ, R10 ;  /* 0x000000ffff047224 */ /* 0x000fe400078e000a */
[----:B------:R-:W-:Y:S01]  /*0af0*/  IMAD R32, R3, 0x40, R14 ;  /* 0x0000004003207824 */ /* 0x000fe200078e020e */
        /* <DEDUP_REMOVED lines=50> */
[----:B------:R-:W3:Y:S04]  /*0e20*/  LDS R15, [R18.X4+0x800] ;  /* 0x00080000120f7984 */ /* 0x000ee80000004800 */
[----:B------:R-:W2:Y:S01]  /*0e30*/  LDS R12, [R18.X4+0xc00] ;  /* 0x000c0000120c7984 */ /* 0x000ea20000004800 */
[----:B-1----:R-:W-:-:S04]  /*0e40*/  FMNMX.FTZ R0, R17, R16, !PT ;  /* 0x0000001011007209 */ /* 0x002fc80007810000 */
[----:B---3--:R-:W-:-:S04]  /*0e50*/  FMNMX.FTZ R5, R0, R15, !PT ;  /* 0x0000000f00057209 */ /* 0x008fc80007810000 */
[----:B--2---:R-:W-:Y:S01]  /*0e60*/  FMNMX.FTZ R5, R5, R12, !PT ;  /* 0x0000000c05057209 */ /* 0x004fe20007810000 */
[----:B------:R-:W-:Y:S05]  /*0e70*/  BRA.DIV ~URZ, `(.L_x_1483) ;  /* 0x000014127f007947 */ /* 0x000fea000b800000 */
[----:B------:R1:W2:Y:S02]  /*0e80*/  SHFL.BFLY PT, R4, R5, 0x8, 0x1f ;  /* 0x0d001f0005047f89 */ /* 0x0002a400000e0000 */
.L_x_1492:
        /* <DEDUP_REMOVED lines=95> */
.L_x_1485:
[----:B------:R-:W-:Y:S05]  /*1480*/  BSYNC B0 ;  /* 0x0000000000007941 */ /* 0x000fea0003800000 */
.L_x_1484:
[----:B------:R-:W-:Y:S01]  /*1490*/  BAR.SYNC.DEFER_BLOCKING 0x0 ;  /* 0x0000000000007b1d */ /* 0x000fe20000010000 */
[----:B-1----:R-:W-:Y:S01]  /*14a0*/  CS2R R6, SRZ ;  /* 0x0000000000067805 */ /* 0x002fe2000001ff00 */
[----:B------:R-:W-:-:S04]  /*14b0*/  CS2R R4, SRZ ;  /* 0x0000000000047805 */ /* 0x000fc8000001ff00 */
        /* <DEDUP_REMOVED lines=19> */
.L_x_1490:
        /* <DEDUP_REMOVED lines=129> */
.L_x_1489:
[----:B------:R-:W-:Y:S05]  /*1e00*/  BSYNC B0 ;  /* 0x0000000000007941 */ /* 0x000fea0003800000 */
.L_x_1488:
[----:B------:R-:W-:-:S13]  /*1e10*/  ISETP.NE.AND P0, PT, R38, RZ, PT ;  /* 0x000000ff2600720c */ /* 0x000fda0003f05270 */
[----:B------:R-:W-:Y:S05]  /*1e20*/  @!P0 BRA `(.L_x_1487) ;  /* 0x000002f000008947 */ /* 0x000fea0003800000 */
[----:B------:R-:W-:Y:S01]  /*1e30*/  IADD3 R0, R44, 0x3, RZ ;  /* 0x000000032c007810 */ /* 0x000fe20007ffe0ff */
[----:B------:R-:W-:Y:S02]  /*1e40*/  IMAD.MOV.U32 R15, RZ, RZ, 0x3 ;  /* 0x00000003ff0f7424 */ /* 0x000fe400078e00ff */
[----:B------:R-:W-:Y:S01]  /*1e50*/  IMAD.MOV.U32 R11, RZ, RZ, RZ ;  /* 0x000000ffff0b7224 */ /* 0x000fe200078e00ff */
[----:B------:R-:W-:Y:S02]  /*1e60*/  SHF.R.S32.HI R10, RZ, 0x1f, R0 ;  /* 0x0000001fff0a7819 */ /* 0x000fe40000011400 */
.L_x_1491:
        /* <DEDUP_REMOVED lines=43> */
.L_x_1487:
[----:B------:R-:W-:Y:S05]  /*2120*/  BSYNC B1 ;  /* 0x0000000000017941 */ /* 0x000fea0003800000 */
.L_x_1486:
        /* <DEDUP_REMOVED lines=22> */
.L_x_1483:
[----:B------:R-:W-:Y:S02]  /*2290*/  MOV R0, 0x22b0 ;  /* 0x000022b000007802 */ /* 0x000fe40000000f00 */
[----:B------:R-:W-:Y:S05]  /*22a0*/  CALL.REL.NOINC `($__internal_134_$__cuda_sm70_shflsync_bfly_p) ;  /* 0x0000001000007944 */ /* 0x000fea0003c00000 */
[----:B-12---:R-:W-:Y:S05]  /*22b0*/  BRA `(.L_x_1492) ;  /* 0xffffebd000007947 */ /* 0x006fea000383ffff */
        .weak           $__internal_134_$__cuda_sm70_shflsync_bfly_p
        .type           $__internal_134_$__cuda_sm70_shflsync_bfly_p,@function
        .size           $__internal_134_$__cuda_sm70_shflsync_bfly_p,(.L_x_2006 - $__internal_134_$__cuda_sm70_shflsync_bfly_p)
$__internal_134_$__cuda_sm70_shflsync_bfly_p:
[----:B------:R-:W-:Y:S01]  /*22c0*/  HFMA2.MMA R11, -RZ, RZ, 0, 0 ;  /* 0x00000000ff0b7435 */ /* 0x000fe200000001ff */
[----:B------:R-:W-:Y:S01]  /*22d0*/  MOV R10, R0 ;  /* 0x00000000000a7202 */ /* 0x000fe20000000f00 */
[----:B------:R1:W2:Y:S04]  /*22e0*/  SHFL.BFLY PT, R4, R5, 0x8, 0x1f ;  /* 0x0d001f0005047f89 */ /* 0x0002a800000e0000 */
[----:B------:R-:W-:Y:S05]  /*22f0*/  RET.REL.NODEC R10 `(_ZN7cutlass13device_kernelIN5flash19FlashAttnFwdCombineIN4cute5tupleIJNS3_1CILi16EEENS5_ILi64EEEEEELi6ELi256ELi1ELb0ELb0EffNS_4arch4Sm90EEEEEvNT_6ParamsE) ;  /* 0xffffdd000a007950 */ /* 0x000fea0003c3ffff */
.L_x_1493:
        /* <DEDUP_REMOVED lines=16> */
.L_x_2006:


//--------------------- .text._ZN7cutlass13device_kernelIN5flash19FlashAttnFwdCombineIN4cute5tupleIJNS3_1CILi16EEENS5_ILi64EEEEEELi5ELi256ELi1ELb0ELb0EffNS_4arch4Sm90EEEEEvNT_6ParamsE --------------------------
	.section	.text._ZN7cutlass13device_kernelIN5flash19FlashAttnFwdCombineIN4cute5tupleIJNS3_1CILi16EEENS5_ILi64EEEEEELi5ELi256ELi1ELb0ELb0EffNS_4arch4Sm90EEEEEvNT_6ParamsE,"ax",@progbits
	.sectioninfo	@"SHI_REGISTERS=48"
	.align	128
.text._ZN7cutlass13device_kernelIN5flash19FlashAttnFwdCombineIN4cute5tupleIJNS3_1CILi16EEENS5_ILi64EEEEEELi5ELi256ELi1ELb0ELb0EffNS_4arch4Sm90EEEEEvNT_6ParamsE:
        .type           _ZN7cutlass13device_kernelIN5flash19FlashAttnFwdCombineIN4cute5tupleIJNS3_1CILi16EEENS5_ILi64EEEEEELi5ELi256ELi1ELb0ELb0EffNS_4arch4Sm90EEEEEvNT_6ParamsE,@function
        .size           _ZN7cutlass13device_kernelIN5flash19FlashAttnFwdCombineIN4cute5tupleIJNS3_1CILi16EEENS5_ILi64EEEEEELi5ELi256ELi1ELb0ELb0EffNS_4arch4Sm90EEEEEvNT_6ParamsE,(.L_x_2008 - _ZN7cutlass13device_kernelIN5flash19FlashAttnFwdCombineIN4cute5tupleIJNS3_1CILi16EEENS5_ILi64EEEEEELi5ELi256ELi1ELb0ELb0EffNS_4arch4Sm90EEEEEvNT_6ParamsE)
        .other          _ZN7cutlass13device_kernelIN5flash19FlashAttnFwdCombineIN4cute5tupleIJNS3_1CILi16EEENS5_ILi64EEEEEELi5ELi256ELi1ELb0ELb0EffNS_4arch4Sm90EEEEEvNT_6ParamsE,@"STO_CUDA_ENTRY STV_DEFAULT"
_ZN7cutlass13device_kernelIN5flash19FlashAttnFwdCombineIN4cute5tupleIJNS3_1CILi16EEENS5_ILi64EEEEEELi5ELi256ELi1ELb0ELb0EffNS_4arch4Sm90EEEEEvNT_6ParamsE:
        /* <DEDUP_REMOVED lines=58> */
.L_x_1494:
        /* <DEDUP_REMOVED lines=65> */
.L_x_1496:
[----:B------:R-:W-:Y:S05]  /*07b0*/  BSYNC B0 ;  /* 0x0000000000007941 */ /* 0x000fea0003800000 */
.L_x_1495:
[----:B-1----:R-:W-:Y:S01]  /*07c0*/  IMAD.MOV.U32 R0, RZ, RZ, 0x1 ;  /* 0x00000001ff007424 */ /* 0x002fe200078e00ff */
[----:B------:R-:W0:Y:S01]  /*07d0*/  LDGDEPBAR ;  /* 0x00000000000079af */ /* 0x000e220000000000 */
[----:B------:R-:W-:Y:S02]  /*07e0*/  IMAD R6, R19, 0x10, R3 ;  /* 0x0000001013067824 */ /* 0x000fe400078e0203 */
[----:B------:R-:W-:Y:S01]  /*07f0*/  IMAD.SHL.U32 R4, R18, 0x40, RZ ;  /* 0x0000004012047824 */ /* 0x000fe200078e00ff */
        /* <DEDUP_REMOVED lines=63> */
[----:B--2---:R-:W-:Y:S04]  /*0bf0*/  LDS R7, [R12.X4+0x400] ;  /* 0x000400000c077984 */ /* 0x004fe80000004800 */
[----:B------:R-:W1:Y:S02]  /*0c00*/  LDS R4, [R12.X4] ;  /* 0x000000000c047984 */ /* 0x000e640000004800 */
[----:B-1----:R-:W-:Y:S01]  /*0c10*/  FMNMX.FTZ R6, R7, R4, !PT ;  /* 0x0000000407067209 */ /* 0x002fe20007810000 */
[----:B------:R-:W-:Y:S05]  /*0c20*/  BRA.DIV ~URZ, `(.L_x_1497) ;  /* 0x000013727f007947 */ /* 0x000fea000b800000 */
[----:B---3--:R1:W2:Y:S02]  /*0c30*/  SHFL.BFLY PT, R5, R6, 0x8, 0x1f ;  /* 0x0d001f0006057f89 */ /* 0x0082a400000e0000 */
.L_x_1506:
[----:B--2---:R-:W-:Y:S01]  /*0c40*/  FMNMX.FTZ R0, R6, R5, !PT ;  /* 0x0000000506007209 */ /* 0x004fe20007810000 */
[----:B------:R-:W2:Y:S01]  /*0c50*/  S2UR UR4, SR_CTAID.Y ;  /* 0x00000000000479c3 */ /* 0x000ea20000002600 */
[----:B------:R-:W-:-:S03]  /*0c60*/  FSETP.NEU.FTZ.AND P1, PT, R4, -INF , PT ;  /* 0xff8000000400780b */ /* 0x000fc60003f3d000 */
        /* <DEDUP_REMOVED lines=9> */
[--C-:B-1----:R-:W-:Y:S02]  /*0d00*/  FADD.FTZ R6, R4, -R5.reuse ;  /* 0x8000000504067221 */ /* 0x102fe40000010000 */
        /* <DEDUP_REMOVED lines=15> */
[----:B-1----:R-:W-:-:S03]  /*0e00*/  FADD.FTZ R9, R0, R9 ;  /* 0x0000000900097221 */ /* 0x002fc60000010000 */
[----:B------:R-:W1:Y:S04]  /*0e10*/  S2R R0, SR_TID.X ;  /* 0x0000000000007919 */ /* 0x000e680000002100 */
[----:B------:R-:W4:Y:S01]  /*0e20*/  SHFL.BFLY PT, R18, R9, 0x4, 0x1f ;  /* 0x0c801f0009127f89 */ /* 0x000f2200000e0000 */
[----:B---3--:R-:W-:-:S05]  /*0e30*/  IMNMX R15, R16, R15, !PT ;  /* 0x0000000f100f7217 */ /* 0x008fca0007800200 */
[----:B------:R-:W3:Y:S01]  /*0e40*/  SHFL.BFLY PT, R10, R15, 0x2, 0x1f ;  /* 0x0c401f000f0a7f89 */ /* 0x000ee200000e0000 */
[----:B----4-:R-:W-:-:S05]  /*0e50*/  FADD.FTZ R18, R9, R18 ;  /* 0x0000001209127221 */ /* 0x010fca0000010000 */
[----:B------:R-:W4:Y:S01]  /*0e60*/  SHFL.BFLY PT, R17, R18, 0x2, 0x1f ;  /* 0x0c401f0012117f89 */ /* 0x000f2200000e0000 */
[----:B---3--:R-:W-:-:S05]  /*0e70*/  IMNMX R10, R15, R10, !PT ;  /* 0x0000000a0f0a7217 */ /* 0x008fca0007800200 */
[----:B------:R-:W-:Y:S01]  /*0e80*/  SHFL.BFLY PT, R9, R10, 0x1, 0x1f ;  /* 0x0c201f000a097f89 */ /* 0x000fe200000e0000 */
[----:B----4-:R-:W-:-:S05]  /*0e90*/  FADD.FTZ R17, R18, R17 ;  /* 0x0000001112117221 */ /* 0x010fca0000010000 */
        /* <DEDUP_REMOVED lines=45> */
.L_x_1499:
[----:B------:R-:W-:Y:S05]  /*1170*/  BSYNC B0 ;  /* 0x0000000000007941 */ /* 0x000fea0003800000 */
.L_x_1498:
[----:B------:R-:W-:Y:S01]  /*1180*/  BAR.SYNC.DEFER_BLOCKING 0x0 ;  /* 0x0000000000007b1d */ /* 0x000fe20000010000 */
[----:B------:R-:W-:Y:S01]  /*1190*/  CS2R R6, SRZ ;  /* 0x0000000000067805 */ /* 0x000fe2000001ff00 */
        /* <DEDUP_REMOVED lines=20> */
.L_x_1504:
        /* <DEDUP_REMOVED lines=129> */
.L_x_1503:
[----:B------:R-:W-:Y:S05]  /*1af0*/  BSYNC B0 ;  /* 0x0000000000007941 */ /* 0x000fea0003800000 */
.L_x_1502:
        /* <DEDUP_REMOVED lines=8> */
.L_x_1505:
        /* <DEDUP_REMOVED lines=43> */
.L_x_1501:
[----:B------:R-:W-:Y:S05]  /*1e30*/  BSYNC B1 ;  /* 0x0000000000017941 */ /* 0x000fea0003800000 */
.L_x_1500:
        /* <DEDUP_REMOVED lines=22> */
.L_x_1497:
[----:B---3--:R-:W-:Y:S02]  /*1fa0*/  MOV R0, 0x1fc0 ;  /* 0x00001fc000007802 */ /* 0x008fe40000000f00 */
[----:B------:R-:W-:Y:S05]  /*1fb0*/  CALL.REL.NOINC `($__internal_135_$__cuda_sm70_shflsync_bfly_p) ;  /* 0x0000001000007944 */ /* 0x000fea0003c00000 */
[----:B-12---:R-:W-:Y:S05]  /*1fc0*/  BRA `(.L_x_1506) ;  /* 0xffffec7000007947 */ /* 0x006fea000383ffff */
        .weak           $__internal_135_$__cuda_sm70_shflsync_bfly_p
        .type           $__internal_135_$__cuda_sm70_shflsync_bfly_p,@function
        .size           $__internal_135_$__cuda_sm70_shflsync_bfly_p,(.L_x_2008 - $__internal_135_$__cuda_sm70_shflsync_bfly_p)
$__internal_135_$__cuda_sm70_shflsync_bfly_p:
[----:B------:R-:W-:Y:S01]  /*1fd0*/  HFMA2.MMA R11, -RZ, RZ, 0, 0 ;  /* 0x00000000ff0b7435 */ /* 0x000fe200000001ff */
[----:B------:R-:W-:Y:S01]  /*1fe0*/  MOV R10, R0 ;  /* 0x00000000000a7202 */ /* 0x000fe20000000f00 */
[----:B------:R1:W2:Y:S04]  /*1ff0*/  SHFL.BFLY PT, R5, R6, 0x8, 0x1f ;  /* 0x0d001f0006057f89 */ /* 0x0002a800000e0000 */
[----:B------:R-:W-:Y:S05]  /*2000*/  RET.REL.NODEC R10 `(_ZN7cutlass13device_kernelIN5flash19FlashAttnFwdCombineIN4cute5tupleIJNS3_1CILi16EEENS5_ILi64EEEEEELi5ELi256ELi1ELb0ELb0EffNS_4arch4Sm90EEEEEvNT_6ParamsE) ;  /* 0xffffdff00a007950 */ /* 0x000fea0003c3ffff */
.L_x_1507:
        /* <DEDUP_REMOVED lines=15> */
.L_x_2008:


//--------------------- .text._ZN7cutlass13device_kernelIN5flash19FlashAttnFwdCombineIN4cute5tupleIJNS3_1CILi16EEENS5_ILi64EEEEEELi4ELi256ELi1ELb0ELb0EffNS_4arch4Sm90EEEEEvNT_6ParamsE --------------------------
	.section	.text._ZN7cutlass13device_kernelIN5flash19FlashAttnFwdCombineIN4cute5tupleIJNS3_1CILi16EEENS5_ILi64EEEEEELi4ELi256ELi1ELb0ELb0EffNS_4arch4Sm90EEEEEvNT_6ParamsE,"ax",@progbits
	.sectioninfo	@"SHI_REGISTERS=48"
	.align	128
.text._ZN7cutlass13device_kernelIN5flash19FlashAttnFwdCombineIN4cute5tupleIJNS3_1CILi16EEENS5_ILi64EEEEEELi4ELi256ELi1ELb0ELb0EffNS_4arch4Sm90EEEEEvNT_6ParamsE:
        .type           _ZN7cutlass13device_kernelIN5flash19FlashAttnFwdCombineIN4cute5tupleIJNS3_1CILi16EEENS5_ILi64EEEEEELi4ELi256ELi1ELb0ELb0EffNS_4arch4Sm90EEEEEvNT_6ParamsE,@function
        .size           _ZN7cutlass13device_kernelIN5flash19FlashAttnFwdCombineIN4cute5tupleIJNS3_1CILi16EEENS5_ILi64EEEEEELi4ELi256ELi1ELb0ELb0EffNS_4arch4Sm90EEEEEvNT_6ParamsE,(.L_x_2010 - _ZN7cutlass13device_kernelIN5flash19FlashAttnFwdCombineIN4cute5tupleIJNS3_1CILi16EEENS5_ILi64EEEEEELi4ELi256ELi1ELb0ELb0EffNS_4arch4Sm90EEEEEvNT_6ParamsE)
        .other          _ZN7cutlass13device_kernelIN5flash19FlashAttnFwdCombineIN4cute5tupleIJNS3_1CILi16EEENS5_ILi64EEEEEELi4ELi256ELi1ELb0ELb0EffNS_4arch4Sm90EEEEEvNT_6ParamsE,@"STO_CUDA_ENTRY STV_DEFAULT"
_ZN7cutlass13device_kernelIN5flash19FlashAttnFwdCombineIN4cute5tupleIJNS3_1CILi16EEENS5_ILi64EEEEEELi4ELi256ELi1ELb0ELb0EffNS_4arch4Sm90EEEEEvNT_6ParamsE:
        /* <DEDUP_REMOVED lines=58> */
.L_x_1508:
        /* <DEDUP_REMOVED lines=49> */
.L_x_1510:
[----:B------:R-:W-:Y:S05]  /*06b0*/  BSYNC B0 ;  /* 0x0000000000007941 */ /* 0x000fea0003800000 */
.L_x_1509:
        /* <DEDUP_REMOVED lines=67> */
[----:B------:R2:W1:Y:S01]  /*0af0*/  LDS R0, [R11.X4] ;  /* 0x000000000b007984 */ /* 0x0004620000004800 */
[----:B------:R-:W-:Y:S05]  /*0b00*/  BRA.DIV ~URZ, `(.L_x_1511) ;  /* 0x000012f27f007947 */ /* 0x000fea000b800000 */
[----:B-12---:R1:W2:Y:S02]  /*0b10*/  SHFL.BFLY PT, R5, R0, 0x8, 0x1f ;  /* 0x0d001f0000057f89 */ /* 0x0062a400000e0000 */
.L_x_1520:
        /* <DEDUP_REMOVED lines=13> */
[----:B------:R-:W-:Y:S01]  /*0bf0*/  SEL R7, R2, 0xffffffff, P0 ;  /* 0xffffffff02077807 */ /* 0x000fe20000000000 */
[----:B-1----:R-:W1:Y:S02]  /*0c00*/  S2R R0, SR_TID.X ;  /* 0x0000000000007919 */ /* 0x002e640000002100 */
        /* <DEDUP_REMOVED lines=9> */
[----:B------:R-:W3:Y:S04]  /*0ca0*/  SHFL.BFLY PT, R6, R19, 0x4, 0x1f ;  /* 0x0c801f0013067f89 */ /* 0x000ee800000e0000 */
[----:B------:R-:W4:Y:S01]  /*0cb0*/  SHFL.BFLY PT, R10, R15, 0x2, 0x1f ;  /* 0x0c401f000f0a7f89 */ /* 0x000f2200000e0000 */
[----:B---3--:R-:W-:Y:S01]  /*0cc0*/  FADD.FTZ R6, R19, R6 ;  /* 0x0000000613067221 */ /* 0x008fe20000010000 */
[----:B----4-:R-:W-:-:S04]  /*0cd0*/  IMNMX R10, R15, R10, !PT ;  /* 0x0000000a0f0a7217 */ /* 0x010fc80007800200 */
[----:B------:R-:W3:Y:S04]  /*0ce0*/  SHFL.BFLY PT, R17, R6, 0x2, 0x1f ;  /* 0x0c401f0006117f89 */ /* 0x000ee800000e0000 */
[----:B------:R-:W-:Y:S01]  /*0cf0*/  SHFL.BFLY PT, R7, R10, 0x1, 0x1f ;  /* 0x0c201f000a077f89 */ /* 0x000fe200000e0000 */
[----:B---3--:R-:W-:Y:S02]  /*0d00*/  FADD.FTZ R17, R6, R17 ;  /* 0x0000001106117221 */ /* 0x008fe40000010000 */
[----:B------:R-:W-:-:S03]  /*0d10*/  IMAD.MOV.U32 R6, RZ, RZ, RZ ;  /* 0x000000ffff067224 */ /* 0x000fc600078e00ff */
        /* <DEDUP_REMOVED lines=8> */
[----:B----4-:R-:W-:-:S05]  /*0da0*/  FMUL.FTZ R6, R5, R6 ;  /* 0x0000000605067220 */ /* 0x010fca0000410000 */
        /* <DEDUP_REMOVED lines=34> */
.L_x_1513:
[----:B------:R-:W-:Y:S05]  /*0fd0*/  BSYNC B0 ;  /* 0x0000000000007941 */ /* 0x000fea0003800000 */
.L_x_1512:
        /* <DEDUP_REMOVED lines=22> */
.L_x_1518:
        /* <DEDUP_REMOVED lines=129> */
.L_x_1517:
[----:B------:R-:W-:Y:S05]  /*1950*/  BSYNC B0 ;  /* 0x0000000000007941 */ /* 0x000fea0003800000 */
.L_x_1516:
        /* <DEDUP_REMOVED lines=8> */
.L_x_1519:
        /* <DEDUP_REMOVED lines=43> */
.L_x_1515:
[----:B------:R-:W-:Y:S05]  /*1c90*/  BSYNC B1 ;  /* 0x0000000000017941 */ /* 0x000fea0003800000 */
.L_x_1514:
        /* <DEDUP_REMOVED lines=22> */
.L_x_1511:
[----:B------:R-:W-:Y:S02]  /*1e00*/  MOV R4, 0x1e20 ;  /* 0x00001e2000047802 */ /* 0x000fe40000000f00 */
[----:B-12---:R-:W-:Y:S05]  /*1e10*/  CALL.REL.NOINC `($__internal_136_$__cuda_sm70_shflsync_bfly_p) ;  /* 0x0000001000007944 */ /* 0x006fea0003c00000 */
[----:B-12---:R-:W-:Y:S05]  /*1e20*/  BRA `(.L_x_1520) ;  /* 0xffffecf000007947 */ /* 0x006fea000383ffff */
        .weak           $__internal_136_$__cuda_sm70_shflsync_bfly_p
        .type           $__internal_136_$__cuda_sm70_shflsync_bfly_p,@function
        .size           $__internal_136_$__cuda_sm70_shflsync_bfly_p,(.L_x_2010 - $__internal_136_$__cuda_sm70_shflsync_bfly_p)
$__internal_136_$__cuda_sm70_shflsync_bfly_p:
[----:B------:R-:W-:Y:S01]  /*1e30*/  HFMA2.MMA R7, -RZ, RZ, 0, 0 ;  /* 0x00000000ff077435 */ /* 0x000fe200000001ff */
[----:B------:R-:W-:Y:S01]  /*1e40*/  MOV R6, R4 ;  /* 0x0000000400067202 */ /* 0x000fe20000000f00 */
[----:B------:R1:W2:Y:S04]  /*1e50*/  SHFL.BFLY PT, R5, R0, 0x8, 0x1f ;  /* 0x0d001f0000057f89 */ /* 0x0002a800000e0000 */
[----:B------:R-:W-:Y:S05]  /*1e60*/  RET.REL.NODEC R6 `(_ZN7cutlass13device_kernelIN5flash19FlashAttnFwdCombineIN4cute5tupleIJNS3_1CILi16EEENS5_ILi64EEEEEELi4ELi256ELi1ELb0ELb0EffNS_4arch4Sm90EEEEEvNT_6ParamsE) ;  /* 0xffffe19006007950 */ /* 0x000fea0003c3ffff */
.L_x_1521:
        /* <DEDUP_REMOVED lines=9> */
.L_x_2010:


//--------------------- .text._ZN7cutlass13device_kernelIN5flash19FlashAttnFwdCombineIN4cute5tupleIJNS3_1CILi16EEENS5_ILi64EEEEEELi8ELi256ELi1ELb0ELb1EffNS_4arch4Sm90EEEEEvNT_6ParamsE --------------------------
	.section	.text._ZN7cutlass13device_kernelIN5flash19FlashAttnFwdCombineIN4cute5tupleIJNS3_1CILi16EEENS5_ILi64EEEEEELi8ELi256ELi1ELb0ELb1EffNS_4arch4Sm90EEEEEvNT_6ParamsE,"ax",@progbits
	.sectioninfo	@"SHI_REGISTERS=55"
	.align	128
.text._ZN7cutlass13device_kernelIN5flash19FlashAttnFwdCombineIN4cute5tupleIJNS3_1CILi16EEENS5_ILi64EEEEEELi8ELi256ELi1ELb0ELb1EffNS_4arch4Sm90EEEEEvNT_6ParamsE:
        .type           _ZN7cutlass13device_kernelIN5flash19FlashAttnFwdCombineIN4cute5tupleIJNS3_1CILi16EEENS5_ILi64EEEEEELi8ELi256ELi1ELb0ELb1EffNS_4arch4Sm90EEEEEvNT_6ParamsE,@function
        .size           _ZN7cutlass13device_kernelIN5flash19FlashAttnFwdCombineIN4cute5tupleIJNS3_1CILi16EEENS5_ILi64EEEEEELi8ELi256ELi1ELb0ELb1EffNS_4arch4Sm90EEEEEvNT_6ParamsE,(.L_x_2012 - _ZN7cutlass13device_kernelIN5flash19FlashAttnFwdCombineIN4cute5tupleIJNS3_1CILi16EEENS5_ILi64EEEEEELi8ELi256ELi1ELb0ELb1EffNS_4arch4Sm90EEEEEvNT_6ParamsE)
        .other          _ZN7cutlass13device_kernelIN5flash19FlashAttnFwdCombineIN4cute5tupleIJNS3_1CILi16EEENS5_ILi64EEEEEELi8ELi256ELi1ELb0ELb1EffNS_4arch4Sm90EEEEEvNT_6ParamsE,@"STO_CUDA_ENTRY STV_DEFAULT"
_ZN7cutlass13device_kernelIN5flash19FlashAttnFwdCombineIN4cute5tupleIJNS3_1CILi16EEENS5_ILi64EEEEEELi8ELi256ELi1ELb0ELb1EffNS_4arch4Sm90EEEEEvNT_6ParamsE:
        /* <DEDUP_REMOVED lines=51> */
.L_x_1522:
        /* <DEDUP_REMOVED lines=25> */
.L_x_1523:
        /* <DEDUP_REMOVED lines=100> */
.L_x_1525:
        /* <DEDUP_REMOVED lines=13> */
[----:B------:R-:W-:Y:S05]  /*0bd0*/  CALL.REL.NOINC `($__internal_137_$__cuda_sm20_div_u64) ;  /* 0x0000337000007944 */ /* 0x000fea0003c00000 */
[----:B------:R-:W-:Y:S01]  /*0be0*/  MOV R2, R3 ;  /* 0x0000000300027202 */ /* 0x000fe20000000f00 */
[----:B------:R-:W-:Y:S05]  /*0bf0*/  BRA `(.L_x_1527) ;  /* 0x0000012000007947 */ /* 0x000fea0003800000 */
.L_x_1526:
        /* <DEDUP_REMOVED lines=18> */
.L_x_1527:
[----:B------:R-:W-:Y:S02]  /*0d20*/  IADD3 R6, R6, -0x1, RZ ;  /* 0xffffffff06067810 */ /* 0x000fe40007ffe0ff */
[----:B------:R-:W-:-:S03]  /*0d30*/  MOV R7, R2 ;  /* 0x0000000200077202 */ /* 0x000fc60000000f00 */
.L_x_1524:
        /* <DEDUP_REMOVED lines=14> */
[C---:B------:R-:W-:Y:S02]  /*0e20*/  ISETP.GE.AND P5, PT, R3.reuse, R22, PT ;  /* 0x000000160300720c */ /* 0x040fe40003fa6270 */
[----:B------:R-:W-:Y:S01]  /*0e30*/  IADD3 R11, R3, 0x10, RZ ;  /* 0x00000010030b7810 */ /* 0x000fe20007ffe0ff */
[----:B------:R-:W-:Y:S01]  /*0e40*/  IMAD.MOV.U32 R5, RZ, RZ, R0 ;  /* 0x000000ffff057224 */ /* 0x000fe200078e0000 */
[----:B------:R-:W-:Y:S01]  /*0e50*/  @P0 SHF.R.U32.HI R5, RZ, R6, R9 ;  /* 0x00000006ff050219 */ /* 0x000fe20000011609 */
[----:B------:R-:W-:Y:S01]  /*0e60*/  IMAD.MOV.U32 R8, RZ, RZ, R18 ;  /* 0x000000ffff087224 */ /* 0x000fe200078e0012 */
[----:B------:R-:W-:Y:S01]  /*0e70*/  MOV R9, R19 ;  /* 0x0000001300097202 */ /* 0x000fe20000000f00 */
[----:B------:R-:W-:Y:S01]  /*0e80*/  IMAD.SHL.U32 R12, R15, 0x4, RZ ;  /* 0x000000040f0c7824 */ /* 0x000fe200078e00ff */
[--C-:B------:R-:W-:Y:S01]  /*0e90*/  SHF.R.S32.HI R4, RZ, 0x1f, R5.reuse ;  /* 0x0000001fff047819 */ /* 0x100fe20000011405 */
[----:B------:R-:W-:Y:S01]  /*0ea0*/  IMAD.MOV R29, RZ, RZ, -R5 ;  /* 0x000000ffff1d7224 */ /* 0x000fe200078e0a05 */
[----:B------:R-:W-:Y:S01]  /*0eb0*/  ISETP.GE.AND P2, PT, R11, R22, PT ;  /* 0x000000160b00720c */ /* 0x000fe20003f46270 */
[----:B------:R-:W-:Y:S01]  /*0ec0*/  IMAD.WIDE.U32 R8, R5, c[0x0][0x1c0], R8 ;  /* 0x0000700005087a25 */ /* 0x000fe200078e0008 */
[----:B------:R-:W-:-:S02]  /*0ed0*/  IADD3 R27, R3, 0x20, RZ ;  /* 0x00000020031b7810 */ /* 0x000fc40007ffe0ff */
[----:B------:R-:W-:Y:S01]  /*0ee0*/  IADD3 R21, R3, 0x40, RZ ;  /* 0x0000004003157810 */ /* 0x000fe20007ffe0ff */
[----:B------:R-:W-:Y:S01]  /*0ef0*/  IMAD R29, R16, R29, R0 ;  /* 0x0000001d101d7224 */ /* 0x000fe200078e0200 */
[----:B------:R-:W-:Y:S01]  /*0f00*/  @!P5 SHF.R.S32.HI R0, RZ, 0x1f, R3 ;  /* 0x0000001fff00d819 */ /* 0x000fe20000011403 */
[----:B------:R-:W-:Y:S01]  /*0f10*/  IMAD R4, R4, c[0x0][0x1c0], RZ ;  /* 0x0000700004047a24 */ /* 0x000fe200078e02ff */
[----:B------:R-:W-:Y:S02]  /*0f20*/  ISETP.GE.AND P4, PT, R27, R22, PT ;  /* 0x000000161b00720c */ /* 0x000fe40003f86270 */
[----:B------:R-:W-:Y:S01]  /*0f30*/  IADD3 R28, P1, R29, R8, RZ ;  /* 0x000000081d1c7210 */ /* 0x000fe20007f3e0ff */
[----:B------:R-:W-:Y:S01]  /*0f40*/  IMAD R4, R5, c[0x0][0x1c4], R4 ;  /* 0x0000710005047a24 */ /* 0x000fe200078e0204 */
[----:B------:R-:W-:Y:S01]  /*0f50*/  SHF.R.S32.HI R5, RZ, 0x1f, R29 ;  /* 0x0000001fff057819 */ /* 0x000fe2000001141d */
[----:B------:R-:W-:Y:S01]  /*0f60*/  @!P5 IMAD R0, R0, c[0x0][0x1b8], RZ ;  /* 0x00006e000000da24 */ /* 0x000fe200078e02ff */
[----:B------:R-:W-:-:S02]  /*0f70*/  IADD3 R25, R3, 0x30, RZ ;  /* 0x0000003003197810 */ /* 0x000fc40007ffe0ff */
[----:B------:R-:W-:Y:S01]  /*0f80*/  IADD3.X R29, R5, R9, R4, P1, !PT ;  /* 0x00000009051d7210 */ /* 0x000fe20000ffe404 */
[----:B------:R-:W-:Y:S01]  /*0f90*/  @!P5 IMAD R5, R3, c[0x0][0x1bc], R0 ;  /* 0x00006f000305da24 */ /* 0x000fe200078e0200 */
[----:B------:R-:W-:Y:S01]  /*0fa0*/  @!P2 SHF.R.S32.HI R0, RZ, 0x1f, R11 ;  /* 0x0000001fff00a819 */ /* 0x000fe2000001140b */
[----:B------:R-:W-:Y:S01]  /*0fb0*/  @P5 IMAD.MOV.U32 R4, RZ, RZ, -0x800000 ;  /* 0xff800000ff045424 */ /* 0x000fe200078e00ff */
[-C--:B------:R-:W-:Y:S01]  /*0fc0*/  ISETP.GE.AND P3, PT, R25, R22.reuse, PT ;  /* 0x000000161900720c */ /* 0x080fe20003f66270 */
[C---:B------:R-:W-:Y:S01]  /*0fd0*/  @!P5 IMAD.WIDE.U32 R8, R3.reuse, c[0x0][0x1b8], R28 ;  /* 0x00006e000308da25 */ /* 0x040fe200078e001c */
[----:B------:R-:W-:Y:S02]  /*0fe0*/  IADD3 R13, R3, 0x50, RZ ;  /* 0x00000050030d7810 */ /* 0x000fe40007ffe0ff */
[----:B------:R1:W-:Y:S01]  /*0ff0*/  @P5 STS [R15.X4], R4 ;  /* 0x000000040f005388 */ /* 0x0003e20000004800 */
[----:B------:R-:W-:Y:S01]  /*1000*/  @!P5 IMAD.IADD R5, R9, 0x1, R5 ;  /* 0x000000010905d824 */ /* 0x000fe200078e0205 */
[----:B------:R-:W-:Y:S01]  /*1010*/  @!P5 LEA R30, P1, R8, c[0x0][0x1a0], 0x2 ;  /* 0x00006800081eda11 */ /* 0x000fe200078210ff */
[----:B------:R-:W-:Y:S01]  /*1020*/  @!P2 IMAD R0, R0, c[0x0][0x1b8], RZ ;  /* 0x00006e000000aa24 */ /* 0x000fe200078e02ff */
[----:B------:R-:W-:Y:S01]  /*1030*/  ISETP.GE.AND P6, PT, R13, R22, PT ;  /* 0x000000160d00720c */ /* 0x000fe20003fc6270 */
[----:B------:R-:W-:Y:S01]  /*1040*/  @!P2 IMAD.MOV.U32 R9, RZ, RZ, R29 ;  /* 0x000000ffff09a224 */ /* 0x000fe200078e001d */
[----:B------:R-:W-:Y:S01]  /*1050*/  @!P5 LEA.HI.X R31, R8, c[0x0][0x1a4], R5, 0x2, P1 ;  /* 0x00006900081fda11 */ /* 0x000fe200008f1405 */
[----:B------:R-:W-:Y:S01]  /*1060*/  @!P2 IMAD R5, R11, c[0x0][0x1bc], R0 ;  /* 0x00006f000b05aa24 */ /* 0x000fe200078e0200 */
[----:B------:R-:W-:-:S02]  /*1070*/  @!P2 MOV R8, R28 ;  /* 0x0000001c0008a202 */ /* 0x000fc40000000f00 */
[----:B------:R-:W-:Y:S01]  /*1080*/  ISETP.GE.AND P1, PT, R21, R22, PT ;  /* 0x000000161500720c */ /* 0x000fe20003f26270 */
[----:B------:R-:W-:Y:S01]  /*1090*/  @!PT LDS RZ, [RZ] ;  /* 0x00000000fffff984 */ /* 0x000fe20000000800 */
[----:B------:R-:W-:Y:S01]  /*10a0*/  @!PT LDS RZ, [RZ] ;  /* 0x00000000fffff984 */ /* 0x000fe20000000800 */
[----:B------:R-:W-:Y:S01]  /*10b0*/  @!PT LDS RZ, [RZ] ;  /* 0x00000000fffff984 */ /* 0x000fe20000000800 */
[----:B------:R2:W-:Y:S02]  /*10c0*/  @!P5 LDGSTS.E.LTC128B [R12], [R30.64] ;  /* 0x000000001e0cdfae */ /* 0x0005e4000b921966 */
[----:B------:R-:W-:Y:S01]  /*10d0*/  @!P2 IMAD.WIDE.U32 R10, R11, c[0x0][0x1b8], R8 ;  /* 0x00006e000b0aaa25 */ /* 0x000fe200078e0008 */
[----:B------:R-:W-:-:S03]  /*10e0*/  @!P3 SHF.R.S32.HI R8, RZ, 0x1f, R25 ;  /* 0x0000001fff08b819 */ /* 0x000fc60000011419 */
[----:B------:R-:W-:Y:S01]  /*10f0*/  @!P2 IMAD.IADD R0, R11, 0x1, R5 ;  /* 0x000000010b00a824 */ /* 0x000fe200078e0205 */
[----:B------:R-:W-:Y:S01]  /*1100*/  @!P2 LEA R36, P5, R10, c[0x0][0x1a0], 0x2 ;  /* 0x000068000a24aa11 */ /* 0x000fe200078a10ff */
[----:B------:R-:W-:Y:S01]  /*1110*/  @!P3 IMAD R8, R8, c[0x0][0x1b8], RZ ;  /* 0x00006e000808ba24 */ /* 0x000fe200078e02ff */
[----:B------:R-:W-:Y:S02]  /*1120*/  IADD3 R11, R3, 0x60, RZ ;  /* 0x00000060030b7810 */ /* 0x000fe40007ffe0ff */
[----:B------:R-:W-:Y:S01]  /*1130*/  @!P2 LEA.HI.X R37, R10, c[0x0][0x1a4], R0, 0x2, P5 ;  /* 0x000069000a25aa11 */ /* 0x000fe200028f1400 */
[C---:B------:R-:W-:Y:S01]  /*1140*/  @!P3 IMAD R8, R25.reuse, c[0x0][0x1bc], R8 ;  /* 0x00006f001908ba24 */ /* 0x040fe200078e0208 */
[----:B------:R-:W-:Y:S01]  /*1150*/  @!P1 SHF.R.S32.HI R0, RZ, 0x1f, R21 ;  /* 0x0000001fff009819 */ /* 0x000fe20000011415 */
[----:B------:R-:W-:Y:S01]  /*1160*/  @!P3 IMAD.WIDE.U32 R24, R25, c[0x0][0x1b8], R28 ;  /* 0x00006e001918ba25 */ /* 0x000fe200078e001c */
[----:B-1----:R-:W-:Y:S02]  /*1170*/  @!P4 SHF.R.S32.HI R4, RZ, 0x1f, R27 ;  /* 0x0000001fff04c819 */ /* 0x002fe4000001141b */
[----:B------:R-:W-:Y:S01]  /*1180*/  ISETP.GE.AND P5, PT, R11, R22, PT ;  /* 0x000000160b00720c */ /* 0x000fe20003fa6270 */
[----:B------:R-:W-:Y:S01]  /*1190*/  @!P1 IMAD R0, R0, c[0x0][0x1b8], RZ ;  /* 0x00006e0000009a24 */ /* 0x000fe200078e02ff */
[----:B------:R-:W-:Y:S01]  /*11a0*/  @!P4 MOV R5, R29 ;  /* 0x0000001d0005c202 */ /* 0x000fe20000000f00 */
[----:B------:R-:W-:-:S04]  /*11b0*/  @!P4 IMAD R4, R4, c[0x0][0x1b8], RZ ;  /* 0x00006e000404ca24 */ /* 0x000fc800078e02ff */
[C---:B------:R-:W-:Y:S02]  /*11c0*/  @!P4 IMAD R9, R27.reuse, c[0x0][0x1bc], R4 ;  /* 0x00006f001b09ca24 */ /* 0x040fe400078e0204 */
[--C-:B------:R-:W-:Y:S02]  /*11d0*/  @!P4 IMAD.MOV.U32 R4, RZ, RZ, R28.reuse ;  /* 0x000000ffff04c224 */ /* 0x100fe400078e001c */
[----:B--2---:R-:W-:Y:S02]  /*11e0*/  @!P6 IMAD.MOV.U32 R30, RZ, RZ, R28 ;  /* 0x000000ffff1ee224 */ /* 0x004fe400078e001c */
[----:B------:R-:W-:Y:S01]  /*11f0*/  @!P4 IMAD.WIDE.U32 R26, R27, c[0x0][0x1b8], R4 ;  /* 0x00006e001b1aca25 */ /* 0x000fe200078e0004 */
[----:B------:R-:W-:Y:S02]  /*1200*/  @!P5 SHF.R.S32.HI R10, RZ, 0x1f, R11 ;  /* 0x0000001fff0ad819 */ /* 0x000fe4000001140b */
[----:B------:R-:W-:Y:S01]  /*1210*/  @!P6 SHF.R.S32.HI R4, RZ, 0x1f, R13 ;  /* 0x0000001fff04e819 */ /* 0x000fe2000001140d */
[----:B------:R-:W-:-:S02]  /*1220*/  @!P1 IMAD R5, R21, c[0x0][0x1bc], R0 ;  /* 0x00006f0015059a24 */ /* 0x000fc400078e0200 */
[----:B------:R-:W-:Y:S02]  /*1230*/  @P2 IMAD.MOV.U32 R0, RZ, RZ, -0x800000 ;  /* 0xff800000ff002424 */ /* 0x000fe400078e00ff */
[----:B------:R-:W-:Y:S02]  /*1240*/  @!P4 IMAD.IADD R9, R27, 0x1, R9 ;  /* 0x000000011b09c824 */ /* 0x000fe400078e0209 */
[----:B------:R-:W-:Y:S01]  /*1250*/  @!P5 IMAD R14, R10, c[0x0][0x1b8], RZ ;  /* 0x00006e000a0eda24 */ /* 0x000fe200078e02ff */
[----:B------:R1:W-:Y:S01]  /*1260*/  @P2 STS [R15.X4+0x400], R0 ;  /* 0x000400000f002388 */ /* 0x0003e20000004800 */
[----:B------:R-:W-:Y:S01]  /*1270*/  @!P5 IMAD.MOV.U32 R34, RZ, RZ, R28 ;  /* 0x000000ffff22d224 */ /* 0x000fe200078e001c */
[----:B------:R-:W-:Y:S01]  /*1280*/  @P4 MOV R10, 0xff800000 ;  /* 0xff800000000a4802 */ /* 0x000fe20000000f00 */
[----:B------:R-:W-:Y:S01]  /*1290*/  @!P5 IMAD.MOV.U32 R35, RZ, RZ, R29 ;  /* 0x000000ffff23d224 */ /* 0x000fe200078e001d */
[----:B------:R-:W-:Y:S01]  /*12a0*/  @!PT LDS RZ, [RZ] ;  /* 0x00000000fffff984 */ /* 0x000fe20000000800 */
[----:B------:R-:W-:Y:S01]  /*12b0*/  @!PT LDS RZ, [RZ] ;  /* 0x00000000fffff984 */ /* 0x000fe20000000800 */
[----:B------:R-:W-:Y:S01]  /*12c0*/  @!PT LDS RZ, [RZ] ;  /* 0x00000000fffff984 */ /* 0x000fe20000000800 */
[----:B------:R2:W-:Y:S01]  /*12d0*/  @!P2 LDGSTS.E.LTC128B [R12+0x400], [R36.64] ;  /* 0x00400000240cafae */ /* 0x0005e2000b921966 */
[----:B------:R-:W-:Y:S01]  /*12e0*/  @!P4 LEA R32, P2, R26, c[0x0][0x1a0], 0x2 ;  /* 0x000068001a20ca11 */ /* 0x000fe200078410ff */
[----:B------:R-:W-:-:S02]  /*12f0*/  @!P5 IMAD R14, R11, c[0x0][0x1bc], R14 ;  /* 0x00006f000b0eda24 */ /* 0x000fc400078e020e */
[----:B------:R-:W-:Y:S01]  /*1300*/  @!P5 IMAD.WIDE.U32 R34, R11, c[0x0][0x1b8], R34 ;  /* 0x00006e000b22da25 */ /* 0x000fe200078e0022 */
[----:B------:R-:W-:Y:S01]  /*1310*/  @!P4 LEA.HI.X R33, R26, c[0x0][0x1a4], R9, 0x2, P2 ;  /* 0x000069001a21ca11 */ /* 0x000fe200010f1409 */
[----:B------:R-:W-:Y:S01]  /*1320*/  @P4 STS [R15.X4+0x800], R10 ;  /* 0x0008000a0f004388 */ /* 0x000fe20000004800 */
[----:B------:R-:W-:Y:S01]  /*1330*/  IADD3 R9, R3, 0x70, RZ ;  /* 0x0000007003097810 */ /* 0x000fe20007ffe0ff */
[----:B------:R-:W-:Y:S01]  /*1340*/  @!P3 IMAD.IADD R11, R25, 0x1, R8 ;  /* 0x00000001190bb824 */ /* 0x000fe200078e0208 */
[C---:B------:R-:W-:Y:S01]  /*1350*/  @!P3 LEA R26, P2, R24.reuse, c[0x0][0x1a0], 0x2 ;  /* 0x00006800181aba11 */ /* 0x040fe200078410ff */
[----:B------:R-:W-:Y:S01]  /*1360*/  @!P1 IMAD.WIDE.U32 R20, R21, c[0x0][0x1b8], R28 ;  /* 0x00006e0015149a25 */ /* 0x000fe200078e001c */
[----:B------:R-:W-:Y:S01]  /*1370*/  @!PT LDS RZ, [RZ] ;  /* 0x00000000fffff984 */ /* 0x000fe20000000800 */
[----:B------:R-:W-:Y:S01]  /*1380*/  @!PT LDS RZ, [RZ] ;  /* 0x00000000fffff984 */ /* 0x000fe20000000800 */
[----:B------:R-:W-:Y:S01]  /*1390*/  @!PT LDS RZ, [RZ] ;  /* 0x00000000fffff984 */ /* 0x000fe20000000800 */
[----:B------:R3:W-:Y:S01]  /*13a0*/  @!P4 LDGSTS.E.LTC128B [R12+0x800], [R32.64] ;  /* 0x00800000200ccfae */ /* 0x0007e2000b921966 */
[----:B------:R-:W-:Y:S02]  /*13b0*/  ISETP.GE.AND P4, PT, R9, R22, PT ;  /* 0x000000160900720c */ /* 0x000fe40003f86270 */
[----:B------:R-:W-:Y:S01]  /*13c0*/  @!P3 LEA.HI.X R27, R24, c[0x0][0x1a4], R11, 0x2, P2 ;  /* 0x00006900181bba11 */ /* 0x000fe200010f140b */
[----:B------:R-:W-:Y:S01]  /*13d0*/  @!P1 IMAD.IADD R5, R21, 0x1, R5 ;  /* 0x0000000115059824 */ /* 0x000fe200078e0205 */
[----:B------:R-:W-:Y:S01]  /*13e0*/  IADD3 R11, R3, 0x80, RZ ;  /* 0x00000080030b7810 */ /* 0x000fe20007ffe0ff */
[----:B------:R-:W-:Y:S01]  /*13f0*/  @!P6 IMAD R4, R4, c[0x0][0x1b8], RZ ;  /* 0x00006e000404ea24 */ /* 0x000fe200078e02ff */
[C---:B------:R-:W-:Y:S01]  /*1400*/  @!P1 LEA R24, P2, R20.reuse, c[0x0][0x1a0], 0x2 ;  /* 0x0000680014189a11 */ /* 0x040fe200078410ff */
[----:B------:R-:W-:Y:S01]  /*1410*/  @!P6 IMAD.MOV.U32 R31, RZ, RZ, R29 ;  /* 0x000000ffff1fe224 */ /* 0x000fe200078e001d */
[----:B-1----:R-:W-:Y:S01]  /*1420*/  @P3 MOV R0, 0xff800000 ;  /* 0xff80000000003802 */ /* 0x002fe20000000f00 */
[----:B------:R-:W-:Y:S01]  /*1430*/  @P1 IMAD.MOV.U32 R8, RZ, RZ, -0x800000 ;  /* 0xff800000ff081424 */ /* 0x000fe200078e00ff */
[----:B------:R-:W-:Y:S01]  /*1440*/  @!P1 LEA.HI.X R25, R20, c[0x0][0x1a4], R5, 0x2, P2 ;  /* 0x0000690014199a11 */ /* 0x000fe200010f1405 */
[----:B------:R-:W-:-:S02]  /*1450*/  @!P6 IMAD R4, R13, c[0x0][0x1bc], R4 ;  /* 0x00006f000d04ea24 */ /* 0x000fc400078e0204 */
[----:B------:R-:W-:Y:S01]  /*1460*/  @!P4 SHF.R.S32.HI R5, RZ, 0x1f, R9 ;  /* 0x0000001fff05c819 */ /* 0x000fe20000011409 */
[----:B------:R1:W-:Y:S01]  /*1470*/  @P3 STS [R15.X4+0xc00], R0 ;  /* 0x000c00000f003388 */ /* 0x0003e20000004800 */
[----:B------:R-:W-:Y:S01]  /*1480*/  @!P6 IMAD.WIDE.U32 R30, R13, c[0x0][0x1b8], R30 ;  /* 0x00006e000d1eea25 */ /* 0x000fe200078e001e */
[----:B------:R-:W-:Y:S02]  /*1490*/  IADD3 R13, R3, 0x90, RZ ;  /* 0x00000090030d7810 */ /* 0x000fe40007ffe0ff */
[----:B------:R-:W-:Y:S01]  /*14a0*/  @!PT LDS RZ, [RZ] ;  /* 0x00000000fffff984 */ /* 0x000fe20000000800 */
[----:B------:R-:W-:Y:S01]  /*14b0*/  @!PT LDS RZ, [RZ] ;  /* 0x00000000fffff984 */ /* 0x000fe20000000800 */
[----:B------:R-:W-:Y:S01]  /*14c0*/  @!PT LDS RZ, [RZ] ;  /* 0x00000000fffff984 */ /* 0x000fe20000000800 */
[----:B------:R4:W-:Y:S01]  /*14d0*/  @!P3 LDGSTS.E.LTC128B [R12+0xc00], [R26.64] ;  /* 0x00c000001a0cbfae */ /* 0x0009e2000b921966 */
[----:B------:R-:W-:Y:S02]  /*14e0*/  ISETP.GE.AND P3, PT, R11, R22, PT ;  /* 0x000000160b00720c */ /* 0x000fe40003f66270 */
[----:B------:R-:W-:Y:S01]  /*14f0*/  @!P6 IADD3 R21, R31, R4, RZ ;  /* 0x000000041f15e210 */ /* 0x000fe20007ffe0ff */
[----:B------:R5:W-:Y:S01]  /*1500*/  @P1 STS [R15.X4+0x1000], R8 ;  /* 0x001000080f001388 */ /* 0x000be20000004800 */
[----:B------:R-:W-:Y:S01]  /*1510*/  @!P6 LEA R20, P2, R30, c[0x0][0x1a0], 0x2 ;  /* 0x000068001e14ea11 */ /* 0x000fe200078410ff */
[----:B------:R-:W-:-:S02]  /*1520*/  @!P4 IMAD.MOV.U32 R31, RZ, RZ, R29 ;  /* 0x000000ffff1fc224 */ /* 0x000fc400078e001d */
[----:B------:R-:W-:Y:S01]  /*1530*/  @!PT LDS RZ, [RZ] ;  /* 0x00000000fffff984 */ /* 0x000fe20000000800 */
[----:B------:R-:W-:Y:S01]  /*1540*/  @!PT LDS RZ, [RZ] ;  /* 0x00000000fffff984 */ /* 0x000fe20000000800 */
[----:B------:R-:W-:Y:S01]  /*1550*/  @!PT LDS RZ, [RZ] ;  /* 0x00000000fffff984 */ /* 0x000fe20000000800 */
[----:B------:R2:W-:Y:S01]  /*1560*/  @!P1 LDGSTS.E.LTC128B [R12+0x1000], [R24.64] ;  /* 0x01000000180c9fae */ /* 0x0005e2000b921966 */
[----:B------:R-:W-:Y:S02]  /*1570*/  ISETP.GE.AND P1, PT, R13, R22, PT ;  /* 0x000000160d00720c */ /* 0x000fe40003f26270 */
[----:B------:R-:W-:Y:S01]  /*1580*/  @!P6 LEA.HI.X R21, R30, c[0x0][0x1a4], R21, 0x2, P2 ;  /* 0x000069001e15ea11 */ /* 0x000fe200010f1415 */
[----:B------:R-:W-:Y:S02]  /*1590*/  @!P4 IMAD.MOV.U32 R30, RZ, RZ, R28 ;  /* 0x000000ffff1ec224 */ /* 0x000fe400078e001c */
[----:B------:R-:W-:Y:S02]  /*15a0*/  @!P3 SHF.R.S32.HI R4, RZ, 0x1f, R11 ;  /* 0x0000001fff04b819 */ /* 0x000fe4000001140b */
[----:B------:R-:W-:-:S04]  /*15b0*/  @!P4 IMAD.WIDE.U32 R30, R9, c[0x0][0x1b8], R30 ;  /* 0x00006e00091eca25 */ /* 0x000fc800078e001e */
[----:B------:R-:W-:Y:S02]  /*15c0*/  @!P3 IMAD R4, R4, c[0x0][0x1b8], RZ ;  /* 0x00006e000404ba24 */ /* 0x000fe400078e02ff */
[----:B-1----:R-:W-:Y:S02]  /*15d0*/  @!P4 IMAD R0, R5, c[0x0][0x1b8], RZ ;  /* 0x00006e000500ca24 */ /* 0x002fe400078e02ff */
[----:B------:R-:W-:Y:S01]  /*15e0*/  @!P5 IMAD.IADD R5, R35, 0x1, R14 ;  /* 0x000000012305d824 */ /* 0x000fe200078e020e */
[----:B------:R-:W-:Y:S01]  /*15f0*/  @P5 MOV R14, 0xff800000 ;  /* 0xff800000000e5802 */ /* 0x000fe20000000f00 */
[----:B------:R-:W-:Y:S01]  /*1600*/  @!P4 IMAD R0, R9, c[0x0][0x1bc], R0 ;  /* 0x00006f000900ca24 */ /* 0x000fe200078e0200 */
[C---:B----4-:R-:W-:Y:S01]  /*1610*/  @!P5 LEA R26, P2, R34.reuse, c[0x0][0x1a0], 0x2 ;  /* 0x00006800221ada11 */ /* 0x050fe200078410ff */
[----:B------:R-:W-:Y:S01]  /*1620*/  @!P3 IMAD R4, R11, c[0x0][0x1bc], R4 ;  /* 0x00006f000b04ba24 */ /* 0x000fe200078e0204 */
[----:B-----5:R-:W-:Y:S01]  /*1630*/  @P6 MOV R8, 0xff800000 ;  /* 0xff80000000086802 */ /* 0x020fe20000000f00 */
[----:B------:R-:W-:Y:S01]  /*1640*/  @!P4 IMAD.IADD R0, R31, 0x1, R0 ;  /* 0x000000011f00c824 */ /* 0x000fe200078e0200 */
[----:B------:R-:W-:Y:S01]  /*1650*/  @!P5 LEA.HI.X R27, R34, c[0x0][0x1a4], R5, 0x2, P2 ;  /* 0x00006900221bda11 */ /* 0x000fe200010f1405 */
[--C-:B---3--:R-:W-:Y:S01]  /*1660*/  @!P1 IMAD.MOV.U32 R32, RZ, RZ, R28.reuse ;  /* 0x000000ffff209224 */ /* 0x108fe200078e001c */
[----:B------:R-:W-:Y:S01]  /*1670*/  IADD3 R9, R3, 0xa0, RZ ;  /* 0x000000a003097810 */ /* 0x000fe20007ffe0ff */
[----:B------:R1:W-:Y:S01]  /*1680*/  @P6 STS [R15.X4+0x1400], R8 ;  /* 0x001400080f006388 */ /* 0x0003e20000004800 */
[----:B--2---:R-:W-:Y:S01]  /*1690*/  @!P3 IMAD.MOV.U32 R24, RZ, RZ, R28 ;  /* 0x000000ffff18b224 */ /* 0x004fe200078e001c */
[----:B------:R-:W-:Y:S01]  /*16a0*/  @!P1 SHF.R.S32.HI R5, RZ, 0x1f, R13 ;  /* 0x0000001fff059819 */ /* 0x000fe2000001140d */
[----:B------:R-:W-:Y:S01]  /*16b0*/  @!P3 IMAD.MOV.U32 R25, RZ, RZ, R29 ;  /* 0x000000ffff19b224 */ /* 0x000fe200078e001d */
[C---:B------:R-:W-:Y:S01]  /*16c0*/  @!P4 LEA R10, P2, R30.reuse, c[0x0][0x1a0], 0x2 ;  /* 0x000068001e0aca11 */ /* 0x040fe200078410ff */
[----:B------:R-:W-:Y:S01]  /*16d0*/  @!PT LDS RZ, [RZ] ;  /* 0x00000000fffff984 */ /* 0x000fe20000000800 */
[----:B------:R-:W-:Y:S01]  /*16e0*/  @!PT LDS RZ, [RZ] ;  /* 0x00000000fffff984 */ /* 0x000fe20000000800 */
[----:B------:R-:W-:Y:S01]  /*16f0*/  @!PT LDS RZ, [RZ] ;  /* 0x00000000fffff984 */ /* 0x000fe20000000800 */
[----:B------:R2:W-:Y:S01]  /*1700*/  @!P6 LDGSTS.E.LTC128B [R12+0x1400], [R20.64] ;  /* 0x01400000140cefae */ /* 0x0005e2000b921966 */
[----:B------:R-:W-:Y:S01]  /*1710*/  ISETP.GE.AND P6, PT, R9, R22, PT ;  /* 0x000000160900720c */ /* 0x000fe20003fc6270 */
[----:B------:R-:W-:Y:S01]  /*1720*/  @!P3 IMAD.WIDE.U32 R24, R11, c[0x0][0x1b8], R24 ;  /* 0x00006e000b18ba25 */ /* 0x000fe200078e0018 */
[----:B------:R-:W-:Y:S01]  /*1730*/  @!P4 LEA.HI.X R11, R30, c[0x0][0x1a4], R0, 0x2, P2 ;  /* 0x000069001e0bca11 */ /* 0x000fe200010f1400 */
[----:B------:R-:W-:Y:S02]  /*1740*/  @P5 STS [R15.X4+0x1800], R14 ;  /* 0x0018000e0f005388 */ /* 0x000fe40000004800 */
[----:B------:R-:W-:Y:S01]  /*1750*/  @!P1 IMAD R0, R5, c[0x0][0x1b8], RZ ;  /* 0x00006e0005009a24 */ /* 0x000fe200078e02ff */
[----:B------:R-:W-:Y:S01]  /*1760*/  @!P3 LEA R30, P2, R24, c[0x0][0x1a0], 0x2 ;  /* 0x00006800181eba11 */ /* 0x000fe200078410ff */
[----:B------:R-:W-:Y:S01]  /*1770*/  @!P1 IMAD.MOV.U32 R33, RZ, RZ, R29 ;  /* 0x000000ffff219224 */ /* 0x000fe200078e001d */
[----:B------:R-:W-:Y:S01]  /*1780*/  @!PT LDS RZ, [RZ] ;  /* 0x00000000fffff984 */ /* 0x000fe20000000800 */
[----:B------:R-:W-:Y:S01]  /*1790*/  @!PT LDS RZ, [RZ] ;  /* 0x00000000fffff984 */ /* 0x000fe20000000800 */
[----:B------:R-:W-:Y:S01]  /*17a0*/  @!PT LDS RZ, [RZ] ;  /* 0x00000000fffff984 */ /* 0x000fe20000000800 */
[----:B------:R3:W-:Y:S01]  /*17b0*/  @!P5 LDGSTS.E.LTC128B [R12+0x1800], [R26.64] ;  /* 0x018000001a0cdfae */ /* 0x0007e2000b921966 */
[----:B------:R-:W-:-:S02]  /*17c0*/  @!P1 IMAD R0, R13, c[0x0][0x1bc], R0 ;  /* 0x00006f000d009a24 */ /* 0x000fc400078e0200 */
[----:B------:R-:W-:Y:S01]  /*17d0*/  @!P1 IMAD.WIDE.U32 R32, R13, c[0x0][0x1b8], R32 ;  /* 0x00006e000d209a25 */ /* 0x000fe200078e0020 */
[----:B------:R-:W-:-:S03]  /*17e0*/  IADD3 R13, R3, 0xb0, RZ ;  /* 0x000000b0030d7810 */ /* 0x000fc60007ffe0ff */
[----:B------:R-:W-:Y:S01]  /*17f0*/  @!P3 IMAD.IADD R5, R25, 0x1, R4 ;  /* 0x000000011905b824 */ /* 0x000fe200078e0204 */
[----:B------:R-:W-:Y:S02]  /*1800*/  @P4 MOV R4, 0xff800000 ;  /* 0xff80000000044802 */ /* 0x000fe40000000f00 */
[-C--:B------:R-:W-:Y:S01]  /*1810*/  ISETP.GE.AND P5, PT, R13, R22.reuse, PT ;  /* 0x000000160d00720c */ /* 0x080fe20003fa6270 */
[----:B-1----:R-:W-:Y:S01]  /*1820*/  @P3 IMAD.MOV.U32 R8, RZ, RZ, -0x800000 ;  /* 0xff800000ff083424 */ /* 0x002fe200078e00ff */
[----:B------:R-:W-:Y:S01]  /*1830*/  @!P3 LEA.HI.X R31, R24, c[0x0][0x1a4], R5, 0x2, P2 ;  /* 0x00006900181fba11 */ /* 0x000fe200010f1405 */
[----:B------:R1:W-:Y:S01]  /*1840*/  @P4 STS [R15.X4+0x1c00], R4 ;  /* 0x001c00040f004388 */ /* 0x0003e20000004800 */
[----:B------:R-:W-:Y:S02]  /*1850*/  IADD3 R5, R3, 0xc0, RZ ;  /* 0x000000c003057810 */ /* 0x000fe40007ffe0ff */
[----:B------:R-:W-:Y:S01]  /*1860*/  @!P1 LEA R24, P2, R32, c[0x0][0x1a0], 0x2 ;  /* 0x0000680020189a11 */ /* 0x000fe200078410ff */
[----:B------:R-:W-:Y:S01]  /*1870*/  @!PT LDS RZ, [RZ] ;  /* 0x00000000fffff984 */ /* 0x000fe20000000800 */
[----:B------:R-:W-:Y:S01]  /*1880*/  @!PT LDS RZ, [RZ] ;  /* 0x00000000fffff984 */ /* 0x000fe20000000800 */
[----:B------:R-:W-:Y:S01]  /*1890*/  @!PT LDS RZ, [RZ] ;  /* 0x00000000fffff984 */ /* 0x000fe20000000800 */
[----:B------:R4:W-:Y:S01]  /*18a0*/  @!P4 LDGSTS.E.LTC128B [R12+0x1c00], [R10.64] ;  /* 0x01c000000a0ccfae */ /* 0x0009e2000b921966 */
[----:B--2---:R-:W-:Y:S01]  /*18b0*/  @!P6 SHF.R.S32.HI R20, RZ, 0x1f, R9 ;  /* 0x0000001fff14e819 */ /* 0x004fe20000011409 */
[----:B------:R-:W-:Y:S01]  /*18c0*/  @!P1 IMAD.IADD R21, R33, 0x1, R0 ;  /* 0x0000000121159824 */ /* 0x000fe200078e0200 */
[----:B------:R-:W-:Y:S01]  /*18d0*/  ISETP.GE.AND P4, PT, R5, R22, PT ;  /* 0x000000160500720c */ /* 0x000fe20003f86270 */
[----:B------:R-:W-:Y:S01]  /*18e0*/  @P1 IMAD.MOV.U32 R0, RZ, RZ, -0x800000 ;  /* 0xff800000ff001424 */ /* 0x000fe200078e00ff */
[----:B------:R-:W-:Y:S01]  /*18f0*/  @P3 STS [R15.X4+0x2000], R8 ;  /* 0x002000080f003388 */ /* 0x000fe20000004800 */
[----:B------:R-:W-:Y:S01]  /*1900*/  @!P6 IMAD R20, R20, c[0x0][0x1b8], RZ ;  /* 0x00006e001414ea24 */ /* 0x000fe200078e02ff */
[----:B------:R-:W-:-:S02]  /*1910*/  @!P1 LEA.HI.X R25, R32, c[0x0][0x1a4], R21, 0x2, P2 ;  /* 0x0000690020199a11 */ /* 0x000fc400010f1415 */
[----:B------:R-:W-:Y:S01]  /*1920*/  @!PT LDS RZ, [RZ] ;  /* 0x00000000fffff984 */ /* 0x000fe20000000800 */
[----:B------:R-:W-:Y:S01]  /*1930*/  @!PT LDS RZ, [RZ] ;  /* 0x00000000fffff984 */ /* 0x000fe20000000800 */
[----:B------:R-:W-:Y:S01]  /*1940*/  @!PT LDS RZ, [RZ] ;  /* 0x00000000fffff984 */ /* 0x000fe20000000800 */
[----:B------:R2:W-:Y:S01]  /*1950*/  @!P3 LDGSTS.E.LTC128B [R12+0x2000], [R30.64] ;  /* 0x020000001e0cbfae */ /* 0x0005e2000b921966 */
[----:B---3--:R-:W-:Y:S01]  /*1960*/  @!P6 MOV R27, R29 ;  /* 0x0000001d001be202 */ /* 0x008fe20000000f00 */
[----:B------:R-:W-:Y:S02]  /*1970*/  @!P6 IMAD.MOV.U32 R26, RZ, RZ, R28 ;  /* 0x000000ffff1ae224 */ /* 0x000fe400078e001c */
[----:B------:R-:W-:Y:S01]  /*1980*/  @!P6 IMAD R20, R9, c[0x0][0x1bc], R20 ;  /* 0x00006f000914ea24 */ /* 0x000fe200078e0214 */
[----:B------:R3:W-:Y:S01]  /*1990*/  @P1 STS [R15.X4+0x2400], R0 ;  /* 0x002400000f001388 */ /* 0x0007e20000004800 */
[----:B------:R-:W-:Y:S01]  /*19a0*/  @!P6 IMAD.WIDE.U32 R26, R9, c[0x0][0x1b8], R26 ;  /* 0x00006e00091aea25 */ /* 0x000fe200078e001a */
[----:B------:R-:W-:Y:S02]  /*19b0*/  IADD3 R9, R3, 0xd0, RZ ;  /* 0x000000d003097810 */ /* 0x000fe40007ffe0ff */
[----:B------:R-:W-:Y:S01]  /*19c0*/  @!PT LDS RZ, [RZ] ;  /* 0x00000000fffff984 */ /* 0x000fe20000000800 */
[----:B------:R-:W-:Y:S01]  /*19d0*/  @!PT LDS RZ, [RZ] ;  /* 0x00000000fffff984 */ /* 0x000fe20000000800 */
[----:B------:R-:W-:Y:S01]  /*19e0*/  @!PT LDS RZ, [RZ] ;  /* 0x00000000fffff984 */ /* 0x000fe20000000800 */
[----:B------:R5:W-:Y:S01]  /*19f0*/  @!P1 LDGSTS.E.LTC128B [R12+0x2400], [R24.64] ;  /* 0x02400000180c9fae */ /* 0x000be2000b921966 */
[----:B------:R-:W-:Y:S01]  /*1a00*/  @!P6 IMAD.IADD R21, R27, 0x1, R20 ;  /* 0x000000011b15e824 */ /* 0x000fe200078e0214 */
[----:B------:R-:W-:Y:S01]  /*1a10*/  ISETP.GE.AND P3, PT, R9, R22, PT ;  /* 0x000000160900720c */ /* 0x000fe20003f66270 */
[----:B------:R-:W-:Y:S01]  /*1a20*/  @!P4 IMAD.MOV.U32 R27, RZ, RZ, R29 ;  /* 0x000000ffff1bc224 */ /* 0x000fe200078e001d */
[----:B-1----:R-:W-:-:S02]  /*1a30*/  @!P4 SHF.R.S32.HI R4, RZ, 0x1f, R5 ;  /* 0x0000001fff04c819 */ /* 0x002fc40000011405 */
[----:B------:R-:W-:Y:S02]  /*1a40*/  @!P6 LEA R20, P1, R26, c[0x0][0x1a0], 0x2 ;  /* 0x000068001a14ea11 */ /* 0x000fe400078210ff */
[----:B----4-:R-:W-:Y:S01]  /*1a50*/  @!P5 SHF.R.S32.HI R10, RZ, 0x1f, R13 ;  /* 0x0000001fff0ad819 */ /* 0x010fe2000001140d */
[----:B------:R-:W-:Y:S01]  /*1a60*/  @!P4 IMAD R4, R4, c[0x0][0x1b8], RZ ;  /* 0x00006e000404ca24 */ /* 0x000fe200078e02ff */
[----:B------:R-:W-:Y:S02]  /*1a70*/  IADD3 R11, R3, 0xe0, RZ ;  /* 0x000000e0030b7810 */ /* 0x000fe40007ffe0ff */
[----:B------:R-:W-:Y:S01]  /*1a80*/  @!P6 LEA.HI.X R21, R26, c[0x0][0x1a4], R21, 0x2, P1 ;  /* 0x000069001a15ea11 */ /* 0x000fe200008f1415 */
[----:B------:R-:W-:Y:S01]  /*1a90*/  @!P5 IMAD R10, R10, c[0x0][0x1b8], RZ ;  /* 0x00006e000a0ada24 */ /* 0x000fe200078e02ff */
[----:B------:R-:W-:Y:S01]  /*1aa0*/  ISETP.GE.AND P2, PT, R11, R22, PT ;  /* 0x000000160b00720c */ /* 0x000fe20003f46270 */
[--C-:B------:R-:W-:Y:S01]  /*1ab0*/  @!P4 IMAD.MOV.U32 R26, RZ, RZ, R28.reuse ;  /* 0x000000ffff1ac224 */ /* 0x100fe200078e001c */
[-C--:B------:R-:W-:Y:S01]  /*1ac0*/  @!P3 MOV R33, R29.reuse ;  /* 0x0000001d0021b202 */ /* 0x080fe20000000f00 */
[----:B--2---:R-:W-:Y:S01]  /*1ad0*/  @!P5 IMAD.MOV.U32 R30, RZ, RZ, R28 ;  /* 0x000000ffff1ed224 */ /* 0x004fe200078e001c */
[----:B------:R-:W-:Y:S01]  /*1ae0*/  @!P5 MOV R31, R29 ;  /* 0x0000001d001fd202 */ /* 0x000fe20000000f00 */
[----:B------:R-:W-:Y:S01]  /*1af0*/  @!P5 IMAD R10, R13, c[0x0][0x1bc], R10 ;  /* 0x00006f000d0ada24 */ /* 0x000fe200078e020a */
[----:B---3--:R-:W-:Y:S01]  /*1b00*/  @!P3 SHF.R.S32.HI R0, RZ, 0x1f, R9 ;  /* 0x0000001fff00b819 */ /* 0x008fe20000011409 */
[----:B------:R-:W-:-:S02]  /*1b10*/  @!P4 IMAD R4, R5, c[0x0][0x1bc], R4 ;  /* 0x00006f000504ca24 */ /* 0x000fc400078e0204 */
[----:B------:R-:W-:-:S04]  /*1b20*/  @!P5 IMAD.WIDE.U32 R30, R13, c[0x0][0x1b8], R30 ;  /* 0x00006e000d1eda25 */ /* 0x000fc800078e001e */
[----:B------:R-:W-:Y:S01]  /*1b30*/  @!P4 IMAD.WIDE.U32 R26, R5, c[0x0][0x1b8], R26 ;  /* 0x00006e00051aca25 */ /* 0x000fe200078e001a */
[----:B------:R-:W-:Y:S02]  /*1b40*/  @!P5 IADD3 R13, R31, R10, RZ ;  /* 0x0000000a1f0dd210 */ /* 0x000fe40007ffe0ff */
[----:B-----5:R-:W-:Y:S01]  /*1b50*/  @!P5 LEA R24, P1, R30, c[0x0][0x1a0], 0x2 ;  /* 0x000068001e18da11 */ /* 0x020fe200078210ff */
[----:B------:R-:W-:Y:S01]  /*1b60*/  @!P3 IMAD R0, R0, c[0x0][0x1b8], RZ ;  /* 0x00006e000000ba24 */ /* 0x000fe200078e02ff */
[----:B------:R-:W-:Y:S01]  /*1b70*/  @!P2 SHF.R.S32.HI R5, RZ, 0x1f, R11 ;  /* 0x0000001fff05a819 */ /* 0x000fe2000001140b */
[----:B------:R-:W-:Y:S01]  /*1b80*/  @!P3 IMAD.MOV.U32 R32, RZ, RZ, R28 ;  /* 0x000000ffff20b224 */ /* 0x000fe200078e001c */
[----:B------:R-:W-:Y:S01]  /*1b90*/  @!P5 LEA.HI.X R25, R30, c[0x0][0x1a4], R13, 0x2, P1 ;  /* 0x000069001e19da11 */ /* 0x000fe200008f140d */
[----:B------:R-:W-:Y:S01]  /*1ba0*/  @!P4 IMAD.IADD R13, R27, 0x1, R4 ;  /* 0x000000011b0dc824 */ /* 0x000fe200078e0204 */
[----:B------:R-:W-:Y:S01]  /*1bb0*/  @!P4 LEA R30, P1, R26, c[0x0][0x1a0], 0x2 ;  /* 0x000068001a1eca11 */ /* 0x000fe200078210ff */
[----:B------:R-:W-:-:S02]  /*1bc0*/  @!P3 IMAD R0, R9, c[0x0][0x1bc], R0 ;  /* 0x00006f000900ba24 */ /* 0x000fc400078e0200 */
[----:B------:R-:W-:Y:S01]  /*1bd0*/  @!P3 IMAD.WIDE.U32 R32, R9, c[0x0][0x1b8], R32 ;  /* 0x00006e000920ba25 */ /* 0x000fe200078e0020 */
[----:B------:R-:W-:Y:S02]  /*1be0*/  @!P4 LEA.HI.X R31, R26, c[0x0][0x1a4], R13, 0x2, P1 ;  /* 0x000069001a1fca11 */ /* 0x000fe400008f140d */
[----:B------:R-:W-:Y:S01]  /*1bf0*/  @!P2 MOV R26, R28 ;  /* 0x0000001c001aa202 */ /* 0x000fe20000000f00 */
[----:B------:R-:W-:Y:S01]  /*1c00*/  @!P2 IMAD R8, R5, c[0x0][0x1b8], RZ ;  /* 0x00006e000508aa24 */ /* 0x000fe200078e02ff */
[----:B------:R-:W-:Y:S01]  /*1c10*/  IADD3 R5, R3, 0xf0, RZ ;  /* 0x000000f003057810 */ /* 0x000fe20007ffe0ff */
[----:B------:R-:W-:Y:S01]  /*1c20*/  @P6 IMAD.MOV.U32 R4, RZ, RZ, -0x800000 ;  /* 0xff800000ff046424 */ /* 0x000fe200078e00ff */
[----:B------:R-:W-:Y:S01]  /*1c30*/  @!P3 LEA R10, P1, R32, c[0x0][0x1a0], 0x2 ;  /* 0x00006800200aba11 */ /* 0x000fe200078210ff */
[----:B------:R-:W-:Y:S02]  /*1c40*/  @!P2 IMAD.MOV.U32 R27, RZ, RZ, R29 ;  /* 0x000000ffff1ba224 */ /* 0x000fe400078e001d */
[----:B------:R-:W-:Y:S01]  /*1c50*/  @!P3 IMAD.IADD R0, R33, 0x1, R0 ;  /* 0x000000012100b824 */ /* 0x000fe200078e0200 */
[----:B------:R1:W-:Y:S01]  /*1c60*/  @P6 STS [R15.X4+0x2800], R4 ;  /* 0x002800040f006388 */ /* 0x0003e20000004800 */
[----:B------:R-:W-:-:S02]  /*1c70*/  @!P2 IMAD R8, R11, c[0x0][0x1bc], R8 ;  /* 0x00006f000b08aa24 */ /* 0x000fc400078e0208 */
        /* <DEDUP_REMOVED lines=8> */
[C---:B------:R-:W-:Y:S01]  /*1d00*/  @!P2 LEA R32, P1, R26.reuse, c[0x0][0x1a0], 0x2 ;  /* 0x000068001a20aa11 */ /* 0x040fe200078210ff */
[----:B------:R-:W-:Y:S01]  /*1d10*/  @P3 IMAD.MOV.U32 R14, RZ, RZ, -0x800000 ;  /* 0xff800000ff0e3424 */ /* 0x000fe200078e00ff */
        /* <DEDUP_REMOVED lines=40> */
.L_x_1529:
[----:B------:R-:W-:Y:S05]  /*1fa0*/  BSYNC B0 ;  /* 0x0000000000007941 */ /* 0x000fea0003800000 */
.L_x_1528:
[----:B---3--:R-:W-:Y:S01]  /*1fb0*/  IADD3 R8, R3, UR36, RZ ;  /* 0x0000002403087c10 */ /* 0x008fe2000fffe0ff */
[----:B-1----:R-:W-:Y:S01]  /*1fc0*/  IMAD.SHL.U32 R4, R23, 0x40, RZ ;  /* 0x0000004017047824 */ /* 0x002fe200078e00ff */
        /* <DEDUP_REMOVED lines=11> */
[----:B------:R-:W-:Y:S02]  /*2080*/  ISETP.GE.AND P4, PT, R14, R13, PT ;  /* 0x0000000d0e00720c */ /* 0x000fe40003f86270 */
[----:B------:R-:W-:Y:S01]  /*2090*/  SHF.R.S32.HI R5, RZ, 0x1f, R4 ;  /* 0x0000001fff057819 */ /* 0x000fe20000011404 */
[----:B------:R-:W-:Y:S01]  /*20a0*/  IMAD R9, R16, R9, R8 ;  /* 0x0000000910097224 */ /* 0x000fe200078e0208 */
[----:B------:R-:W-:Y:S01]  /*20b0*/  SEL R8, R0, 0xffffffff, !P0 ;  /* 0xffffffff00087807 */ /* 0x000fe20004000000 */
[----:B------:R-:W-:Y:S02]  /*20c0*/  IMAD R11, R10, c[0x0][0x190], RZ ;  /* 0x000064000a0b7a24 */ /* 0x000fe400078e02ff */
[----:B------:R-:W-:Y:S01]  /*20d0*/  IMAD.WIDE.U32 R4, R0, c[0x0][0x190], R4 ;  /* 0x0000640000047a25 */ /* 0x000fe200078e0004 */
[----:B------:R-:W-:-:S02]  /*20e0*/  ISETP.LT.OR P4, PT, R8, RZ, P4 ;  /* 0x000000ff0800720c */ /* 0x000fc40002781670 */
[C---:B------:R-:W-:Y:S01]  /*20f0*/  IADD3 R34, P0, R9.reuse, R18, RZ ;  /* 0x0000001209227210 */ /* 0x040fe20007f1e0ff */
        /* <DEDUP_REMOVED lines=74> */
.L_x_1539:
        /* <DEDUP_REMOVED lines=187> */
.L_x_1532:
[----:B------:R-:W-:Y:S05]  /*3150*/  BSYNC B0 ;  /* 0x0000000000007941 */ /* 0x000fea0003800000 */
.L_x_1531:
        /* <DEDUP_REMOVED lines=22> */
.L_x_1537:
        /* <DEDUP_REMOVED lines=129> */
.L_x_1536:
[----:B------:R-:W-:Y:S05]  /*3ad0*/  BSYNC B0 ;  /* 0x0000000000007941 */ /* 0x000fea0003800000 */
.L_x_1535:
[----:B------:R-:W-:-:S13]  /*3ae0*/  ISETP.NE.AND P0, PT, R36, RZ, PT ;  /* 0x000000ff2400720c */ /* 0x000fda0003f05270 */
[----:B------:R-:W-:Y:S05]  /*3af0*/  @!P0 BRA `(.L_x_1534) ;  /* 0x000002f000008947 */ /* 0x000fea0003800000 */
[----:B------:R-:W-:Y:S01]  /*3b00*/  IADD3 R0, R42, 0x3, RZ ;  /* 0x000000032a007810 */ /* 0x000fe20007ffe0ff */
[----:B------:R-:W-:Y:S02]  /*3b10*/  IMAD.MOV.U32 R15, RZ, RZ, 0x3 ;  /* 0x00000003ff0f7424 */ /* 0x000fe400078e00ff */
[----:B------:R-:W-:Y:S01]  /*3b20*/  IMAD.MOV.U32 R11, RZ, RZ, RZ ;  /* 0x000000ffff0b7224 */ /* 0x000fe200078e00ff */
[----:B------:R-:W-:Y:S02]  /*3b30*/  SHF.R.S32.HI R10, RZ, 0x1f, R0 ;  /* 0x0000001fff0a7819 */ /* 0x000fe40000011400 */
.L_x_1538:
        /* <DEDUP_REMOVED lines=43> */
.L_x_1534:
[----:B------:R-:W-:Y:S05]  /*3df0*/  BSYNC B1 ;  /* 0x0000000000017941 */ /* 0x000fea0003800000 */
.L_x_1533:
        /* <DEDUP_REMOVED lines=18> */
.L_x_1530:
[----:B------:R-:W-:Y:S02]  /*3f20*/  MOV R0, 0x3f40 ;  /* 0x00003f4000007802 */ /* 0x000fe40000000f00 */
[----:B------:R-:W-:Y:S05]  /*3f30*/  CALL.REL.NOINC `($__internal_138_$__cuda_sm70_shflsync_bfly_p) ;  /* 0x000003e000007944 */ /* 0x000fea0003c00000 */
[----:B-12---:R-:W-:Y:S05]  /*3f40*/  BRA `(.L_x_1539) ;  /* 0xffffe65000007947 */ /* 0x006fea000383ffff */
        .weak           $__internal_137_$__cuda_sm20_div_u64
        .type           $__internal_137_$__cuda_sm20_div_u64,@function
        .size           $__internal_137_$__cuda_sm20_div_u64,($__internal_138_$__cuda_sm70_shflsync_bfly_p - $__internal_137_$__cuda_sm20_div_u64)
$__internal_137_$__cuda_sm20_div_u64:
        /* <DEDUP_REMOVED lines=60> */
[----:B------:R-:W-:Y:S06]  /*4310*/  RET.REL.NODEC R4 `(_ZN7cutlass13device_kernelIN5flash19FlashAttnFwdCombineIN4cute5tupleIJNS3_1CILi16EEENS5_ILi64EEEEEELi8ELi256ELi1ELb0ELb1EffNS_4arch4Sm90EEEEEvNT_6ParamsE) ;  /* 0xffffbce004007950 */ /* 0x000fec0003c3ffff */
        .weak           $__internal_138_$__cuda_sm70_shflsync_bfly_p
        .type           $__internal_138_$__cuda_sm70_shflsync_bfly_p,@function
        .size           $__internal_138_$__cuda_sm70_shflsync_bfly_p,(.L_x_2012 - $__internal_138_$__cuda_sm70_shflsync_bfly_p)
$__internal_138_$__cuda_sm70_shflsync_bfly_p:
[----:B------:R-:W-:Y:S01]  /*4320*/  HFMA2.MMA R11, -RZ, RZ, 0, 0 ;  /* 0x00000000ff0b7435 */ /* 0x000fe200000001ff */
[----:B------:R-:W-:Y:S01]  /*4330*/  MOV R10, R0 ;  /* 0x00000000000a7202 */ /* 0x000fe20000000f00 */
[----:B------:R1:W2:Y:S04]  /*4340*/  SHFL.BFLY PT, R4, R5, 0x8, 0x1f ;  /* 0x0d001f0005047f89 */ /* 0x0002a800000e0000 */
[----:B------:R-:W-:Y:S05]  /*4350*/  RET.REL.NODEC R10 `(_ZN7cutlass13device_kernelIN5flash19FlashAttnFwdCombineIN4cute5tupleIJNS3_1CILi16EEENS5_ILi64EEEEEELi8ELi256ELi1ELb0ELb1EffNS_4arch4Sm90EEEEEvNT_6ParamsE) ;  /* 0xffffbca00a007950 */ /* 0x000fea0003c3ffff */
.L_x_1540:
        /* <DEDUP_REMOVED lines=10> */
.L_x_2012:


//--------------------- .text._ZN7cutlass13device_kernelIN5flash19FlashAttnFwdCombineIN4cute5tupleIJNS3_1CILi16EEENS5_ILi64EEEEEELi7ELi256ELi1ELb0ELb1EffNS_4arch4Sm90EEEEEvNT_6ParamsE --------------------------
	.section	.text._ZN7cutlass13device_kernelIN5flash19FlashAttnFwdCombineIN4cute5tupleIJNS3_1CILi16EEENS5_ILi64EEEEEELi7ELi256ELi1ELb0ELb1EffNS_4arch4Sm90EEEEEvNT_6ParamsE,"ax",@progbits
	.sectioninfo	@"SHI_REGISTERS=48"
	.align	128
.text._ZN7cutlass13device_kernelIN5flash19FlashAttnFwdCombineIN4cute5tupleIJNS3_1CILi16EEENS5_ILi64EEEEEELi7ELi256ELi1ELb0ELb1EffNS_4arch4Sm90EEEEEvNT_6ParamsE:
        .type           _ZN7cutlass13device_kernelIN5flash19FlashAttnFwdCombineIN4cute5tupleIJNS3_1CILi16EEENS5_ILi64EEEEEELi7ELi256ELi1ELb0ELb1EffNS_4arch4Sm90EEEEEvNT_6ParamsE,@function
        .size           _ZN7cutlass13device_kernelIN5flash19FlashAttnFwdCombineIN4cute5tupleIJNS3_1CILi16EEENS5_ILi64EEEEEELi7ELi256ELi1ELb0ELb1EffNS_4arch4Sm90EEEEEvNT_6ParamsE,(.L_x_2015 - _ZN7cutlass13device_kernelIN5flash19FlashAttnFwdCombineIN4cute5tupleIJNS3_1CILi16EEENS5_ILi64EEEEEELi7ELi256ELi1ELb0ELb1EffNS_4arch4Sm90EEEEEvNT_6ParamsE)
        .other          _ZN7cutlass13device_kernelIN5flash19FlashAttnFwdCombineIN4cute5tupleIJNS3_1CILi16EEENS5_ILi64EEEEEELi7ELi256ELi1ELb0ELb1EffNS_4arch4Sm90EEEEEvNT_6ParamsE,@"STO_CUDA_ENTRY STV_DEFAULT"
_ZN7cutlass13device_kernelIN5flash19FlashAttnFwdCombineIN4cute5tupleIJNS3_1CILi16EEENS5_ILi64EEEEEELi7ELi256ELi1ELb0ELb1EffNS_4arch4Sm90EEEEEvNT_6ParamsE:
        /* <DEDUP_REMOVED lines=51> */
.L_x_1541:
        /* <DEDUP_REMOVED lines=25> */
.L_x_1542:
        /* <DEDUP_REMOVED lines=100> */
.L_x_1544:
        /* <DEDUP_REMOVED lines=13> */
[----:B------:R-:W-:Y:S05]  /*0bd0*/  CALL.REL.NOINC `($__internal_139_$__cuda_sm20_div_u64) ;  /* 0x000025d000007944 */ /* 0x000fea0003c00000 */
[----:B------:R-:W-:Y:S01]  /*0be0*/  MOV R2, R3 ;  /* 0x0000000300027202 */ /* 0x000fe20000000f00 */
[----:B------:R-:W-:Y:S05]  /*0bf0*/  BRA `(.L_x_1546) ;  /* 0x0000012000007947 */ /* 0x000fea0003800000 */
.L_x_1545:
        /* <DEDUP_REMOVED lines=18> */
.L_x_1546:
[----:B------:R-:W-:Y:S02]  /*0d20*/  IADD3 R6, R6, -0x1, RZ ;  /* 0xffffffff06067810 */ /* 0x000fe40007ffe0ff */
[----:B------:R-:W-:-:S03]  /*0d30*/  MOV R7, R2 ;  /* 0x0000000200077202 */ /* 0x000fc60000000f00 */
.L_x_1543:
        /* <DEDUP_REMOVED lines=27> */
[----:B------:R-:W-:Y:S01]  /*0ef0*/  IMAD R0, R0, c[0x0][0x1c0], RZ ;  /* 0x0000700000007a24 */ /* 0x000fe200078e02ff */
[-C--:B------:R-:W-:Y:S01]  /*0f00*/  ISETP.GE.AND P6, PT, R15, R22.reuse, PT ;  /* 0x000000160f00720c */ /* 0x080fe20003fc6270 */
[----:B------:R-:W-:Y:S01]  /*0f10*/  IMAD R25, R16, R25, R4 ;  /* 0x0000001910197224 */ /* 0x000fe200078e0204 */
[----:B------:R-:W-:Y:S01]  /*0f20*/  ISETP.GE.AND P4, PT, R29, R22, PT ;  /* 0x000000161d00720c */ /* 0x000fe20003f86270 */
[----:B------:R-:W-:Y:S01]  /*0f30*/  IMAD R0, R5, c[0x0][0x1c4], R0 ;  /* 0x0000710005007a24 */ /* 0x000fe200078e0200 */
[----:B------:R-:W-:Y:S01]  /*0f40*/  @!P3 SHF.R.S32.HI R5, RZ, 0x1f, R3 ;  /* 0x0000001fff05b819 */ /* 0x000fe20000011403 */
[----:B------:R-:W-:Y:S01]  /*0f50*/  @P3 IMAD.MOV.U32 R11, RZ, RZ, -0x800000 ;  /* 0xff800000ff0b3424 */ /* 0x000fe200078e00ff */
[----:B------:R-:W-:Y:S02]  /*0f60*/  SHF.R.S32.HI R9, RZ, 0x1f, R25 ;  /* 0x0000001fff097819 */ /* 0x000fe40000011419 */
[----:B------:R-:W-:-:S02]  /*0f70*/  IADD3 R24, P2, R25, R12, RZ ;  /* 0x0000000c19187210 */ /* 0x000fc40007f5e0ff */
[----:B------:R-:W-:Y:S01]  /*0f80*/  @!P1 SHF.R.S32.HI R4, RZ, 0x1f, R27 ;  /* 0x0000001fff049819 */ /* 0x000fe2000001141b */
[----:B------:R1:W-:Y:S01]  /*0f90*/  @P3 STS [R10.X4], R11 ;  /* 0x0000000b0a003388 */ /* 0x0003e20000004800 */
[----:B------:R-:W-:Y:S01]  /*0fa0*/  IADD3.X R25, R9, R13, R0, P2, !PT ;  /* 0x0000000d09197210 */ /* 0x000fe200017fe400 */
[----:B------:R-:W-:Y:S02]  /*0fb0*/  @!P3 IMAD R0, R5, c[0x0][0x1b8], RZ ;  /* 0x00006e000500ba24 */ /* 0x000fe400078e02ff */
[----:B------:R-:W-:Y:S02]  /*0fc0*/  @!P1 IMAD R4, R4, c[0x0][0x1b8], RZ ;  /* 0x00006e0004049a24 */ /* 0x000fe400078e02ff */
[C---:B------:R-:W-:Y:S01]  /*0fd0*/  @!P3 IMAD R5, R3.reuse, c[0x0][0x1bc], R0 ;  /* 0x00006f000305ba24 */ /* 0x040fe200078e0200 */
[----:B------:R-:W-:Y:S01]  /*0fe0*/  @!P6 SHF.R.S32.HI R0, RZ, 0x1f, R15 ;  /* 0x0000001fff00e819 */ /* 0x000fe2000001140f */
[----:B------:R-:W-:-:S04]  /*0ff0*/  @!P3 IMAD.WIDE.U32 R12, R3, c[0x0][0x1b8], R24 ;  /* 0x00006e00030cba25 */ /* 0x000fc800078e0018 */
[----:B------:R-:W-:Y:S01]  /*1000*/  @!P1 IMAD R9, R27, c[0x0][0x1bc], R4 ;  /* 0x00006f001b099a24 */ /* 0x000fe200078e0204 */
[----:B------:R-:W-:Y:S01]  /*1010*/  @!P3 IADD3 R4, R13, R5, RZ ;  /* 0x000000050d04b210 */ /* 0x000fe20007ffe0ff */
[----:B------:R-:W-:Y:S01]  /*1020*/  @!P1 IMAD.MOV.U32 R20, RZ, RZ, R24 ;  /* 0x000000ffff149224 */ /* 0x000fe200078e0018 */
[----:B------:R-:W-:Y:S01]  /*1030*/  IADD3 R13, R3, 0x30, RZ ;  /* 0x00000030030d7810 */ /* 0x000fe20007ffe0ff */
[----:B------:R-:W-:Y:S02]  /*1040*/  @!P1 IMAD.MOV.U32 R21, RZ, RZ, R25 ;  /* 0x000000ffff159224 */ /* 0x000fe400078e0019 */
[----:B------:R-:W-:Y:S01]  /*1050*/  @!P6 IMAD R0, R0, c[0x0][0x1b8], RZ ;  /* 0x00006e000000ea24 */ /* 0x000fe200078e02ff */
[----:B------:R-:W-:Y:S01]  /*1060*/  ISETP.GE.AND P5, PT, R13, R22, PT ;  /* 0x000000160d00720c */ /* 0x000fe20003fa6270 */
[----:B------:R-:W-:Y:S01]  /*1070*/  @!P1 IMAD.WIDE.U32 R26, R27, c[0x0][0x1b8], R20 ;  /* 0x00006e001b1a9a25 */ /* 0x000fe200078e0014 */
[----:B------:R-:W-:-:S03]  /*1080*/  @!P3 LEA R20, P2, R12, c[0x0][0x1a0], 0x2 ;  /* 0x000068000c14ba11 */ /* 0x000fc600078410ff */
[----:B------:R-:W-:Y:S01]  /*1090*/  @!P6 IMAD R5, R15, c[0x0][0x1bc], R0 ;  /* 0x00006f000f05ea24 */ /* 0x000fe200078e0200 */
[----:B------:R-:W-:Y:S01]  /*10a0*/  @!P3 LEA.HI.X R21, R12, c[0x0][0x1a4], R4, 0x2, P2 ;  /* 0x000069000c15ba11 */ /* 0x000fe200010f1404 */
[----:B------:R-:W-:Y:S01]  /*10b0*/  @!P1 IMAD.IADD R0, R27, 0x1, R9 ;  /* 0x000000011b009824 */ /* 0x000fe200078e0209 */
[C---:B------:R-:W-:Y:S01]  /*10c0*/  @!P1 LEA R30, P2, R26.reuse, c[0x0][0x1a0], 0x2 ;  /* 0x000068001a1e9a11 */ /* 0x040fe200078410ff */
[----:B------:R-:W-:Y:S01]  /*10d0*/  @!P6 IMAD.WIDE.U32 R14, R15, c[0x0][0x1b8], R24 ;  /* 0x00006e000f0eea25 */ /* 0x000fe200078e0018 */
[----:B------:R-:W-:Y:S01]  /*10e0*/  IADD3 R9, R3, 0x60, RZ ;  /* 0x0000006003097810 */ /* 0x000fe20007ffe0ff */
[----:B------:R-:W-:Y:S01]  /*10f0*/  @!PT LDS RZ, [RZ] ;  /* 0x00000000fffff984 */ /* 0x000fe20000000800 */
[----:B------:R-:W-:Y:S01]  /*1100*/  @!PT LDS RZ, [RZ] ;  /* 0x00000000fffff984 */ /* 0x000fe20000000800 */
[----:B------:R-:W-:Y:S01]  /*1110*/  @!PT LDS RZ, [RZ] ;  /* 0x00000000fffff984 */ /* 0x000fe20000000800 */
[----:B------:R2:W-:Y:S01]  /*1120*/  @!P3 LDGSTS.E.LTC128B [R8], [R20.64] ;  /* 0x000000001408bfae */ /* 0x0005e2000b921966 */
[----:B------:R-:W-:Y:S01]  /*1130*/  @!P1 LEA.HI.X R31, R26, c[0x0][0x1a4], R0, 0x2, P2 ;  /* 0x000069001a1f9a11 */ /* 0x000fe200010f1400 */
[----:B------:R-:W-:Y:S01]  /*1140*/  @P1 IMAD.MOV.U32 R27, RZ, RZ, -0x800000 ;  /* 0xff800000ff1b1424 */ /* 0x000fe200078e00ff */
[----:B------:R-:W-:Y:S02]  /*1150*/  @!P5 SHF.R.S32.HI R12, RZ, 0x1f, R13 ;  /* 0x0000001fff0cd819 */ /* 0x000fe4000001140d */
[----:B------:R-:W-:-:S02]  /*1160*/  @!P4 SHF.R.S32.HI R4, RZ, 0x1f, R29 ;  /* 0x0000001fff04c819 */ /* 0x000fc4000001141d */
[----:B-1----:R-:W-:Y:S01]  /*1170*/  IADD3 R11, R3, 0x50, RZ ;  /* 0x00000050030b7810 */ /* 0x002fe20007ffe0ff */
[----:B------:R-:W-:Y:S01]  /*1180*/  @!P5 IMAD R12, R12, c[0x0][0x1b8], RZ ;  /* 0x00006e000c0cda24 */ /* 0x000fe200078e02ff */
[----:B------:R-:W-:Y:S01]  /*1190*/  ISETP.GE.AND P2, PT, R9, R22, PT ;  /* 0x000000160900720c */ /* 0x000fe20003f46270 */
[----:B------:R1:W-:Y:S01]  /*11a0*/  @P1 STS [R10.X4+0x400], R27 ;  /* 0x0004001b0a001388 */ /* 0x0003e20000004800 */
[----:B------:R-:W-:Y:S01]  /*11b0*/  @!P6 IADD3 R0, R15, R5, RZ ;  /* 0x000000050f00e210 */ /* 0x000fe20007ffe0ff */
[----:B------:R-:W-:Y:S01]  /*11c0*/  @!P5 IMAD R5, R13, c[0x0][0x1bc], R12 ;  /* 0x00006f000d05da24 */ /* 0x000fe200078e020c */
[----:B------:R-:W-:Y:S01]  /*11d0*/  ISETP.GE.AND P3, PT, R11, R22, PT ;  /* 0x000000160b00720c */ /* 0x000fe20003f66270 */
[----:B------:R-:W-:Y:S01]  /*11e0*/  @!PT LDS RZ, [RZ] ;  /* 0x00000000fffff984 */ /* 0x000fe20000000800 */
[----:B------:R-:W-:Y:S01]  /*11f0*/  @!PT LDS RZ, [RZ] ;  /* 0x00000000fffff984 */ /* 0x000fe20000000800 */
[----:B------:R-:W-:Y:S01]  /*1200*/  @!PT LDS RZ, [RZ] ;  /* 0x00000000fffff984 */ /* 0x000fe20000000800 */
[----:B------:R3:W-:Y:S01]  /*1210*/  @!P1 LDGSTS.E.LTC128B [R8+0x400], [R30.64] ;  /* 0x004000001e089fae */ /* 0x0007e2000b921966 */
[----:B------:R-:W-:Y:S02]  /*1220*/  @!P4 IMAD R4, R4, c[0x0][0x1b8], RZ ;  /* 0x00006e000404ca24 */ /* 0x000fe400078e02ff */
[----:B------:R-:W-:-:S04]  /*1230*/  @!P5 IMAD.WIDE.U32 R12, R13, c[0x0][0x1b8], R24 ;  /* 0x00006e000d0cda25 */ /* 0x000fc800078e0018 */
[----:B------:R-:W-:Y:S02]  /*1240*/  @!P4 IMAD R4, R29, c[0x0][0x1bc], R4 ;  /* 0x00006f001d04ca24 */ /* 0x000fe400078e0204 */
[----:B------:R-:W-:Y:S02]  /*1250*/  @!P5 IMAD.IADD R5, R13, 0x1, R5 ;  /* 0x000000010d05d824 */ /* 0x000fe400078e0205 */
[----:B------:R-:W-:Y:S01]  /*1260*/  @!P4 IMAD.WIDE.U32 R28, R29, c[0x0][0x1b8], R24 ;  /* 0x00006e001d1cca25 */ /* 0x000fe200078e0018 */
[----:B--2---:R-:W-:-:S03]  /*1270*/  @!P6 LEA R20, P1, R14, c[0x0][0x1a0], 0x2 ;  /* 0x000068000e14ea11 */ /* 0x004fc600078210ff */
[----:B------:R-:W-:Y:S01]  /*1280*/  @!P4 IMAD.IADD R4, R29, 0x1, R4 ;  /* 0x000000011d04c824 */ /* 0x000fe200078e0204 */
[----:B------:R-:W-:Y:S01]  /*1290*/  @!P6 LEA.HI.X R21, R14, c[0x0][0x1a4], R0, 0x2, P1 ;  /* 0x000069000e15ea11 */ /* 0x000fe200008f1400 */
[----:B------:R-:W-:Y:S01]  /*12a0*/  @!P3 IMAD.MOV.U32 R26, RZ, RZ, R24 ;  /* 0x000000ffff1ab224 */ /* 0x000fe200078e0018 */
[C---:B------:R-:W-:Y:S02]  /*12b0*/  @!P5 LEA R14, P1, R12.reuse, c[0x0][0x1a0], 0x2 ;  /* 0x000068000c0eda11 */ /* 0x040fe400078210ff */
[----:B------:R-:W-:Y:S02]  /*12c0*/  @!P3 SHF.R.S32.HI R0, RZ, 0x1f, R11 ;  /* 0x0000001fff00b819 */ /* 0x000fe4000001140b */
[----:B------:R-:W-:Y:S02]  /*12d0*/  @!P5 LEA.HI.X R15, R12, c[0x0][0x1a4], R5, 0x2, P1 ;  /* 0x000069000c0fda11 */ /* 0x000fe400008f1405 */
[----:B------:R-:W-:Y:S01]  /*12e0*/  @!P2 SHF.R.S32.HI R5, RZ, 0x1f, R9 ;  /* 0x0000001fff05a819 */ /* 0x000fe20000011409 */
[----:B------:R-:W-:Y:S01]  /*12f0*/  @!P3 IMAD R0, R0, c[0x0][0x1b8], RZ ;  /* 0x00006e000000ba24 */ /* 0x000fe200078e02ff */
[C---:B------:R-:W-:Y:S01]  /*1300*/  @!P4 LEA R12, P1, R28.reuse, c[0x0][0x1a0], 0x2 ;  /* 0x000068001c0cca11 */ /* 0x040fe200078210ff */
[----:B---3--:R-:W-:Y:S01]  /*1310*/  @!P2 IMAD.MOV.U32 R31, RZ, RZ, R25 ;  /* 0x000000ffff1fa224 */ /* 0x008fe200078e0019 */
[----:B------:R-:W-:Y:S01]  /*1320*/  @!P2 MOV R30, R24 ;  /* 0x00000018001ea202 */ /* 0x000fe20000000f00 */
[----:B------:R-:W-:Y:S01]  /*1330*/  @!P3 IMAD R0, R11, c[0x0][0x1bc], R0 ;  /* 0x00006f000b00ba24 */ /* 0x000fe200078e0200 */
[----:B------:R-:W-:Y:S01]  /*1340*/  @!P4 LEA.HI.X R13, R28, c[0x0][0x1a4], R4, 0x2, P1 ;  /* 0x000069001c0dca11 */ /* 0x000fe200008f1404 */
[----:B------:R-:W-:Y:S01]  /*1350*/  @!P2 IMAD R4, R5, c[0x0][0x1b8], RZ ;  /* 0x00006e000504aa24 */ /* 0x000fe200078e02ff */
[----:B-1----:R-:W-:Y:S01]  /*1360*/  @!P3 MOV R27, R25 ;  /* 0x00000019001bb202 */ /* 0x002fe20000000f00 */
[----:B------:R-:W-:-:S02]  /*1370*/  @P6 IMAD.MOV.U32 R5, RZ, RZ, -0x800000 ;  /* 0xff800000ff056424 */ /* 0x000fc400078e00ff */
[C---:B------:R-:W-:Y:S02]  /*1380*/  @!P2 IMAD R4, R9.reuse, c[0x0][0x1bc], R4 ;  /* 0x00006f000904aa24 */ /* 0x040fe400078e0204 */
[----:B------:R-:W-:Y:S01]  /*1390*/  @!P2 IMAD.WIDE.U32 R30, R9, c[0x0][0x1b8], R30 ;  /* 0x00006e00091eaa25 */ /* 0x000fe200078e001e */
[----:B------:R-:W-:Y:S01]  /*13a0*/  IADD3 R9, R3, 0x70, RZ ;  /* 0x0000007003097810 */ /* 0x000fe20007ffe0ff */
[----:B------:R1:W-:Y:S02]  /*13b0*/  @P6 STS [R10.X4+0x800], R5 ;  /* 0x000800050a006388 */ /* 0x0003e40000004800 */
[----:B------:R-:W-:Y:S01]  /*13c0*/  @!P3 IMAD.WIDE.U32 R26, R11, c[0x0][0x1b8], R26 ;  /* 0x00006e000b1aba25 */ /* 0x000fe200078e001a */
[----:B------:R-:W-:Y:S01]  /*13d0*/  @P5 MOV R11, 0xff800000 ;  /* 0xff800000000b5802 */ /* 0x000fe20000000f00 */
[----:B------:R-:W-:Y:S01]  /*13e0*/  @!PT LDS RZ, [RZ] ;  /* 0x00000000fffff984 */ /* 0x000fe20000000800 */
[----:B------:R-:W-:Y:S01]  /*13f0*/  @!PT LDS RZ, [RZ] ;  /* 0x00000000fffff984 */ /* 0x000fe20000000800 */
[----:B------:R-:W-:Y:S01]  /*1400*/  @!PT LDS RZ, [RZ] ;  /* 0x00000000fffff984 */ /* 0x000fe20000000800 */
[----:B------:R2:W-:Y:S01]  /*1410*/  @!P6 LDGSTS.E.LTC128B [R8+0x800], [R20.64] ;  /* 0x008000001408efae */ /* 0x0005e2000b921966 */
[----:B------:R-:W-:Y:S01]  /*1420*/  ISETP.GE.AND P6, PT, R9, R22, PT ;  /* 0x000000160900720c */ /* 0x000fe20003fc6270 */
[----:B------:R-:W-:Y:S01]  /*1430*/  @!P3 IMAD.IADD R0, R27, 0x1, R0 ;  /* 0x000000011b00b824 */ /* 0x000fe200078e0200 */
[C---:B------:R-:W-:Y:S01]  /*1440*/  @!P3 LEA R28, P1, R26.reuse, c[0x0][0x1a0], 0x2 ;  /* 0x000068001a1cba11 */ /* 0x040fe200078210ff */
[----:B------:R-:W-:Y:S01]  /*1450*/  @!P2 IMAD.IADD R4, R31, 0x1, R4 ;  /* 0x000000011f04a824 */ /* 0x000fe200078e0204 */
[----:B------:R3:W-:Y:S01]  /*1460*/  @P5 STS [R10.X4+0xc00], R11 ;  /* 0x000c000b0a005388 */ /* 0x0007e20000004800 */
[----:B------:R-:W-:Y:S01]  /*1470*/  @P4 IMAD.MOV.U32 R27, RZ, RZ, -0x800000 ;  /* 0xff800000ff1b4424 */ /* 0x000fe200078e00ff */
[----:B------:R-:W-:Y:S01]  /*1480*/  @!P3 LEA.HI.X R29, R26, c[0x0][0x1a4], R0, 0x2, P1 ;  /* 0x000069001a1dba11 */ /* 0x000fe200008f1400 */
[----:B------:R-:W-:Y:S01]  /*1490*/  @P3 IMAD.MOV.U32 R31, RZ, RZ, -0x800000 ;  /* 0xff800000ff1f3424 */ /* 0x000fe200078e00ff */
[C---:B------:R-:W-:Y:S01]  /*14a0*/  @!P2 LEA R32, P1, R30.reuse, c[0x0][0x1a0], 0x2 ;  /* 0x000068001e20aa11 */ /* 0x040fe200078210ff */
[----:B------:R-:W-:Y:S01]  /*14b0*/  @!PT LDS RZ, [RZ] ;  /* 0x00000000fffff984 */ /* 0x000fe20000000800 */
[----:B------:R-:W-:Y:S01]  /*14c0*/  @!PT LDS RZ, [RZ] ;  /* 0x00000000fffff984 */ /* 0x000fe20000000800 */
[----:B------:R-:W-:Y:S01]  /*14d0*/  @!PT LDS RZ, [RZ] ;  /* 0x00000000fffff984 */ /* 0x000fe20000000800 */
[----:B------:R3:W-:Y:S03]  /*14e0*/  @!P5 LDGSTS.E.LTC128B [R8+0xc00], [R14.64] ;  /* 0x00c000000e08dfae */ /* 0x0007e6000b921966 */
[----:B------:R-:W-:Y:S01]  /*14f0*/  @!P2 LEA.HI.X R33, R30, c[0x0][0x1a4], R4, 0x2, P1 ;  /* 0x000069001e21aa11 */ /* 0x000fe200008f1404 */
[----:B------:R3:W-:Y:S04]  /*1500*/  @P4 STS [R10.X4+0x1000], R27 ;  /* 0x0010001b0a004388 */ /* 0x0007e80000004800 */
[----:B------:R-:W-:Y:S01]  /*1510*/  @!PT LDS RZ, [RZ] ;  /* 0x00000000fffff984 */ /* 0x000fe20000000800 */
[----:B------:R-:W-:Y:S01]  /*1520*/  @!PT LDS RZ, [RZ] ;  /* 0x00000000fffff984 */ /* 0x000fe20000000800 */
[----:B------:R-:W-:Y:S01]  /*1530*/  @!PT LDS RZ, [RZ] ;  /* 0x00000000fffff984 */ /* 0x000fe20000000800 */
[----:B------:R3:W-:Y:S01]  /*1540*/  @!P4 LDGSTS.E.LTC128B [R8+0x1000], [R12.64] ;  /* 0x010000000c08cfae */ /* 0x0007e2000b921966 */
[----:B-1----:R-:W-:-:S03]  /*1550*/  @P6 IMAD.MOV.U32 R5, RZ, RZ, -0x800000 ;  /* 0xff800000ff056424 */ /* 0x002fc600078e00ff */
[----:B------:R3:W-:Y:S04]  /*1560*/  @P3 STS [R10.X4+0x1400], R31 ;  /* 0x0014001f0a003388 */ /* 0x0007e80000004800 */
[----:B------:R-:W-:Y:S01]  /*1570*/  @!PT LDS RZ, [RZ] ;  /* 0x00000000fffff984 */ /* 0x000fe20000000800 */
[----:B------:R-:W-:Y:S01]  /*1580*/  @!PT LDS RZ, [RZ] ;  /* 0x00000000fffff984 */ /* 0x000fe20000000800 */
[----:B------:R-:W-:Y:S01]  /*1590*/  @!PT LDS RZ, [RZ] ;  /* 0x00000000fffff984 */ /* 0x000fe20000000800 */
[----:B------:R3:W-:Y:S01]  /*15a0*/  @!P3 LDGSTS.E.LTC128B [R8+0x1400], [R28.64] ;  /* 0x014000001c08bfae */ /* 0x0007e2000b921966 */
[----:B--2---:R-:W-:-:S05]  /*15b0*/  @P2 MOV R21, 0xff800000 ;  /* 0xff80000000152802 */ /* 0x004fca0000000f00 */
        /* <DEDUP_REMOVED lines=8> */
[----:B------:R-:W-:-:S02]  /*1640*/  MOV R4, R24 ;  /* 0x0000001800047202 */ /* 0x000fc40000000f00 */
[----:B---3--:R-:W-:Y:S01]  /*1650*/  MOV R5, R25 ;  /* 0x0000001900057202 */ /* 0x008fe20000000f00 */
        /* <DEDUP_REMOVED lines=10> */
.L_x_1548:
[----:B------:R-:W-:Y:S05]  /*1700*/  BSYNC B0 ;  /* 0x0000000000007941 */ /* 0x000fea0003800000 */
.L_x_1547:
[----:B-1-3--:R-:W-:Y:S01]  /*1710*/  IADD3 R8, R3, UR36, RZ ;  /* 0x0000002403087c10 */ /* 0x00afe2000fffe0ff */
[----:B------:R-:W-:Y:S01]  /*1720*/  IMAD.SHL.U32 R4, R23, 0x40, RZ ;  /* 0x0000004017047824 */ /* 0x000fe200078e00ff */
        /* <DEDUP_REMOVED lines=77> */
.L_x_1558:
        /* <DEDUP_REMOVED lines=123> */
.L_x_1551:
[----:B------:R-:W-:Y:S05]  /*23b0*/  BSYNC B0 ;  /* 0x0000000000007941 */ /* 0x000fea0003800000 */
.L_x_1550:
        /* <DEDUP_REMOVED lines=22> */
.L_x_1556:
        /* <DEDUP_REMOVED lines=129> */
.L_x_1555:
[----:B------:R-:W-:Y:S05]  /*2d30*/  BSYNC B0 ;  /* 0x0000000000007941 */ /* 0x000fea0003800000 */
.L_x_1554:
[----:B------:R-:W-:-:S13]  /*2d40*/  ISETP.NE.AND P0, PT, R36, RZ, PT ;  /* 0x000000ff2400720c */ /* 0x000fda0003f05270 */
[----:B------:R-:W-:Y:S05]  /*2d50*/  @!P0 BRA `(.L_x_1553) ;  /* 0x000002f000008947 */ /* 0x000fea0003800000 */
[----:B------:R-:W-:Y:S01]  /*2d60*/  IADD3 R0, R42, 0x3, RZ ;  /* 0x000000032a007810 */ /* 0x000fe20007ffe0ff */
[----:B------:R-:W-:Y:S02]  /*2d70*/  IMAD.MOV.U32 R15, RZ, RZ, 0x3 ;  /* 0x00000003ff0f7424 */ /* 0x000fe400078e00ff */
[----:B------:R-:W-:Y:S01]  /*2d80*/  IMAD.MOV.U32 R11, RZ, RZ, RZ ;  /* 0x000000ffff0b7224 */ /* 0x000fe200078e00ff */
[----:B------:R-:W-:Y:S02]  /*2d90*/  SHF.R.S32.HI R10, RZ, 0x1f, R0 ;  /* 0x0000001fff0a7819 */ /* 0x000fe40000011400 */
.L_x_1557:
        /* <DEDUP_REMOVED lines=43> */
.L_x_1553:
[----:B------:R-:W-:Y:S05]  /*3050*/  BSYNC B1 ;  /* 0x0000000000017941 */ /* 0x000fea0003800000 */
.L_x_1552:
        /* <DEDUP_REMOVED lines=18> */
.L_x_1549:
[----:B------:R-:W-:Y:S02]  /*3180*/  MOV R0, 0x31a0 ;  /* 0x000031a000007802 */ /* 0x000fe40000000f00 */
[----:B------:R-:W-:Y:S05]  /*3190*/  CALL.REL.NOINC `($__internal_140_$__cuda_sm70_shflsync_bfly_p) ;  /* 0x000003e000007944 */ /* 0x000fea0003c00000 */
[----:B-12---:R-:W-:Y:S05]  /*31a0*/  BRA `(.L_x_1558) ;  /* 0xffffea5000007947 */ /* 0x006fea000383ffff */
        .weak           $__internal_139_$__cuda_sm20_div_u64
        .type           $__internal_139_$__cuda_sm20_div_u64,@function
        .size           $__internal_139_$__cuda_sm20_div_u64,($__internal_140_$__cuda_sm70_shflsync_bfly_p - $__internal_139_$__cuda_sm20_div_u64)
$__internal_139_$__cuda_sm20_div_u64:
        /* <DEDUP_REMOVED lines=60> */
[----:B------:R-:W-:Y:S06]  /*3570*/  RET.REL.NODEC R4 `(_ZN7cutlass13device_kernelIN5flash19FlashAttnFwdCombineIN4cute5tupleIJNS3_1CILi16EEENS5_ILi64EEEEEELi7ELi256ELi1ELb0ELb1EffNS_4arch4Sm90EEEEEvNT_6ParamsE) ;  /* 0xffffca8004007950 */ /* 0x000fec0003c3ffff */
        .weak           $__internal_140_$__cuda_sm70_shflsync_bfly_p
        .type           $__internal_140_$__cuda_sm70_shflsync_bfly_p,@function
        .size           $__internal_140_$__cuda_sm70_shflsync_bfly_p,(.L_x_2015 - $__internal_140_$__cuda_sm70_shflsync_bfly_p)
$__internal_140_$__cuda_sm70_shflsync_bfly_p:
[----:B------:R-:W-:Y:S01]  /*3580*/  HFMA2.MMA R11, -RZ, RZ, 0, 0 ;  /* 0x00000000ff0b7435 */ /* 0x000fe200000001ff */
[----:B------:R-:W-:Y:S01]  /*3590*/  MOV R10, R0 ;  /* 0x00000000000a7202 */ /* 0x000fe20000000f00 */
[----:B------:R1:W2:Y:S04]  /*35a0*/  SHFL.BFLY PT, R4, R5, 0x8, 0x1f ;  /* 0x0d001f0005047f89 */ /* 0x0002a800000e0000 */
[----:B------:R-:W-:Y:S05]  /*35b0*/  RET.REL.NODEC R10 `(_ZN7cutlass13device_kernelIN5flash19FlashAttnFwdCombineIN4cute5tupleIJNS3_1CILi16EEENS5_ILi64EEEEEELi7ELi256ELi1ELb0ELb1EffNS_4arch4Sm90EEEEEvNT_6ParamsE) ;  /* 0xffffca400a007950 */ /* 0x000fea0003c3ffff */
.L_x_1559:
        /* <DEDUP_REMOVED lines=12> */
.L_x_2015:


//--------------------- .text._ZN7cutlass13device_kernelIN5flash19FlashAttnFwdCombineIN4cute5tupleIJNS3_1CILi16EEENS5_ILi64EEEEEELi6ELi256ELi1ELb0ELb1EffNS_4arch4Sm90EEEEEvNT_6ParamsE --------------------------
	.section	.text._ZN7cutlass13device_kernelIN5flash19FlashAttnFwdCombineIN4cute5tupleIJNS3_1CILi16EEENS5_ILi64EEEEEELi6ELi256ELi1ELb0ELb1EffNS_4arch4Sm90EEEEEvNT_6ParamsE,"ax",@progbits
	.sectioninfo	@"SHI_REGISTERS=42"
	.align	128
.text._ZN7cutlass13device_kernelIN5flash19FlashAttnFwdCombineIN4cute5tupleIJNS3_1CILi16EEENS5_ILi64EEEEEELi6ELi256ELi1ELb0ELb1EffNS_4arch4Sm90EEEEEvNT_6ParamsE:
        .type           _ZN7cutlass13device_kernelIN5flash19FlashAttnFwdCombineIN4cute5tupleIJNS3_1CILi16EEENS5_ILi64EEEEEELi6ELi256ELi1ELb0ELb1EffNS_4arch4Sm90EEEEEvNT_6ParamsE,@function
        .size           _ZN7cutlass13device_kernelIN5flash19FlashAttnFwdCombineIN4cute5tupleIJNS3_1CILi16EEENS5_ILi64EEEEEELi6ELi256ELi1ELb0ELb1EffNS_4arch4Sm90EEEEEvNT_6ParamsE,(.L_x_2018 - _ZN7cutlass13device_kernelIN5flash19FlashAttnFwdCombineIN4cute5tupleIJNS3_1CILi16EEENS5_ILi64EEEEEELi6ELi256ELi1ELb0ELb1EffNS_4arch4Sm90EEEEEvNT_6ParamsE)
        .other          _ZN7cutlass13device_kernelIN5flash19FlashAttnFwdCombineIN4cute5tupleIJNS3_1CILi16EEENS5_ILi64EEEEEELi6ELi256ELi1ELb0ELb1EffNS_4arch4Sm90EEEEEvNT_6ParamsE,@"STO_CUDA_ENTRY STV_DEFAULT"
_ZN7cutlass13device_kernelIN5flash19FlashAttnFwdCombineIN4cute5tupleIJNS3_1CILi16EEENS5_ILi64EEEEEELi6ELi256ELi1ELb0ELb1EffNS_4arch4Sm90EEEEEvNT_6ParamsE:
        /* <DEDUP_REMOVED lines=51> */
.L_x_1560:
        /* <DEDUP_REMOVED lines=25> */
.L_x_1561:
        /* <DEDUP_REMOVED lines=101> */
.L_x_1563:
        /* <DEDUP_REMOVED lines=14> */
[----:B------:R-:W-:Y:S05]  /*0bf0*/  CALL.REL.NOINC `($__internal_141_$__cuda_sm20_div_u64) ;  /* 0x00001f8000007944 */ /* 0x000fea0003c00000 */
[----:B------:R-:W-:Y:S05]  /*0c00*/  BRA `(.L_x_1565) ;  /* 0x0000013000007947 */ /* 0x000fea0003800000 */
.L_x_1564:
        /* <DEDUP_REMOVED lines=19> */
.L_x_1565:
[----:B------:R-:W-:Y:S02]  /*0d40*/  IADD3 R3, R7, -0x1, RZ ;  /* 0xffffffff07037810 */ /* 0x000fe40007ffe0ff */
[----:B------:R-:W-:-:S03]  /*0d50*/  MOV R6, R0 ;  /* 0x0000000000067202 */ /* 0x000fc60000000f00 */
.L_x_1562:
        /* <DEDUP_REMOVED lines=35> */
[C---:B------:R-:W-:Y:S01]  /*0f90*/  @!P6 IMAD R7, R12.reuse, c[0x0][0x1bc], R7 ;  /* 0x00006f000c07ea24 */ /* 0x040fe200078e0207 */
        /* <DEDUP_REMOVED lines=56> */
.L_x_1567:
[----:B------:R-:W-:Y:S05]  /*1320*/  BSYNC B0 ;  /* 0x0000000000007941 */ /* 0x000fea0003800000 */
.L_x_1566:
[----:B-12---:R-:W-:Y:S01]  /*1330*/  IADD3 R7, R12, UR36, RZ ;  /* 0x000000240c077c10 */ /* 0x006fe2000fffe0ff */
[----:B------:R-:W-:Y:S01]  /*1340*/  IMAD.SHL.U32 R14, R2, 0x4, RZ ;  /* 0x00000004020e7824 */ /* 0x000fe200078e00ff */
[----:B------:R-:W0:Y:S03]  /*1350*/  LDGDEPBAR ;  /* 0x00000000000079af */ /* 0x000e260000000000 */
[----:B------:R-:W-:Y:S01]  /*1360*/  @P0 IMAD.HI.U32 R4, R7, R6, RZ ;  /* 0x0000000607040227 */ /* 0x000fe200078e00ff */
[----:B------:R-:W-:-:S03]  /*1370*/  SHF.R.S32.HI R34, RZ, 0x1f, R14 ;  /* 0x0000001fff227819 */ /* 0x000fc6000001140e */
[--C-:B------:R-:W-:Y:S01]  /*1380*/  IMAD.MOV.U32 R0, RZ, RZ, R7.reuse ;  /* 0x000000ffff007224 */ /* 0x100fe200078e0007 */
[----:B------:R-:W-:Y:S01]  /*1390*/  @P0 SHF.R.U32.HI R0, RZ, R3, R4 ;  /* 0x00000003ff000219 */ /* 0x000fe20000011604 */
[----:B------:R-:W-:Y:S01]  /*13a0*/  IMAD.SHL.U32 R4, R23, 0x40, RZ ;  /* 0x0000004017047824 */ /* 0x000fe200078e00ff */
[----:B------:R-:W-:Y:S01]  /*13b0*/  ISETP.GE.AND P0, PT, R7, R22, PT ;  /* 0x000000160700720c */ /* 0x000fe20003f06270 */
[----:B------:R-:W-:Y:S01]  /*13c0*/  IMAD R15, R12, 0x40, R14 ;  /* 0x000000400c0f7824 */ /* 0x000fe200078e020e */
[--C-:B------:R-:W-:Y:S01]  /*13d0*/  SHF.R.S32.HI R9, RZ, 0x1f, R0.reuse ;  /* 0x0000001fff097819 */ /* 0x100fe20000011400 */
[----:B------:R-:W-:Y:S01]  /*13e0*/  IMAD.MOV R8, RZ, RZ, -R0 ;  /* 0x000000ffff087224 */ /* 0x000fe200078e0a00 */
[----:B------:R-:W-:Y:S02]  /*13f0*/  IADD3 R13, -R4, c[0x0][0x16c], RZ ;  /* 0x00005b00040d7a10 */ /* 0x000fe40007ffe1ff */
[--C-:B------:R-:W-:Y:S01]  /*1400*/  SHF.R.S32.HI R5, RZ, 0x1f, R4.reuse ;  /* 0x0000001fff057819 */ /* 0x100fe20000011404 */
        /* <DEDUP_REMOVED lines=8> */
[----:B------:R-:W-:Y:S01]  /*1490*/  LEA.HI.X.SX32 R32, R32, R19, 0x1, P0 ;  /* 0x0000001320207211 */ /* 0x000fe200000f0eff */
[----:B------:R-:W-:Y:S01]  /*14a0*/  IMAD.MOV.U32 R10, RZ, RZ, R4 ;  /* 0x000000ffff0a7224 */ /* 0x000fe200078e0004 */
[----:B------:R-:W-:Y:S01]  /*14b0*/  ISETP.LT.OR P3, PT, R17, 0x3, P4 ;  /* 0x000000031100780c */ /* 0x000fe20002761670 */
[----:B------:R-:W-:Y:S02]  /*14c0*/  IMAD.IADD R11, R5, 0x1, R9 ;  /* 0x00000001050b7824 */ /* 0x000fe400078e0209 */
[----:B------:R-:W-:Y:S02]  /*14d0*/  IMAD R4, R32, c[0x0][0x180], RZ ;  /* 0x0000600020047a24 */ /* 0x000fe400078e02ff */
[----:B------:R-:W-:-:S04]  /*14e0*/  IMAD.WIDE.U32 R10, R33, c[0x0][0x180], R10 ;  /* 0x00006000210a7a25 */ /* 0x000fc800078e000a */
[----:B------:R-:W-:Y:S01]  /*14f0*/  IMAD R4, R33, c[0x0][0x184], R4 ;  /* 0x0000610021047a24 */ /* 0x000fe200078e0204 */
[----:B------:R-:W-:Y:S01]  /*1500*/  IADD3 R36, P0, R14, R10, RZ ;  /* 0x0000000a0e247210 */ /* 0x000fe20007f1e0ff */
[----:B------:R-:W-:Y:S02]  /*1510*/  @!P4 IMAD.SHL.U32 R9, R15, 0x4, RZ ;  /* 0x000000040f09c824 */ /* 0x000fe400078e00ff */
[----:B------:R-:W-:Y:S01]  /*1520*/  @!P3 IMAD.MOV.U32 R0, RZ, RZ, c[0x0][0x188] ;  /* 0x00006200ff00b624 */ /* 0x000fe200078e00ff */
[----:B------:R-:W-:Y:S01]  /*1530*/  IADD3.X R37, R34, R11, R4, P0, !PT ;  /* 0x0000000b22257210 */ /* 0x000fe200007fe404 */
[----:B------:R-:W-:Y:S01]  /*1540*/  @!P3 IMAD.MOV.U32 R5, RZ, RZ, c[0x0][0x18c] ;  /* 0x00006300ff05b624 */ /* 0x000fe200078e00ff */
[----:B------:R-:W-:Y:S02]  /*1550*/  @!P4 IADD3 R4, P0, R36, c[0x0][0x188], RZ ;  /* 0x000062002404ca10 */ /* 0x000fe40007f1e0ff */
[----:B------:R-:W-:Y:S02]  /*1560*/  @!P3 LEA R7, P1, R0, R36, 0x1 ;  /* 0x000000240007b211 */ /* 0x000fe400078208ff */
[----:B------:R-:W-:-:S02]  /*1570*/  @!P4 LEA R22, P2, R36, c[0x0][0x160], 0x2 ;  /* 0x000058002416ca11 */ /* 0x000fc400078410ff */
[----:B------:R-:W-:Y:S02]  /*1580*/  @!P3 LEA.HI.X R5, R0, R37, R5, 0x1, P1 ;  /* 0x000000250005b211 */ /* 0x000fe400008f0c05 */
        /* <DEDUP_REMOVED lines=17> */
[----:B-1----:R-:W-:-:S05]  /*16a0*/  IMAD.SHL.U32 R23, R2, 0x10, RZ ;  /* 0x0000001002177824 */ /* 0x002fca00078e00ff */
[----:B------:R-:W-:-:S04]  /*16b0*/  LOP3.LUT R23, R23, 0xf0, RZ, 0xc0, !PT ;  /* 0x000000f017177812 */ /* 0x000fc800078ec0ff */
[----:B---3--:R-:W-:Y:S01]  /*16c0*/  LOP3.LUT R0, R23, 0xf, R12, 0xf8, !PT ;  /* 0x0000000f17007812 */ /* 0x008fe200078ef80c */
[----:B------:R-:W-:-:S04]  /*16d0*/  DEPBAR.LE SB0, 0x3 ;  /* 0x000080c00000791a */ /* 0x000fc80000000000 */
[----:B------:R-:W-:Y:S01]  /*16e0*/  WARPSYNC 0xffffffff ;  /* 0xffffffff00007948 */ /* 0x000fe20003800000 */
[----:B------:R-:W-:-:S04]  /*16f0*/  SHF.R.U32.HI R23, RZ, 0x4, R23 ;  /* 0x00000004ff177819 */ /* 0x000fc80000011617 */
[----:B------:R-:W-:Y:S01]  /*1700*/  LOP3.LUT R23, R0, R23, RZ, 0x3c, !PT ;  /* 0x0000001700177212 */ /* 0x000fe200078e3cff */
[----:B------:R-:W-:Y:S06]  /*1710*/  BAR.SYNC.DEFER_BLOCKING 0x0 ;  /* 0x0000000000007b1d */ /* 0x000fec0000010000 */
[----:B------:R-:W-:Y:S04]  /*1720*/  LDS R22, [R23.X4+0x400] ;  /* 0x0004000017167984 */ /* 0x000fe80000004800 */
[----:B--2---:R-:W1:Y:S04]  /*1730*/  LDS R21, [R23.X4] ;  /* 0x0000000017157984 */ /* 0x004e680000004800 */
[----:B------:R-:W2:Y:S04]  /*1740*/  LDS R20, [R23.X4+0x800] ;  /* 0x0008000017147984 */ /* 0x000ea80000004800 */
[----:B------:R-:W3:Y:S01]  /*1750*/  LDS R17, [R23.X4+0xc00] ;  /* 0x000c000017117984 */ /* 0x000ee20000004800 */
[----:B-1----:R-:W-:-:S04]  /*1760*/  FMNMX.FTZ R5, R22, R21, !PT ;  /* 0x0000001516057209 */ /* 0x002fc80007810000 */
[----:B--2---:R-:W-:-:S04]  /*1770*/  FMNMX.FTZ R5, R5, R20, !PT ;  /* 0x0000001405057209 */ /* 0x004fc80007810000 */
[----:B---3--:R-:W-:Y:S01]  /*1780*/  FMNMX.FTZ R5, R5, R17, !PT ;  /* 0x0000001105057209 */ /* 0x008fe20007810000 */
[----:B------:R-:W-:Y:S05]  /*1790*/  BRA.DIV ~URZ, `(.L_x_1568) ;  /* 0x000013b27f007947 */ /* 0x000fea000b800000 */
[----:B------:R1:W2:Y:S02]  /*17a0*/  SHFL.BFLY PT, R4, R5, 0x8, 0x1f ;  /* 0x0d001f0005047f89 */ /* 0x0002a400000e0000 */
.L_x_1577:
        /* <DEDUP_REMOVED lines=91> */
.L_x_1570:
[----:B------:R-:W-:Y:S05]  /*1d60*/  BSYNC B0 ;  /* 0x0000000000007941 */ /* 0x000fea0003800000 */
.L_x_1569:
        /* <DEDUP_REMOVED lines=22> */
.L_x_1575:
        /* <DEDUP_REMOVED lines=129> */
.L_x_1574:
[----:B------:R-:W-:Y:S05]  /*26e0*/  BSYNC B0 ;  /* 0x0000000000007941 */ /* 0x000fea0003800000 */
.L_x_1573:
        /* <DEDUP_REMOVED lines=8> */
.L_x_1576:
        /* <DEDUP_REMOVED lines=43> */
.L_x_1572:
[----:B------:R-:W-:Y:S05]  /*2a20*/  BSYNC B1 ;  /* 0x0000000000017941 */ /* 0x000fea0003800000 */
.L_x_1571:
        /* <DEDUP_REMOVED lines=18> */
.L_x_1568:
[----:B------:R-:W-:Y:S02]  /*2b50*/  MOV R0, 0x2b70 ;  /* 0x00002b7000007802 */ /* 0x000fe40000000f00 */
[----:B------:R-:W-:Y:S05]  /*2b60*/  CALL.REL.NOINC `($__internal_142_$__cuda_sm70_shflsync_bfly_p) ;  /* 0x000003e000007944 */ /* 0x000fea0003c00000 */
[----:B-12---:R-:W-:Y:S05]  /*2b70*/  BRA `(.L_x_1577) ;  /* 0xffffec3000007947 */ /* 0x006fea000383ffff */
        .weak           $__internal_141_$__cuda_sm20_div_u64
        .type           $__internal_141_$__cuda_sm20_div_u64,@function
        .size           $__internal_141_$__cuda_sm20_div_u64,($__internal_142_$__cuda_sm70_shflsync_bfly_p - $__internal_141_$__cuda_sm20_div_u64)
$__internal_141_$__cuda_sm20_div_u64:
        /* <DEDUP_REMOVED lines=60> */
[----:B------:R-:W-:Y:S06]  /*2f40*/  RET.REL.NODEC R2 `(_ZN7cutlass13device_kernelIN5flash19FlashAttnFwdCombineIN4cute5tupleIJNS3_1CILi16EEENS5_ILi64EEEEEELi6ELi256ELi1ELb0ELb1EffNS_4arch4Sm90EEEEEvNT_6ParamsE) ;  /* 0xffffd0b002007950 */ /* 0x000fec0003c3ffff */
        .weak           $__internal_142_$__cuda_sm70_shflsync_bfly_p
        .type           $__internal_142_$__cuda_sm70_shflsync_bfly_p,@function
        .size           $__internal_142_$__cuda_sm70_shflsync_bfly_p,(.L_x_2018 - $__internal_142_$__cuda_sm70_shflsync_bfly_p)
$__internal_142_$__cuda_sm70_shflsync_bfly_p:
[----:B------:R-:W-:Y:S01]  /*2f50*/  HFMA2.MMA R11, -RZ, RZ, 0, 0 ;  /* 0x00000000ff0b7435 */ /* 0x000fe200000001ff */
[----:B------:R-:W-:Y:S01]  /*2f60*/  MOV R10, R0 ;  /* 0x00000000000a7202 */ /* 0x000fe20000000f00 */
[----:B------:R1:W2:Y:S04]  /*2f70*/  SHFL.BFLY PT, R4, R5, 0x8, 0x1f ;  /* 0x0d001f0005047f89 */ /* 0x0002a800000e0000 */
[----:B------:R-:W-:Y:S05]  /*2f80*/  RET.REL.NODEC R10 `(_ZN7cutlass13device_kernelIN5flash19FlashAttnFwdCombineIN4cute5tupleIJNS3_1CILi16EEENS5_ILi64EEEEEELi6ELi256ELi1ELb0ELb1EffNS_4arch4Sm90EEEEEvNT_6ParamsE) ;  /* 0xffffd0700a007950 */ /* 0x000fea0003c3ffff */
.L_x_1578:
        /* <DEDUP_REMOVED lines=15> */
.L_x_2018:


//--------------------- .text._ZN7cutlass13device_kernelIN5flash19FlashAttnFwdCombineIN4cute5tupleIJNS3_1CILi16EEENS5_ILi64EEEEEELi5ELi256ELi1ELb0ELb1EffNS_4arch4Sm90EEEEEvNT_6ParamsE --------------------------
	.section	.text._ZN7cutlass13device_kernelIN5flash19FlashAttnFwdCombineIN4cute5tupleIJNS3_1CILi16EEENS5_ILi64EEEEEELi5ELi256ELi1ELb0ELb1EffNS_4arch4Sm90EEEEEvNT_6ParamsE,"ax",@progbits
	.sectioninfo	@"SHI_REGISTERS=42"
	.align	128
.text._ZN7cutlass13device_kernelIN5flash19FlashAttnFwdCombineIN4cute5tupleIJNS3_1CILi16EEENS5_ILi64EEEEEELi5ELi256ELi1ELb0ELb1EffNS_4arch4Sm90EEEEEvNT_6ParamsE:
        .type           _ZN7cutlass13device_kernelIN5flash19FlashAttnFwdCombineIN4cute5tupleIJNS3_1CILi16EEENS5_ILi64EEEEEELi5ELi256ELi1ELb0ELb1EffNS_4arch4Sm90EEEEEvNT_6ParamsE,@function
        .size           _ZN7cutlass13device_kernelIN5flash19FlashAttnFwdCombineIN4cute5tupleIJNS3_1CILi16EEENS5_ILi64EEEEEELi5ELi256ELi1ELb0ELb1EffNS_4arch4Sm90EEEEEvNT_6ParamsE,(.L_x_2021 - _ZN7cutlass13device_kernelIN5flash19FlashAttnFwdCombineIN4cute5tupleIJNS3_1CILi16EEENS5_ILi64EEEEEELi5ELi256ELi1ELb0ELb1EffNS_4arch4Sm90EEEEEvNT_6ParamsE)
        .other          _ZN7cutlass13device_kernelIN5flash19FlashAttnFwdCombineIN4cute5tupleIJNS3_1CILi16EEENS5_ILi64EEEEEELi5ELi256ELi1ELb0ELb1EffNS_4arch4Sm90EEEEEvNT_6ParamsE,@"STO_CUDA_ENTRY STV_DEFAULT"
_ZN7cutlass13device_kernelIN5flash19FlashAttnFwdCombineIN4cute5tupleIJNS3_1CILi16EEENS5_ILi64EEEEEELi5ELi256ELi1ELb0ELb1EffNS_4arch4Sm90EEEEEvNT_6ParamsE:
        /* <DEDUP_REMOVED lines=51> */
.L_x_1579:
        /* <DEDUP_REMOVED lines=25> */
.L_x_1580:
        /* <DEDUP_REMOVED lines=101> */
.L_x_1582:
        /* <DEDUP_REMOVED lines=14> */
[----:B------:R-:W-:Y:S05]  /*0bf0*/  CALL.REL.NOINC `($__internal_143_$__cuda_sm20_div_u64) ;  /* 0x00001c4000007944 */ /* 0x000fea0003c00000 */
[----:B------:R-:W-:Y:S05]  /*0c00*/  BRA `(.L_x_1584) ;  /* 0x0000013000007947 */ /* 0x000fea0003800000 */
.L_x_1583:
        /* <DEDUP_REMOVED lines=19> */
.L_x_1584:
[----:B------:R-:W-:Y:S02]  /*0d40*/  IADD3 R3, R7, -0x1, RZ ;  /* 0xffffffff07037810 */ /* 0x000fe40007ffe0ff */
[----:B------:R-:W-:-:S03]  /*0d50*/  MOV R6, R0 ;  /* 0x0000000000067202 */ /* 0x000fc60000000f00 */
.L_x_1581:
        /* <DEDUP_REMOVED lines=60> */
.L_x_1586:
[----:B------:R-:W-:Y:S05]  /*1120*/  BSYNC B0 ;  /* 0x0000000000007941 */ /* 0x000fea0003800000 */
.L_x_1585:
[----:B-1----:R-:W-:Y:S01]  /*1130*/  IADD3 R7, R12, UR36, RZ ;  /* 0x000000240c077c10 */ /* 0x002fe2000fffe0ff */
        /* <DEDUP_REMOVED lines=63> */
[----:B-1----:R-:W1:Y:S02]  /*1530*/  LDS R9, [R20.X4] ;  /* 0x0000000014097984 */ /* 0x002e640000004800 */
[----:B-1----:R-:W-:Y:S01]  /*1540*/  FMNMX.FTZ R5, R10, R9, !PT ;  /* 0x000000090a057209 */ /* 0x002fe20007810000 */
[----:B------:R-:W-:Y:S05]  /*1550*/  BRA.DIV ~URZ, `(.L_x_1587) ;  /* 0x000012b27f007947 */ /* 0x000fea000b800000 */
[----:B------:R1:W2:Y:S02]  /*1560*/  SHFL.BFLY PT, R4, R5, 0x8, 0x1f ;  /* 0x0d001f0005047f89 */ /* 0x0002a400000e0000 */
.L_x_1596:
        /* <DEDUP_REMOVED lines=75> */
.L_x_1589:
[----:B------:R-:W-:Y:S05]  /*1a20*/  BSYNC B0 ;  /* 0x0000000000007941 */ /* 0x000fea0003800000 */
.L_x_1588:
        /* <DEDUP_REMOVED lines=22> */
.L_x_1594:
        /* <DEDUP_REMOVED lines=129> */
.L_x_1593:
[----:B------:R-:W-:Y:S05]  /*23a0*/  BSYNC B0 ;  /* 0x0000000000007941 */ /* 0x000fea0003800000 */
.L_x_1592:
        /* <DEDUP_REMOVED lines=8> */
.L_x_1595:
        /* <DEDUP_REMOVED lines=43> */
.L_x_1591:
[----:B------:R-:W-:Y:S05]  /*26e0*/  BSYNC B1 ;  /* 0x0000000000017941 */ /* 0x000fea0003800000 */
.L_x_1590:
        /* <DEDUP_REMOVED lines=18> */
.L_x_1587:
[----:B------:R-:W-:Y:S02]  /*2810*/  MOV R0, 0x2830 ;  /* 0x0000283000007802 */ /* 0x000fe40000000f00 */
[----:B------:R-:W-:Y:S05]  /*2820*/  CALL.REL.NOINC `($__internal_144_$__cuda_sm70_shflsync_bfly_p) ;  /* 0x000003e000007944 */ /* 0x000fea0003c00000 */
[----:B-12---:R-:W-:Y:S05]  /*2830*/  BRA `(.L_x_1596) ;  /* 0xffffed3000007947 */ /* 0x006fea000383ffff */
        .weak           $__internal_143_$__cuda_sm20_div_u64
        .type           $__internal_143_$__cuda_sm20_div_u64,@function
        .size           $__internal_143_$__cuda_sm20_div_u64,($__internal_144_$__cuda_sm70_shflsync_bfly_p - $__internal_143_$__cuda_sm20_div_u64)
$__internal_143_$__cuda_sm20_div_u64:
        /* <DEDUP_REMOVED lines=60> */
[----:B------:R-:W-:Y:S06]  /*2c00*/  RET.REL.NODEC R2 `(_ZN7cutlass13device_kernelIN5flash19FlashAttnFwdCombineIN4cute5tupleIJNS3_1CILi16EEENS5_ILi64EEEEEELi5ELi256ELi1ELb0ELb1EffNS_4arch4Sm90EEEEEvNT_6ParamsE) ;  /* 0xffffd3f002007950 */ /* 0x000fec0003c3ffff */
        .weak           $__internal_144_$__cuda_sm70_shflsync_bfly_p
        .type           $__internal_144_$__cuda_sm70_shflsync_bfly_p,@function
        .size           $__internal_144_$__cuda_sm70_shflsync_bfly_p,(.L_x_2021 - $__internal_144_$__cuda_sm70_shflsync_bfly_p)
$__internal_144_$__cuda_sm70_shflsync_bfly_p:
[----:B------:R-:W-:Y:S01]  /*2c10*/  HFMA2.MMA R23, -RZ, RZ, 0, 0 ;  /* 0x00000000ff177435 */ /* 0x000fe200000001ff */
[----:B------:R-:W-:Y:S01]  /*2c20*/  MOV R22, R0 ;  /* 0x0000000000167202 */ /* 0x000fe20000000f00 */
[----:B------:R1:W2:Y:S04]  /*2c30*/  SHFL.BFLY PT, R4, R5, 0x8, 0x1f ;  /* 0x0d001f0005047f89 */ /* 0x0002a800000e0000 */
[----:B------:R-:W-:Y:S05]  /*2c40*/  RET.REL.NODEC R22 `(_ZN7cutlass13device_kernelIN5flash19FlashAttnFwdCombineIN4cute5tupleIJNS3_1CILi16EEENS5_ILi64EEEEEELi5ELi256ELi1ELb0ELb1EffNS_4arch4Sm90EEEEEvNT_6ParamsE) ;  /* 0xffffd3b016007950 */ /* 0x000fea0003c3ffff */
.L_x_1597:
        /* <DEDUP_REMOVED lines=11> */
.L_x_2021:


//--------------------- .text._ZN7cutlass13device_kernelIN5flash19FlashAttnFwdCombineIN4cute5tupleIJNS3_1CILi16EEENS5_ILi64EEEEEELi4ELi256ELi1ELb0ELb1EffNS_4arch4Sm90EEEEEvNT_6ParamsE --------------------------
	.section	.text._ZN7cutlass13device_kernelIN5flash19FlashAttnFwdCombineIN4cute5tupleIJNS3_1CILi16EEENS5_ILi64EEEEEELi4ELi256ELi1ELb0ELb1EffNS_4arch4Sm90EEEEEvNT_6ParamsE,"ax",@progbits
	.sectioninfo	@"SHI_REGISTERS=42"
	.align	128
.text._ZN7cutlass13device_kernelIN5flash19FlashAttnFwdCombineIN4cute5tupleIJNS3_1CILi16EEENS5_ILi64EEEEEELi4ELi256ELi1ELb0ELb1EffNS_4arch4Sm90EEEEEvNT_6ParamsE:
        .type           _ZN7cutlass13device_kernelIN5flash19FlashAttnFwdCombineIN4cute5tupleIJNS3_1CILi16EEENS5_ILi64EEEEEELi4ELi256ELi1ELb0ELb1EffNS_4arch4Sm90EEEEEvNT_6ParamsE,@function
        .size           _ZN7cutlass13device_kernelIN5flash19FlashAttnFwdCombineIN4cute5tupleIJNS3_1CILi16EEENS5_ILi64EEEEEELi4ELi256ELi1ELb0ELb1EffNS_4arch4Sm90EEEEEvNT_6ParamsE,(.L_x_2024 - _ZN7cutlass13device_kernelIN5flash19FlashAttnFwdCombineIN4cute5tupleIJNS3_1CILi16EEENS5_ILi64EEEEEELi4ELi256ELi1ELb0ELb1EffNS_4arch4Sm90EEEEEvNT_6ParamsE)
        .other          _ZN7cutlass13device_kernelIN5flash19FlashAttnFwdCombineIN4cute5tupleIJNS3_1CILi16EEENS5_ILi64EEEEEELi4ELi256ELi1ELb0ELb1EffNS_4arch4Sm90EEEEEvNT_6ParamsE,@"STO_CUDA_ENTRY STV_DEFAULT"
_ZN7cutlass13device_kernelIN5flash19FlashAttnFwdCombineIN4cute5tupleIJNS3_1CILi16EEENS5_ILi64EEEEEELi4ELi256ELi1ELb0ELb1EffNS_4arch4Sm90EEEEEvNT_6ParamsE:
        /* <DEDUP_REMOVED lines=51> */
.L_x_1598:
        /* <DEDUP_REMOVED lines=25> */
.L_x_1599:
        /* <DEDUP_REMOVED lines=101> */
.L_x_1601:
        /* <DEDUP_REMOVED lines=14> */
[----:B------:R-:W-:Y:S05]  /*0bf0*/  CALL.REL.NOINC `($__internal_145_$__cuda_sm20_div_u64) ;  /* 0x00001ab000007944 */ /* 0x000fea0003c00000 */
[----:B------:R-:W-:Y:S05]  /*0c00*/  BRA `(.L_x_1603) ;  /* 0x0000013000007947 */ /* 0x000fea0003800000 */
.L_x_1602:
        /* <DEDUP_REMOVED lines=19> */
.L_x_1603:
[----:B------:R-:W-:Y:S02]  /*0d40*/  IADD3 R3, R7, -0x1, RZ ;  /* 0xffffffff07037810 */ /* 0x000fe40007ffe0ff */
[----:B------:R-:W-:-:S03]  /*0d50*/  MOV R6, R0 ;  /* 0x0000000000067202 */ /* 0x000fc60000000f00 */
.L_x_1600:
        /* <DEDUP_REMOVED lines=44> */
.L_x_1605:
[----:B------:R-:W-:Y:S05]  /*1020*/  BSYNC B0 ;  /* 0x0000000000007941 */ /* 0x000fea0003800000 */
.L_x_1604:
        /* <DEDUP_REMOVED lines=34> */
[----:B------:R-:W-:Y:S01]  /*1250*/  @!P4 IADD3 R4, P0, R36, c[0x0][0x188], RZ ;  /* 0x000062002404ca10 */ /* 0x000fe20007f1e0ff */
[----:B------:R-:W-:Y:S01]  /*1260*/  IMAD.SHL.U32 R17, R2, 0x10, RZ ;  /* 0x0000001002117824 */ /* 0x000fe200078e00ff */
        /* <DEDUP_REMOVED lines=30> */
.L_x_1615:
        /* <DEDUP_REMOVED lines=67> */
.L_x_1608:
[----:B------:R-:W-:Y:S05]  /*1880*/  BSYNC B0 ;  /* 0x0000000000007941 */ /* 0x000fea0003800000 */
.L_x_1607:
        /* <DEDUP_REMOVED lines=22> */
.L_x_1613:
        /* <DEDUP_REMOVED lines=129> */
.L_x_1612:
[----:B------:R-:W-:Y:S05]  /*2200*/  BSYNC B0 ;  /* 0x0000000000007941 */ /* 0x000fea0003800000 */
.L_x_1611:
        /* <DEDUP_REMOVED lines=8> */
.L_x_1614:
        /* <DEDUP_REMOVED lines=43> */
.L_x_1610:
[----:B------:R-:W-:Y:S05]  /*2540*/  BSYNC B1 ;  /* 0x0000000000017941 */ /* 0x000fea0003800000 */
.L_x_1609:
        /* <DEDUP_REMOVED lines=18> */
.L_x_1606:
[----:B------:R-:W-:Y:S02]  /*2670*/  MOV R0, 0x2690 ;  /* 0x0000269000007802 */ /* 0x000fe40000000f00 */
[----:B-12---:R-:W-:Y:S05]  /*2680*/  CALL.REL.NOINC `($__internal_146_$__cuda_sm70_shflsync_bfly_p) ;  /* 0x000003f000007944 */ /* 0x006fea0003c00000 */
[----:B--2---:R-:W-:Y:S01]  /*2690*/  MOV R0, R5 ;  /* 0x0000000500007202 */ /* 0x004fe20000000f00 */
[----:B-1----:R-:W-:Y:S05]  /*26a0*/  BRA `(.L_x_1615) ;  /* 0xffffeda000007947 */ /* 0x002fea000383ffff */
        .weak           $__internal_145_$__cuda_sm20_div_u64
        .type           $__internal_145_$__cuda_sm20_div_u64,@function
        .size           $__internal_145_$__cuda_sm20_div_u64,($__internal_146_$__cuda_sm70_shflsync_bfly_p - $__internal_145_$__cuda_sm20_div_u64)
$__internal_145_$__cuda_sm20_div_u64:
        /* <DEDUP_REMOVED lines=60> */
[----:B------:R-:W-:Y:S06]  /*2a70*/  RET.REL.NODEC R2 `(_ZN7cutlass13device_kernelIN5flash19FlashAttnFwdCombineIN4cute5tupleIJNS3_1CILi16EEENS5_ILi64EEEEEELi4ELi256ELi1ELb0ELb1EffNS_4arch4Sm90EEEEEvNT_6ParamsE) ;  /* 0xffffd58002007950 */ /* 0x000fec0003c3ffff */
        .weak           $__internal_146_$__cuda_sm70_shflsync_bfly_p
        .type           $__internal_146_$__cuda_sm70_shflsync_bfly_p,@function
        .size           $__internal_146_$__cuda_sm70_shflsync_bfly_p,(.L_x_2024 - $__internal_146_$__cuda_sm70_shflsync_bfly_p)
$__internal_146_$__cuda_sm70_shflsync_bfly_p:
[----:B------:R-:W-:Y:S01]  /*2a80*/  HFMA2.MMA R11, -RZ, RZ, 0, 0 ;  /* 0x00000000ff0b7435 */ /* 0x000fe200000001ff */
[----:B------:R-:W-:Y:S01]  /*2a90*/  MOV R10, R0 ;  /* 0x00000000000a7202 */ /* 0x000fe20000000f00 */
[----:B------:R1:W2:Y:S04]  /*2aa0*/  SHFL.BFLY PT, R5, R4, 0x8, 0x1f ;  /* 0x0d001f0004057f89 */ /* 0x0002a800000e0000 */
[----:B------:R-:W-:Y:S05]  /*2ab0*/  RET.REL.NODEC R10 `(_ZN7cutlass13device_kernelIN5flash19FlashAttnFwdCombineIN4cute5tupleIJNS3_1CILi16EEENS5_ILi64EEEEEELi4ELi256ELi1ELb0ELb1EffNS_4arch4Sm90EEEEEvNT_6ParamsE) ;  /* 0xffffd5400a007950 */ /* 0x000fea0003c3ffff */
.L_x_1616:
        /* <DEDUP_REMOVED lines=12> */
.L_x_2024:


//--------------------- .text._ZN7cutlass13device_kernelIN5flash19FlashAttnFwdCombineIN4cute5tupleIJNS3_1CILi16EEENS5_ILi64EEEEEELi8ELi256ELi1ELb0ELb0EffNS_4arch4Sm80EEEEEvNT_6ParamsE --------------------------
	.section	.text._ZN7cutlass13device_kernelIN5flash19FlashAttnFwdCombineIN4cute5tupleIJNS3_1CILi16EEENS5_ILi64EEEEEELi8ELi256ELi1ELb0ELb0EffNS_4arch4Sm80EEEEEvNT_6ParamsE,"ax",@progbits
	.sectioninfo	@"SHI_REGISTERS=55"
	.align	128
.text._ZN7cutlass13device_kernelIN5flash19FlashAttnFwdCombineIN4cute5tupleIJNS3_1CILi16EEENS5_ILi64EEEEEELi8ELi256ELi1ELb0ELb0EffNS_4arch4Sm80EEEEEvNT_6ParamsE:
        .type           _ZN7cutlass13device_kernelIN5flash19FlashAttnFwdCombineIN4cute5tupleIJNS3_1CILi16EEENS5_ILi64EEEEEELi8ELi256ELi1ELb0ELb0EffNS_4arch4Sm80EEEEEvNT_6ParamsE,@function
        .size           _ZN7cutlass13device_kernelIN5flash19FlashAttnFwdCombineIN4cute5tupleIJNS3_1CILi16EEENS5_ILi64EEEEEELi8ELi256ELi1ELb0ELb0EffNS_4arch4Sm80EEEEEvNT_6ParamsE,(.L_x_2027 - _ZN7cutlass13device_kernelIN5flash19FlashAttnFwdCombineIN4cute5tupleIJNS3_1CILi16EEENS5_ILi64EEEEEELi8ELi256ELi1ELb0ELb0EffNS_4arch4Sm80EEEEEvNT_6ParamsE)
        .other          _ZN7cutlass13device_kernelIN5flash19FlashAttnFwdCombineIN4cute5tupleIJNS3_1CILi16EEENS5_ILi64EEEEEELi8ELi256ELi1ELb0ELb0EffNS_4arch4Sm80EEEEEvNT_6ParamsE,@"STO_CUDA_ENTRY STV_DEFAULT"
_ZN7cutlass13device_kernelIN5flash19FlashAttnFwdCombineIN4cute5tupleIJNS3_1CILi16EEENS5_ILi64EEEEEELi8ELi256ELi1ELb0ELb0EffNS_4arch4Sm80EEEEEvNT_6ParamsE:
        /* <DEDUP_REMOVED lines=58> */
.L_x_1617:
        /* <DEDUP_REMOVED lines=289> */
.L_x_1619:
[----:B------:R-:W-:Y:S05]  /*15b0*/  BSYNC B0 ;  /* 0x0000000000007941 */ /* 0x000fea0003800000 */
.L_x_1618:
        /* <DEDUP_REMOVED lines=100> */
.L_x_1629:
        /* <DEDUP_REMOVED lines=195> */
.L_x_1622:
[----:B------:R-:W-:Y:S05]  /*2830*/  BSYNC B0 ;  /* 0x0000000000007941 */ /* 0x000fea0003800000 */
.L_x_1621:
        /* <DEDUP_REMOVED lines=22> */
.L_x_1627:
        /* <DEDUP_REMOVED lines=129> */
.L_x_1626:
[----:B------:R-:W-:Y:S05]  /*31b0*/  BSYNC B0 ;  /* 0x0000000000007941 */ /* 0x000fea0003800000 */
.L_x_1625:
[----:B------:R-:W-:-:S13]  /*31c0*/  ISETP.NE.AND P0, PT, R38, RZ, PT ;  /* 0x000000ff2600720c */ /* 0x000fda0003f05270 */
[----:B------:R-:W-:Y:S05]  /*31d0*/  @!P0 BRA `(.L_x_1624) ;  /* 0x000002f000008947 */ /* 0x000fea0003800000 */
[----:B------:R-:W-:Y:S01]  /*31e0*/  IADD3 R0, R44, 0x3, RZ ;  /* 0x000000032c007810 */ /* 0x000fe20007ffe0ff */
[----:B------:R-:W-:Y:S02]  /*31f0*/  IMAD.MOV.U32 R15, RZ, RZ, 0x3 ;  /* 0x00000003ff0f7424 */ /* 0x000fe400078e00ff */
[----:B------:R-:W-:Y:S01]  /*3200*/  IMAD.MOV.U32 R11, RZ, RZ, RZ ;  /* 0x000000ffff0b7224 */ /* 0x000fe200078e00ff */
[----:B------:R-:W-:Y:S02]  /*3210*/  SHF.R.S32.HI R10, RZ, 0x1f, R0 ;  /* 0x0000001fff0a7819 */ /* 0x000fe40000011400 */
.L_x_1628:
        /* <DEDUP_REMOVED lines=43> */
.L_x_1624:
[----:B------:R-:W-:Y:S05]  /*34d0*/  BSYNC B1 ;  /* 0x0000000000017941 */ /* 0x000fea0003800000 */
.L_x_1623:
        /* <DEDUP_REMOVED lines=22> */
.L_x_1620:
[----:B------:R-:W-:Y:S02]  /*3640*/  MOV R0, 0x3660 ;  /* 0x0000366000007802 */ /* 0x000fe40000000f00 */
[----:B------:R-:W-:Y:S05]  /*3650*/  CALL.REL.NOINC `($__internal_147_$__cuda_sm70_shflsync_bfly_p) ;  /* 0x0000001000007944 */ /* 0x000fea0003c00000 */
[----:B-12---:R-:W-:Y:S05]  /*3660*/  BRA `(.L_x_1629) ;  /* 0xffffe59000007947 */ /* 0x006fea000383ffff */
        .weak           $__internal_147_$__cuda_sm70_shflsync_bfly_p
        .type           $__internal_147_$__cuda_sm70_shflsync_bfly_p,@function
        .size           $__internal_147_$__cuda_sm70_shflsync_bfly_p,(.L_x_2027 - $__internal_147_$__cuda_sm70_shflsync_bfly_p)
$__internal_147_$__cuda_sm70_shflsync_bfly_p:
[----:B------:R-:W-:Y:S01]  /*3670*/  HFMA2.MMA R7, -RZ, RZ, 0, 0 ;  /* 0x00000000ff077435 */ /* 0x000fe200000001ff */
[----:B------:R-:W-:Y:S01]  /*3680*/  MOV R6, R0 ;  /* 0x0000000000067202 */ /* 0x000fe20000000f00 */
[----:B------:R1:W2:Y:S04]  /*3690*/  SHFL.BFLY PT, R4, R5, 0x8, 0x1f ;  /* 0x0d001f0005047f89 */ /* 0x0002a800000e0000 */
[----:B------:R-:W-:Y:S05]  /*36a0*/  RET.REL.NODEC R6 `(_ZN7cutlass13device_kernelIN5flash19FlashAttnFwdCombineIN4cute5tupleIJNS3_1CILi16EEENS5_ILi64EEEEEELi8ELi256ELi1ELb0ELb0EffNS_4arch4Sm80EEEEEvNT_6ParamsE) ;  /* 0xffffc95006007950 */ /* 0x000fea0003c3ffff */
.L_x_1630:
        /* <DEDUP_REMOVED lines=13> */
.L_x_2027:


//--------------------- .text._ZN7cutlass13device_kernelIN5flash19FlashAttnFwdCombineIN4cute5tupleIJNS3_1CILi16EEENS5_ILi64EEEEEELi7ELi256ELi1ELb0ELb0EffNS_4arch4Sm80EEEEEvNT_6ParamsE --------------------------
	.section	.text._ZN7cutlass13device_kernelIN5flash19FlashAttnFwdCombineIN4cute5tupleIJNS3_1CILi16EEENS5_ILi64EEEEEELi7ELi256ELi1ELb0ELb0EffNS_4arch4Sm80EEEEEvNT_6ParamsE,"ax",@progbits
	.sectioninfo	@"SHI_REGISTERS=48"
	.align	128
.text._ZN7cutlass13device_kernelIN5flash19FlashAttnFwdCombineIN4cute5tupleIJNS3_1CILi16EEENS5_ILi64EEEEEELi7ELi256ELi1ELb0ELb0EffNS_4arch4Sm80EEEEEvNT_6ParamsE:
        .type           _ZN7cutlass13device_kernelIN5flash19FlashAttnFwdCombineIN4cute5tupleIJNS3_1CILi16EEENS5_ILi64EEEEEELi7ELi256ELi1ELb0ELb0EffNS_4arch4Sm80EEEEEvNT_6ParamsE,@function
        .size           _ZN7cutlass13device_kernelIN5flash19FlashAttnFwdCombineIN4cute5tupleIJNS3_1CILi16EEENS5_ILi64EEEEEELi7ELi256ELi1ELb0ELb0EffNS_4arch4Sm80EEEEEvNT_6ParamsE,(.L_x_2029 - _ZN7cutlass13device_kernelIN5flash19FlashAttnFwdCombineIN4cute5tupleIJNS3_1CILi16EEENS5_ILi64EEEEEELi7ELi256ELi1ELb0ELb0EffNS_4arch4Sm80EEEEEvNT_6ParamsE)
        .other          _ZN7cutlass13device_kernelIN5flash19FlashAttnFwdCombineIN4cute5tupleIJNS3_1CILi16EEENS5_ILi64EEEEEELi7ELi256ELi1ELb0ELb0EffNS_4arch4Sm80EEEEEvNT_6ParamsE,@"STO_CUDA_ENTRY STV_DEFAULT"
_ZN7cutlass13device_kernelIN5flash19FlashAttnFwdCombineIN4cute5tupleIJNS3_1CILi16EEENS5_ILi64EEEEEELi7ELi256ELi1ELb0ELb0EffNS_4arch4Sm80EEEEEvNT_6ParamsE:
        /* <DEDUP_REMOVED lines=58> */
.L_x_1631:
        /* <DEDUP_REMOVED lines=165> */
.L_x_1633:
[----:B------:R-:W-:Y:S05]  /*0df0*/  BSYNC B0 ;  /* 0x0000000000007941 */ /* 0x000fea0003800000 */
.L_x_1632:
        /* <DEDUP_REMOVED lines=84> */
.L_x_1643:
        /* <DEDUP_REMOVED lines=131> */
.L_x_1636:
[----:B------:R-:W-:Y:S05]  /*1b70*/  BSYNC B0 ;  /* 0x0000000000007941 */ /* 0x000fea0003800000 */
.L_x_1635:
        /* <DEDUP_REMOVED lines=22> */
.L_x_1641:
        /* <DEDUP_REMOVED lines=129> */
.L_x_1640:
[----:B------:R-:W-:Y:S05]  /*24f0*/  BSYNC B0 ;  /* 0x0000000000007941 */ /* 0x000fea0003800000 */
.L_x_1639:
        /* <DEDUP_REMOVED lines=8> */
.L_x_1642:
        /* <DEDUP_REMOVED lines=43> */
.L_x_1638:
[----:B------:R-:W-:Y:S05]  /*2830*/  BSYNC B1 ;  /* 0x0000000000017941 */ /* 0x000fea0003800000 */
.L_x_1637:
        /* <DEDUP_REMOVED lines=22> */
.L_x_1634:
[----:B------:R-:W-:Y:S02]  /*29a0*/  MOV R0, 0x29c0 ;  /* 0x000029c000007802 */ /* 0x000fe40000000f00 */
[----:B------:R-:W-:Y:S05]  /*29b0*/  CALL.REL.NOINC `($__internal_148_$__cuda_sm70_shflsync_bfly_p) ;  /* 0x0000001000007944 */ /* 0x000fea0003c00000 */
[----:B-12---:R-:W-:Y:S05]  /*29c0*/  BRA `(.L_x_1643) ;  /* 0xffffe97000007947 */ /* 0x006fea000383ffff */
        .weak           $__internal_148_$__cuda_sm70_shflsync_bfly_p
        .type           $__internal_148_$__cuda_sm70_shflsync_bfly_p,@function
        .size           $__internal_148_$__cuda_sm70_shflsync_bfly_p,(.L_x_2029 - $__internal_148_$__cuda_sm70_shflsync_bfly_p)
$__internal_148_$__cuda_sm70_shflsync_bfly_p:
[----:B------:R-:W-:Y:S01]  /*29d0*/  HFMA2.MMA R7, -RZ, RZ, 0, 0 ;  /* 0x00000000ff077435 */ /* 0x000fe200000001ff */
[----:B------:R-:W-:Y:S01]  /*29e0*/  MOV R6, R0 ;  /* 0x0000000000067202 */ /* 0x000fe20000000f00 */
[----:B------:R1:W2:Y:S04]  /*29f0*/  SHFL.BFLY PT, R4, R5, 0x8, 0x1f ;  /* 0x0d001f0005047f89 */ /* 0x0002a800000e0000 */
[----:B------:R-:W-:Y:S05]  /*2a00*/  RET.REL.NODEC R6 `(_ZN7cutlass13device_kernelIN5flash19FlashAttnFwdCombineIN4cute5tupleIJNS3_1CILi16EEENS5_ILi64EEEEEELi7ELi256ELi1ELb0ELb0EffNS_4arch4Sm80EEEEEvNT_6ParamsE) ;  /* 0xffffd5f006007950 */ /* 0x000fea0003c3ffff */
.L_x_1644:
        /* <DEDUP_REMOVED lines=15> */
.L_x_2029:


//--------------------- .text._ZN7cutlass13device_kernelIN5flash19FlashAttnFwdCombineIN4cute5tupleIJNS3_1CILi16EEENS5_ILi64EEEEEELi6ELi256ELi1ELb0ELb0EffNS_4arch4Sm80EEEEEvNT_6ParamsE --------------------------
	.section	.text._ZN7cutlass13device_kernelIN5flash19FlashAttnFwdCombineIN4cute5tupleIJNS3_1CILi16EEENS5_ILi64EEEEEELi6ELi256ELi1ELb0ELb0EffNS_4arch4Sm80EEEEEvNT_6ParamsE,"ax",@progbits
	.sectioninfo	@"SHI_REGISTERS=48"
	.align	128
.text._ZN7cutlass13device_kernelIN5flash19FlashAttnFwdCombineIN4cute5tupleIJNS3_1CILi16EEENS5_ILi64EEEEEELi6ELi256ELi1ELb0ELb0EffNS_4arch4Sm80EEEEEvNT_6ParamsE:
        .type           _ZN7cutlass13device_kernelIN5flash19FlashAttnFwdCombineIN4cute5tupleIJNS3_1CILi16EEENS5_ILi64EEEEEELi6ELi256ELi1ELb0ELb0EffNS_4arch4Sm80EEEEEvNT_6ParamsE,@function
        .size           _ZN7cutlass13device_kernelIN5flash19FlashAttnFwdCombineIN4cute5tupleIJNS3_1CILi16EEENS5_ILi64EEEEEELi6ELi256ELi1ELb0ELb0EffNS_4arch4Sm80EEEEEvNT_6ParamsE,(.L_x_2031 - _ZN7cutlass13device_kernelIN5flash19FlashAttnFwdCombineIN4cute5tupleIJNS3_1CILi16EEENS5_ILi64EEEEEELi6ELi256ELi1ELb0ELb0EffNS_4arch4Sm80EEEEEvNT_6ParamsE)
        .other          _ZN7cutlass13device_kernelIN5flash19FlashAttnFwdCombineIN4cute5tupleIJNS3_1CILi16EEENS5_ILi64EEEEEELi6ELi256ELi1ELb0ELb0EffNS_4arch4Sm80EEEEEvNT_6ParamsE,@"STO_CUDA_ENTRY STV_DEFAULT"
_ZN7cutlass13device_kernelIN5flash19FlashAttnFwdCombineIN4cute5tupleIJNS3_1CILi16EEENS5_ILi64EEEEEELi6ELi256ELi1ELb0ELb0EffNS_4arch4Sm80EEEEEvNT_6ParamsE:
        /* <DEDUP_REMOVED lines=58> */
.L_x_1645:
        /* <DEDUP_REMOVED lines=97> */
.L_x_1647:
[----:B------:R-:W-:Y:S05]  /*09b0*/  BSYNC B0 ;  /* 0x0000000000007941 */ /* 0x000fea0003800000 */
.L_x_1646:
        /* <DEDUP_REMOVED lines=77> */
.L_x_1657:
        /* <DEDUP_REMOVED lines=95> */
.L_x_1650:
[----:B------:R-:W-:Y:S05]  /*1480*/  BSYNC B0 ;  /* 0x0000000000007941 */ /* 0x000fea0003800000 */
.L_x_1649:
        /* <DEDUP_REMOVED lines=22> */
.L_x_1655:
        /* <DEDUP_REMOVED lines=129> */
.L_x_1654:
[----:B------:R-:W-:Y:S05]  /*1e00*/  BSYNC B0 ;  /* 0x0000000000007941 */ /* 0x000fea0003800000 */
.L_x_1653:
[----:B------:R-:W-:-:S13]  /*1e10*/  ISETP.NE.AND P0, PT, R38, RZ, PT ;  /* 0x000000ff2600720c */ /* 0x000fda0003f05270 */
[----:B------:R-:W-:Y:S05]  /*1e20*/  @!P0 BRA `(.L_x_1652) ;  /* 0x000002f000008947 */ /* 0x000fea0003800000 */
[----:B------:R-:W-:Y:S01]  /*1e30*/  IADD3 R0, R44, 0x3, RZ ;  /* 0x000000032c007810 */ /* 0x000fe20007ffe0ff */
[----:B------:R-:W-:Y:S02]  /*1e40*/  IMAD.MOV.U32 R15, RZ, RZ, 0x3 ;  /* 0x00000003ff0f7424 */ /* 0x000fe400078e00ff */
[----:B------:R-:W-:Y:S01]  /*1e50*/  IMAD.MOV.U32 R11, RZ, RZ, RZ ;  /* 0x000000ffff0b7224 */ /* 0x000fe200078e00ff */
[----:B------:R-:W-:Y:S02]  /*1e60*/  SHF.R.S32.HI R10, RZ, 0x1f, R0 ;  /* 0x0000001fff0a7819 */ /* 0x000fe40000011400 */
.L_x_1656:
        /* <DEDUP_REMOVED lines=43> */
.L_x_1652:
[----:B------:R-:W-:Y:S05]  /*2120*/  BSYNC B1 ;  /* 0x0000000000017941 */ /* 0x000fea0003800000 */
.L_x_1651:
        /* <DEDUP_REMOVED lines=22> */
.L_x_1648:
[----:B------:R-:W-:Y:S02]  /*2290*/  MOV R0, 0x22b0 ;  /* 0x000022b000007802 */ /* 0x000fe40000000f00 */
[----:B------:R-:W-:Y:S05]  /*22a0*/  CALL.REL.NOINC `($__internal_149_$__cuda_sm70_shflsync_bfly_p) ;  /* 0x0000001000007944 */ /* 0x000fea0003c00000 */
[----:B-12---:R-:W-:Y:S05]  /*22b0*/  BRA `(.L_x_1657) ;  /* 0xffffebd000007947 */ /* 0x006fea000383ffff */
        .weak           $__internal_149_$__cuda_sm70_shflsync_bfly_p
        .type           $__internal_149_$__cuda_sm70_shflsync_bfly_p,@function
        .size           $__internal_149_$__cuda_sm70_shflsync_bfly_p,(.L_x_2031 - $__internal_149_$__cuda_sm70_shflsync_bfly_p)
$__internal_149_$__cuda_sm70_shflsync_bfly_p:
[----:B------:R-:W-:Y:S01]  /*22c0*/  HFMA2.MMA R11, -RZ, RZ, 0, 0 ;  /* 0x00000000ff0b7435 */ /* 0x000fe200000001ff */
[----:B------:R-:W-:Y:S01]  /*22d0*/  MOV R10, R0 ;  /* 0x00000000000a7202 */ /* 0x000fe20000000f00 */
[----:B------:R1:W2:Y:S04]  /*22e0*/  SHFL.BFLY PT, R4, R5, 0x8, 0x1f ;  /* 0x0d001f0005047f89 */ /* 0x0002a800000e0000 */
[----:B------:R-:W-:Y:S05]  /*22f0*/  RET.REL.NODEC R10 `(_ZN7cutlass13device_kernelIN5flash19FlashAttnFwdCombineIN4cute5tupleIJNS3_1CILi16EEENS5_ILi64EEEEEELi6ELi256ELi1ELb0ELb0EffNS_4arch4Sm80EEEEEvNT_6ParamsE) ;  /* 0xffffdd000a007950 */ /* 0x000fea0003c3ffff */
.L_x_1658:
        /* <DEDUP_REMOVED lines=16> */
.L_x_2031:


//--------------------- .text._ZN7cutlass13device_kernelIN5flash19FlashAttnFwdCombineIN4cute5tupleIJNS3_1CILi16EEENS5_ILi64EEEEEELi5ELi256ELi1ELb0ELb0EffNS_4arch4Sm80EEEEEvNT_6ParamsE --------------------------
	.section	.text._ZN7cutlass13device_kernelIN5flash19FlashAttnFwdCombineIN4cute5tupleIJNS3_1CILi16EEENS5_ILi64EEEEEELi5ELi256ELi1ELb0ELb0EffNS_4arch4Sm80EEEEEvNT_6ParamsE,"ax",@progbits
	.sectioninfo	@"SHI_REGISTERS=48"
	.align	128
.text._ZN7cutlass13device_kernelIN5flash19FlashAttnFwdCombineIN4cute5tupleIJNS3_1CILi16EEENS5_ILi64EEEEEELi5ELi256ELi1ELb0ELb0EffNS_4arch4Sm80EEEEEvNT_6ParamsE:
        .type           _ZN7cutlass13device_kernelIN5flash19FlashAttnFwdCombineIN4cute5tupleIJNS3_1CILi16EEENS5_ILi64EEEEEELi5ELi256ELi1ELb0ELb0EffNS_4arch4Sm80EEEEEvNT_6ParamsE,@function
        .size           _ZN7cutlass13device_kernelIN5flash19FlashAttnFwdCombineIN4cute5tupleIJNS3_1CILi16EEENS5_ILi64EEEEEELi5ELi256ELi1ELb0ELb0EffNS_4arch4Sm80EEEEEvNT_6ParamsE,(.L_x_2033 - _ZN7cutlass13device_kernelIN5flash19FlashAttnFwdCombineIN4cute5tupleIJNS3_1CILi16EEENS5_ILi64EEEEEELi5ELi256ELi1ELb0ELb0EffNS_4arch4Sm80EEEEEvNT_6ParamsE)
        .other          _ZN7cutlass13device_kernelIN5flash19FlashAttnFwdCombineIN4cute5tupleIJNS3_1CILi16EEENS5_ILi64EEEEEELi5ELi256ELi1ELb0ELb0EffNS_4arch4Sm80EEEEEvNT_6ParamsE,@"STO_CUDA_ENTRY STV_DEFAULT"
_ZN7cutlass13device_kernelIN5flash19FlashAttnFwdCombineIN4cute5tupleIJNS3_1CILi16EEENS5_ILi64EEEEEELi5ELi256ELi1ELb0ELb0EffNS_4arch4Sm80EEEEEvNT_6ParamsE:
        /* <DEDUP_REMOVED lines=58> */
.L_x_1659:
        /* <DEDUP_REMOVED lines=65> */
.L_x_1661:
[----:B------:R-:W-:Y:S05]  /*07b0*/  BSYNC B0 ;  /* 0x0000000000007941 */ /* 0x000fea0003800000 */
.L_x_1660:
        /* <DEDUP_REMOVED lines=72> */
.L_x_1671:
        /* <DEDUP_REMOVED lines=83> */
.L_x_1664:
[----:B------:R-:W-:Y:S05]  /*1170*/  BSYNC B0 ;  /* 0x0000000000007941 */ /* 0x000fea0003800000 */
.L_x_1663:
        /* <DEDUP_REMOVED lines=22> */
.L_x_1669:
        /* <DEDUP_REMOVED lines=129> */
.L_x_1668:
[----:B------:R-:W-:Y:S05]  /*1af0*/  BSYNC B0 ;  /* 0x0000000000007941 */ /* 0x000fea0003800000 */
.L_x_1667:
        /* <DEDUP_REMOVED lines=8> */
.L_x_1670:
        /* <DEDUP_REMOVED lines=43> */
.L_x_1666:
[----:B------:R-:W-:Y:S05]  /*1e30*/  BSYNC B1 ;  /* 0x0000000000017941 */ /* 0x000fea0003800000 */
.L_x_1665:
        /* <DEDUP_REMOVED lines=22> */
.L_x_1662:
[----:B---3--:R-:W-:Y:S02]  /*1fa0*/  MOV R0, 0x1fc0 ;  /* 0x00001fc000007802 */ /* 0x008fe40000000f00 */
[----:B------:R-:W-:Y:S05]  /*1fb0*/  CALL.REL.NOINC `($__internal_150_$__cuda_sm70_shflsync_bfly_p) ;  /* 0x0000001000007944 */ /* 0x000fea0003c00000 */
[----:B-12---:R-:W-:Y:S05]  /*1fc0*/  BRA `(.L_x_1671) ;  /* 0xffffec7000007947 */ /* 0x006fea000383ffff */
        .weak           $__internal_150_$__cuda_sm70_shflsync_bfly_p
        .type           $__internal_150_$__cuda_sm70_shflsync_bfly_p,@function
        .size           $__internal_150_$__cuda_sm70_shflsync_bfly_p,(.L_x_2033 - $__internal_150_$__cuda_sm70_shflsync_bfly_p)
$__internal_150_$__cuda_sm70_shflsync_bfly_p:
[----:B------:R-:W-:Y:S01]  /*1fd0*/  HFMA2.MMA R11, -RZ, RZ, 0, 0 ;  /* 0x00000000ff0b7435 */ /* 0x000fe200000001ff */
[----:B------:R-:W-:Y:S01]  /*1fe0*/  MOV R10, R0 ;  /* 0x00000000000a7202 */ /* 0x000fe20000000f00 */
[----:B------:R1:W2:Y:S04]  /*1ff0*/  SHFL.BFLY PT, R5, R6, 0x8, 0x1f ;  /* 0x0d001f0006057f89 */ /* 0x0002a800000e0000 */
[----:B------:R-:W-:Y:S05]  /*2000*/  RET.REL.NODEC R10 `(_ZN7cutlass13device_kernelIN5flash19FlashAttnFwdCombineIN4cute5tupleIJNS3_1CILi16EEENS5_ILi64EEEEEELi5ELi256ELi1ELb0ELb0EffNS_4arch4Sm80EEEEEvNT_6ParamsE) ;  /* 0xffffdff00a007950 */ /* 0x000fea0003c3ffff */
.L_x_1672:
        /* <DEDUP_REMOVED lines=15> */
.L_x_2033:


//--------------------- .text._ZN7cutlass13device_kernelIN5flash19FlashAttnFwdCombineIN4cute5tupleIJNS3_1CILi16EEENS5_ILi64EEEEEELi4ELi256ELi1ELb0ELb0EffNS_4arch4Sm80EEEEEvNT_6ParamsE --------------------------
	.section	.text._ZN7cutlass13device_kernelIN5flash19FlashAttnFwdCombineIN4cute5tupleIJNS3_1CILi16EEENS5_ILi64EEEEEELi4ELi256ELi1ELb0ELb0EffNS_4arch4Sm80EEEEEvNT_6ParamsE,"ax",@progbits
	.sectioninfo	@"SHI_REGISTERS=48"
	.align	128
.text._ZN7cutlass13device_kernelIN5flash19FlashAttnFwdCombineIN4cute5tupleIJNS3_1CILi16EEENS5_ILi64EEEEEELi4ELi256ELi1ELb0ELb0EffNS_4arch4Sm80EEEEEvNT_6ParamsE:
        .type           _ZN7cutlass13device_kernelIN5flash19FlashAttnFwdCombineIN4cute5tupleIJNS3_1CILi16EEENS5_ILi64EEEEEELi4ELi256ELi1ELb0ELb0EffNS_4arch4Sm80EEEEEvNT_6ParamsE,@function
        .size           _ZN7cutlass13device_kernelIN5flash19FlashAttnFwdCombineIN4cute5tupleIJNS3_1CILi16EEENS5_ILi64EEEEEELi4ELi256ELi1ELb0ELb0EffNS_4arch4Sm80EEEEEvNT_6ParamsE,(.L_x_2035 - _ZN7cutlass13device_kernelIN5flash19FlashAttnFwdCombineIN4cute5tupleIJNS3_1CILi16EEENS5_ILi64EEEEEELi4ELi256ELi1ELb0ELb0EffNS_4arch4Sm80EEEEEvNT_6ParamsE)
        .other          _ZN7cutlass13device_kernelIN5flash19FlashAttnFwdCombineIN4cute5tupleIJNS3_1CILi16EEENS5_ILi64EEEEEELi4ELi256ELi1ELb0ELb0EffNS_4arch4Sm80EEEEEvNT_6ParamsE,@"STO_CUDA_ENTRY STV_DEFAULT"
_ZN7cutlass13device_kernelIN5flash19FlashAttnFwdCombineIN4cute5tupleIJNS3_1CILi16EEENS5_ILi64EEEEEELi4ELi256ELi1ELb0ELb0EffNS_4arch4Sm80EEEEEvNT_6ParamsE:
        /* <DEDUP_REMOVED lines=58> */
.L_x_1673:
        /* <DEDUP_REMOVED lines=49> */
.L_x_1675:
[----:B------:R-:W-:Y:S05]  /*06b0*/  BSYNC B0 ;  /* 0x0000000000007941 */ /* 0x000fea0003800000 */
.L_x_1674:
        /* <DEDUP_REMOVED lines=70> */
.L_x_1685:
        /* <DEDUP_REMOVED lines=75> */
.L_x_1678:
[----:B------:R-:W-:Y:S05]  /*0fd0*/  BSYNC B0 ;  /* 0x0000000000007941 */ /* 0x000fea0003800000 */
.L_x_1677:
        /* <DEDUP_REMOVED lines=22> */
.L_x_1683:
        /* <DEDUP_REMOVED lines=129> */
.L_x_1682:
[----:B------:R-:W-:Y:S05]  /*1950*/  BSYNC B0 ;  /* 0x0000000000007941 */ /* 0x000fea0003800000 */
.L_x_1681:
        /* <DEDUP_REMOVED lines=8> */
.L_x_1684:
        /* <DEDUP_REMOVED lines=43> */
.L_x_1680:
[----:B------:R-:W-:Y:S05]  /*1c90*/  BSYNC B1 ;  /* 0x0000000000017941 */ /* 0x000fea0003800000 */
.L_x_1679:
        /* <DEDUP_REMOVED lines=22> */
.L_x_1676:
[----:B------:R-:W-:Y:S02]  /*1e00*/  MOV R4, 0x1e20 ;  /* 0x00001e2000047802 */ /* 0x000fe40000000f00 */
[----:B-12---:R-:W-:Y:S05]  /*1e10*/  CALL.REL.NOINC `($__internal_151_$__cuda_sm70_shflsync_bfly_p) ;  /* 0x0000001000007944 */ /* 0x006fea0003c00000 */
[----:B-12---:R-:W-:Y:S05]  /*1e20*/  BRA `(.L_x_1685) ;  /* 0xffffecf000007947 */ /* 0x006fea000383ffff */
        .weak           $__internal_151_$__cuda_sm70_shflsync_bfly_p
        .type           $__internal_151_$__cuda_sm70_shflsync_bfly_p,@function
        .size           $__internal_151_$__cuda_sm70_shflsync_bfly_p,(.L_x_2035 - $__internal_151_$__cuda_sm70_shflsync_bfly_p)
$__internal_151_$__cuda_sm70_shflsync_bfly_p:
[----:B------:R-:W-:Y:S01]  /*1e30*/  HFMA2.MMA R7, -RZ, RZ, 0, 0 ;  /* 0x00000000ff077435 */ /* 0x000fe200000001ff */
[----:B------:R-:W-:Y:S01]  /*1e40*/  MOV R6, R4 ;  /* 0x0000000400067202 */ /* 0x000fe20000000f00 */
[----:B------:R1:W2:Y:S04]  /*1e50*/  SHFL.BFLY PT, R5, R0, 0x8, 0x1f ;  /* 0x0d001f0000057f89 */ /* 0x0002a800000e0000 */
[----:B------:R-:W-:Y:S05]  /*1e60*/  RET.REL.NODEC R6 `(_ZN7cutlass13device_kernelIN5flash19FlashAttnFwdCombineIN4cute5tupleIJNS3_1CILi16EEENS5_ILi64EEEEEELi4ELi256ELi1ELb0ELb0EffNS_4arch4Sm80EEEEEvNT_6ParamsE) ;  /* 0xffffe19006007950 */ /* 0x000fea0003c3ffff */
.L_x_1686:
        /* <DEDUP_REMOVED lines=9> */
.L_x_2035:


//--------------------- .text._ZN7cutlass13device_kernelIN5flash19FlashAttnFwdCombineIN4cute5tupleIJNS3_1CILi16EEENS5_ILi64EEEEEELi8ELi256ELi1ELb0ELb1EffNS_4arch4Sm80EEEEEvNT_6ParamsE --------------------------
	.section	.text._ZN7cutlass13device_kernelIN5flash19FlashAttnFwdCombineIN4cute5tupleIJNS3_1CILi16EEENS5_ILi64EEEEEELi8ELi256ELi1ELb0ELb1EffNS_4arch4Sm80EEEEEvNT_6ParamsE,"ax",@progbits
	.sectioninfo	@"SHI_REGISTERS=55"
	.align	128
.text._ZN7cutlass13device_kernelIN5flash19FlashAttnFwdCombineIN4cute5tupleIJNS3_1CILi16EEENS5_ILi64EEEEEELi8ELi256ELi1ELb0ELb1EffNS_4arch4Sm80EEEEEvNT_6ParamsE:
        .type           _ZN7cutlass13device_kernelIN5flash19FlashAttnFwdCombineIN4cute5tupleIJNS3_1CILi16EEENS5_ILi64EEEEEELi8ELi256ELi1ELb0ELb1EffNS_4arch4Sm80EEEEEvNT_6ParamsE,@function
        .size           _ZN7cutlass13device_kernelIN5flash19FlashAttnFwdCombineIN4cute5tupleIJNS3_1CILi16EEENS5_ILi64EEEEEELi8ELi256ELi1ELb0ELb1EffNS_4arch4Sm80EEEEEvNT_6ParamsE,(.L_x_2037 - _ZN7cutlass13device_kernelIN5flash19FlashAttnFwdCombineIN4cute5tupleIJNS3_1CILi16EEENS5_ILi64EEEEEELi8ELi256ELi1ELb0ELb1EffNS_4arch4Sm80EEEEEvNT_6ParamsE)
        .other          _ZN7cutlass13device_kernelIN5flash19FlashAttnFwdCombineIN4cute5tupleIJNS3_1CILi16EEENS5_ILi64EEEEEELi8ELi256ELi1ELb0ELb1EffNS_4arch4Sm80EEEEEvNT_6ParamsE,@"STO_CUDA_ENTRY STV_DEFAULT"
_ZN7cutlass13device_kernelIN5flash19FlashAttnFwdCombineIN4cute5tupleIJNS3_1CILi16EEENS5_ILi64EEEEEELi8ELi256ELi1ELb0ELb1EffNS_4arch4Sm80EEEEEvNT_6ParamsE:
        /* <DEDUP_REMOVED lines=51> */
.L_x_1687:
        /* <DEDUP_REMOVED lines=25> */
.L_x_1688:
        /* <DEDUP_REMOVED lines=100> */
.L_x_1690:
        /* <DEDUP_REMOVED lines=13> */
[----:B------:R-:W-:Y:S05]  /*0bd0*/  CALL.REL.NOINC `($__internal_152_$__cuda_sm20_div_u64) ;  /* 0x0000337000007944 */ /* 0x000fea0003c00000 */
[----:B------:R-:W-:Y:S01]  /*0be0*/  MOV R2, R3 ;  /* 0x0000000300027202 */ /* 0x000fe20000000f00 */
[----:B------:R-:W-:Y:S05]  /*0bf0*/  BRA `(.L_x_1692) ;  /* 0x0000012000007947 */ /* 0x000fea0003800000 */
.L_x_1691:
        /* <DEDUP_REMOVED lines=18> */
.L_x_1692:
[----:B------:R-:W-:Y:S02]  /*0d20*/  IADD3 R6, R6, -0x1, RZ ;  /* 0xffffffff06067810 */ /* 0x000fe40007ffe0ff */
[----:B------:R-:W-:-:S03]  /*0d30*/  MOV R7, R2 ;  /* 0x0000000200077202 */ /* 0x000fc60000000f00 */
.L_x_1689:
        /* <DEDUP_REMOVED lines=294> */
.L_x_1694:
[----:B------:R-:W-:Y:S05]  /*1fa0*/  BSYNC B0 ;  /* 0x0000000000007941 */ /* 0x000fea0003800000 */
.L_x_1693:
        /* <DEDUP_REMOVED lines=95> */
.L_x_1704:
        /* <DEDUP_REMOVED lines=187> */
.L_x_1697:
[----:B------:R-:W-:Y:S05]  /*3150*/  BSYNC B0 ;  /* 0x0000000000007941 */ /* 0x000fea0003800000 */
.L_x_1696:
        /* <DEDUP_REMOVED lines=22> */
.L_x_1702:
        /* <DEDUP_REMOVED lines=129> */
.L_x_1701:
[----:B------:R-:W-:Y:S05]  /*3ad0*/  BSYNC B0 ;  /* 0x0000000000007941 */ /* 0x000fea0003800000 */
.L_x_1700:
[----:B------:R-:W-:-:S13]  /*3ae0*/  ISETP.NE.AND P0, PT, R36, RZ, PT ;  /* 0x000000ff2400720c */ /* 0x000fda0003f05270 */
[----:B------:R-:W-:Y:S05]  /*3af0*/  @!P0 BRA `(.L_x_1699) ;  /* 0x000002f000008947 */ /* 0x000fea0003800000 */
[----:B------:R-:W-:Y:S01]  /*3b00*/  IADD3 R0, R42, 0x3, RZ ;  /* 0x000000032a007810 */ /* 0x000fe20007ffe0ff */
[----:B------:R-:W-:Y:S02]  /*3b10*/  IMAD.MOV.U32 R15, RZ, RZ, 0x3 ;  /* 0x00000003ff0f7424 */ /* 0x000fe400078e00ff */
[----:B------:R-:W-:Y:S01]  /*3b20*/  IMAD.MOV.U32 R11, RZ, RZ, RZ ;  /* 0x000000ffff0b7224 */ /* 0x000fe200078e00ff */
[----:B------:R-:W-:Y:S02]  /*3b30*/  SHF.R.S32.HI R10, RZ, 0x1f, R0 ;  /* 0x0000001fff0a7819 */ /* 0x000fe40000011400 */
.L_x_1703:
        /* <DEDUP_REMOVED lines=43> */
.L_x_1699:
[----:B------:R-:W-:Y:S05]  /*3df0*/  BSYNC B1 ;  /* 0x0000000000017941 */ /* 0x000fea0003800000 */
.L_x_1698:
        /* <DEDUP_REMOVED lines=18> */
.L_x_1695:
[----:B------:R-:W-:Y:S02]  /*3f20*/  MOV R0, 0x3f40 ;  /* 0x00003f4000007802 */ /* 0x000fe40000000f00 */
[----:B------:R-:W-:Y:S05]  /*3f30*/  CALL.REL.NOINC `($__internal_153_$__cuda_sm70_shflsync_bfly_p) ;  /* 0x000003e000007944 */ /* 0x000fea0003c00000 */
[----:B-12---:R-:W-:Y:S05]  /*3f40*/  BRA `(.L_x_1704) ;  /* 0xffffe65000007947 */ /* 0x006fea000383ffff */
        .weak           $__internal_152_$__cuda_sm20_div_u64
        .type           $__internal_152_$__cuda_sm20_div_u64,@function
        .size           $__internal_152_$__cuda_sm20_div_u64,($__internal_153_$__cuda_sm70_shflsync_bfly_p - $__internal_152_$__cuda_sm20_div_u64)
$__internal_152_$__cuda_sm20_div_u64:
        /* <DEDUP_REMOVED lines=60> */
[----:B------:R-:W-:Y:S06]  /*4310*/  RET.REL.NODEC R4 `(_ZN7cutlass13device_kernelIN5flash19FlashAttnFwdCombineIN4cute5tupleIJNS3_1CILi16EEENS5_ILi64EEEEEELi8ELi256ELi1ELb0ELb1EffNS_4arch4Sm80EEEEEvNT_6ParamsE) ;  /* 0xffffbce004007950 */ /* 0x000fec0003c3ffff */
        .weak           $__internal_153_$__cuda_sm70_shflsync_bfly_p
        .type           $__internal_153_$__cuda_sm70_shflsync_bfly_p,@function
        .size           $__internal_153_$__cuda_sm70_shflsync_bfly_p,(.L_x_2037 - $__internal_153_$__cuda_sm70_shflsync_bfly_p)
$__internal_153_$__cuda_sm70_shflsync_bfly_p:
[----:B------:R-:W-:Y:S01]  /*4320*/  HFMA2.MMA R11, -RZ, RZ, 0, 0 ;  /* 0x00000000ff0b7435 */ /* 0x000fe200000001ff */
[----:B------:R-:W-:Y:S01]  /*4330*/  MOV R10, R0 ;  /* 0x00000000000a7202 */ /* 0x000fe20000000f00 */
[----:B------:R1:W2:Y:S04]  /*4340*/  SHFL.BFLY PT, R4, R5, 0x8, 0x1f ;  /* 0x0d001f0005047f89 */ /* 0x0002a800000e0000 */
[----:B------:R-:W-:Y:S05]  /*4350*/  RET.REL.NODEC R10 `(_ZN7cutlass13device_kernelIN5flash19FlashAttnFwdCombineIN4cute5tupleIJNS3_1CILi16EEENS5_ILi64EEEEEELi8ELi256ELi1ELb0ELb1EffNS_4arch4Sm80EEEEEvNT_6ParamsE) ;  /* 0xffffbca00a007950 */ /* 0x000fea0003c3ffff */
.L_x_1705:
        /* <DEDUP_REMOVED lines=10> */
.L_x_2037:


//--------------------- .text._ZN7cutlass13device_kernelIN5flash19FlashAttnFwdCombineIN4cute5tupleIJNS3_1CILi16EEENS5_ILi64EEEEEELi7ELi256ELi1ELb0ELb1EffNS_4arch4Sm80EEEEEvNT_6ParamsE --------------------------
	.section	.text._ZN7cutlass13device_kernelIN5flash19FlashAttnFwdCombineIN4cute5tupleIJNS3_1CILi16EEENS5_ILi64EEEEEELi7ELi256ELi1ELb0ELb1EffNS_4arch4Sm80EEEEEvNT_6ParamsE,"ax",@progbits
	.sectioninfo	@"SHI_REGISTERS=48"
	.align	128
.text._ZN7cutlass13device_kernelIN5flash19FlashAttnFwdCombineIN4cute5tupleIJNS3_1CILi16EEENS5_ILi64EEEEEELi7ELi256ELi1ELb0ELb1EffNS_4arch4Sm80EEEEEvNT_6ParamsE:
        .type           _ZN7cutlass13device_kernelIN5flash19FlashAttnFwdCombineIN4cute5tupleIJNS3_1CILi16EEENS5_ILi64EEEEEELi7ELi256ELi1ELb0ELb1EffNS_4arch4Sm80EEEEEvNT_6ParamsE,@function
        .size           _ZN7cutlass13device_kernelIN5flash19FlashAttnFwdCombineIN4cute5tupleIJNS3_1CILi16EEENS5_ILi64EEEEEELi7ELi256ELi1ELb0ELb1EffNS_4arch4Sm80EEEEEvNT_6ParamsE,(.L_x_2040 - _ZN7cutlass13device_kernelIN5flash19FlashAttnFwdCombineIN4cute5tupleIJNS3_1CILi16EEENS5_ILi64EEEEEELi7ELi256ELi1ELb0ELb1EffNS_4arch4Sm80EEEEEvNT_6ParamsE)
        .other          _ZN7cutlass13device_kernelIN5flash19FlashAttnFwdCombineIN4cute5tupleIJNS3_1CILi16EEENS5_ILi64EEEEEELi7ELi256ELi1ELb0ELb1EffNS_4arch4Sm80EEEEEvNT_6ParamsE,@"STO_CUDA_ENTRY STV_DEFAULT"
_ZN7cutlass13device_kernelIN5flash19FlashAttnFwdCombineIN4cute5tupleIJNS3_1CILi16EEENS5_ILi64EEEEEELi7ELi256ELi1ELb0ELb1EffNS_4arch4Sm80EEEEEvNT_6ParamsE:
        /* <DEDUP_REMOVED lines=51> */
.L_x_1706:
        /* <DEDUP_REMOVED lines=25> */
.L_x_1707:
        /* <DEDUP_REMOVED lines=100> */
.L_x_1709:
        /* <DEDUP_REMOVED lines=13> */
[----:B------:R-:W-:Y:S05]  /*0bd0*/  CALL.REL.NOINC `($__internal_154_$__cuda_sm20_div_u64) ;  /* 0x000025d000007944 */ /* 0x000fea0003c00000 */
[----:B------:R-:W-:Y:S01]  /*0be0*/  MOV R2, R3 ;  /* 0x0000000300027202 */ /* 0x000fe20000000f00 */
[----:B------:R-:W-:Y:S05]  /*0bf0*/  BRA `(.L_x_1711) ;  /* 0x0000012000007947 */ /* 0x000fea0003800000 */
.L_x_1710:
        /* <DEDUP_REMOVED lines=18> */
.L_x_1711:
[----:B------:R-:W-:Y:S02]  /*0d20*/  IADD3 R6, R6, -0x1, RZ ;  /* 0xffffffff06067810 */ /* 0x000fe40007ffe0ff */
[----:B------:R-:W-:-:S03]  /*0d30*/  MOV R7, R2 ;  /* 0x0000000200077202 */ /* 0x000fc60000000f00 */
.L_x_1708:
        /* <DEDUP_REMOVED lines=156> */
.L_x_1713:
[----:B------:R-:W-:Y:S05]  /*1700*/  BSYNC B0 ;  /* 0x0000000000007941 */ /* 0x000fea0003800000 */
.L_x_1712:
        /* <DEDUP_REMOVED lines=79> */
.L_x_1723:
        /* <DEDUP_REMOVED lines=123> */
.L_x_1716:
[----:B------:R-:W-:Y:S05]  /*23b0*/  BSYNC B0 ;  /* 0x0000000000007941 */ /* 0x000fea0003800000 */
.L_x_1715:
        /* <DEDUP_REMOVED lines=22> */
.L_x_1721:
        /* <DEDUP_REMOVED lines=129> */
.L_x_1720:
[----:B------:R-:W-:Y:S05]  /*2d30*/  BSYNC B0 ;  /* 0x0000000000007941 */ /* 0x000fea0003800000 */
.L_x_1719:
[----:B------:R-:W-:-:S13]  /*2d40*/  ISETP.NE.AND P0, PT, R36, RZ, PT ;  /* 0x000000ff2400720c */ /* 0x000fda0003f05270 */
[----:B------:R-:W-:Y:S05]  /*2d50*/  @!P0 BRA `(.L_x_1718) ;  /* 0x000002f000008947 */ /* 0x000fea0003800000 */
[----:B------:R-:W-:Y:S01]  /*2d60*/  IADD3 R0, R42, 0x3, RZ ;  /* 0x000000032a007810 */ /* 0x000fe20007ffe0ff */
[----:B------:R-:W-:Y:S02]  /*2d70*/  IMAD.MOV.U32 R15, RZ, RZ, 0x3 ;  /* 0x00000003ff0f7424 */ /* 0x000fe400078e00ff */
[----:B------:R-:W-:Y:S01]  /*2d80*/  IMAD.MOV.U32 R11, RZ, RZ, RZ ;  /* 0x000000ffff0b7224 */ /* 0x000fe200078e00ff */
[----:B------:R-:W-:Y:S02]  /*2d90*/  SHF.R.S32.HI R10, RZ, 0x1f, R0 ;  /* 0x0000001fff0a7819 */ /* 0x000fe40000011400 */
.L_x_1722:
        /* <DEDUP_REMOVED lines=43> */
.L_x_1718:
[----:B------:R-:W-:Y:S05]  /*3050*/  BSYNC B1 ;  /* 0x0000000000017941 */ /* 0x000fea0003800000 */
.L_x_1717:
        /* <DEDUP_REMOVED lines=18> */
.L_x_1714:
[----:B------:R-:W-:Y:S02]  /*3180*/  MOV R0, 0x31a0 ;  /* 0x000031a000007802 */ /* 0x000fe40000000f00 */
[----:B------:R-:W-:Y:S05]  /*3190*/  CALL.REL.NOINC `($__internal_155_$__cuda_sm70_shflsync_bfly_p) ;  /* 0x000003e000007944 */ /* 0x000fea0003c00000 */
[----:B-12---:R-:W-:Y:S05]  /*31a0*/  BRA `(.L_x_1723) ;  /* 0xffffea5000007947 */ /* 0x006fea000383ffff */
        .weak           $__internal_154_$__cuda_sm20_div_u64
        .type           $__internal_154_$__cuda_sm20_div_u64,@function
        .size           $__internal_154_$__cuda_sm20_div_u64,($__internal_155_$__cuda_sm70_shflsync_bfly_p - $__internal_154_$__cuda_sm20_div_u64)
$__internal_154_$__cuda_sm20_div_u64:
        /* <DEDUP_REMOVED lines=60> */
[----:B------:R-:W-:Y:S06]  /*3570*/  RET.REL.NODEC R4 `(_ZN7cutlass13device_kernelIN5flash19FlashAttnFwdCombineIN4cute5tupleIJNS3_1CILi16EEENS5_ILi64EEEEEELi7ELi256ELi1ELb0ELb1EffNS_4arch4Sm80EEEEEvNT_6ParamsE) ;  /* 0xffffca8004007950 */ /* 0x000fec0003c3ffff */
        .weak           $__internal_155_$__cuda_sm70_shflsync_bfly_p
        .type           $__internal_155_$__cuda_sm70_shflsync_bfly_p,@function
        .size           $__internal_155_$__cuda_sm70_shflsync_bfly_p,(.L_x_2040 - $__internal_155_$__cuda_sm70_shflsync_bfly_p)
$__internal_155_$__cuda_sm70_shflsync_bfly_p:
[----:B------:R-:W-:Y:S01]  /*3580*/  HFMA2.MMA R11, -RZ, RZ, 0, 0 ;  /* 0x00000000ff0b7435 */ /* 0x000fe200000001ff */
[----:B------:R-:W-:Y:S01]  /*3590*/  MOV R10, R0 ;  /* 0x00000000000a7202 */ /* 0x000fe20000000f00 */
[----:B------:R1:W2:Y:S04]  /*35a0*/  SHFL.BFLY PT, R4, R5, 0x8, 0x1f ;  /* 0x0d001f0005047f89 */ /* 0x0002a800000e0000 */
[----:B------:R-:W-:Y:S05]  /*35b0*/  RET.REL.NODEC R10 `(_ZN7cutlass13device_kernelIN5flash19FlashAttnFwdCombineIN4cute5tupleIJNS3_1CILi16EEENS5_ILi64EEEEEELi7ELi256ELi1ELb0ELb1EffNS_4arch4Sm80EEEEEvNT_6ParamsE) ;  /* 0xffffca400a007950 */ /* 0x000fea0003c3ffff */
.L_x_1724:
        /* <DEDUP_REMOVED lines=12> */
.L_x_2040:


//--------------------- .text._ZN7cutlass13device_kernelIN5flash19FlashAttnFwdCombineIN4cute5tupleIJNS3_1CILi16EEENS5_ILi64EEEEEELi6ELi256ELi1ELb0ELb1EffNS_4arch4Sm80EEEEEvNT_6ParamsE --------------------------
	.section	.text._ZN7cutlass13device_kernelIN5flash19FlashAttnFwdCombineIN4cute5tupleIJNS3_1CILi16EEENS5_ILi64EEEEEELi6ELi256ELi1ELb0ELb1EffNS_4arch4Sm80EEEEEvNT_6ParamsE,"ax",@progbits
	.sectioninfo	@"SHI_REGISTERS=42"
	.align	128
.text._ZN7cutlass13device_kernelIN5flash19FlashAttnFwdCombineIN4cute5tupleIJNS3_1CILi16EEENS5_ILi64EEEEEELi6ELi256ELi1ELb0ELb1EffNS_4arch4Sm80EEEEEvNT_6ParamsE:
        .type           _ZN7cutlass13device_kernelIN5flash19FlashAttnFwdCombineIN4cute5tupleIJNS3_1CILi16EEENS5_ILi64EEEEEELi6ELi256ELi1ELb0ELb1EffNS_4arch4Sm80EEEEEvNT_6ParamsE,@function
        .size           _ZN7cutlass13device_kernelIN5flash19FlashAttnFwdCombineIN4cute5tupleIJNS3_1CILi16EEENS5_ILi64EEEEEELi6ELi256ELi1ELb0ELb1EffNS_4arch4Sm80EEEEEvNT_6ParamsE,(.L_x_2043 - _ZN7cutlass13device_kernelIN5flash19FlashAttnFwdCombineIN4cute5tupleIJNS3_1CILi16EEENS5_ILi64EEEEEELi6ELi256ELi1ELb0ELb1EffNS_4arch4Sm80EEEEEvNT_6ParamsE)
        .other          _ZN7cutlass13device_kernelIN5flash19FlashAttnFwdCombineIN4cute5tupleIJNS3_1CILi16EEENS5_ILi64EEEEEELi6ELi256ELi1ELb0ELb1EffNS_4arch4Sm80EEEEEvNT_6ParamsE,@"STO_CUDA_ENTRY STV_DEFAULT"
_ZN7cutlass13device_kernelIN5flash19FlashAttnFwdCombineIN4cute5tupleIJNS3_1CILi16EEENS5_ILi64EEEEEELi6ELi256ELi1ELb0ELb1EffNS_4arch4Sm80EEEEEvNT_6ParamsE:
        /* <DEDUP_REMOVED lines=51> */
.L_x_1725:
        /* <DEDUP_REMOVED lines=25> */
.L_x_1726:
        /* <DEDUP_REMOVED lines=101> */
.L_x_1728:
        /* <DEDUP_REMOVED lines=14> */
[----:B------:R-:W-:Y:S05]  /*0bf0*/  CALL.REL.NOINC `($__internal_156_$__cuda_sm20_div_u64) ;  /* 0x00001f8000007944 */ /* 0x000fea0003c00000 */
[----:B------:R-:W-:Y:S05]  /*0c00*/  BRA `(.L_x_1730) ;  /* 0x0000013000007947 */ /* 0x000fea0003800000 */
.L_x_1729:
        /* <DEDUP_REMOVED lines=19> */
.L_x_1730:
[----:B------:R-:W-:Y:S02]  /*0d40*/  IADD3 R3, R7, -0x1, RZ ;  /* 0xffffffff07037810 */ /* 0x000fe40007ffe0ff */
[----:B------:R-:W-:-:S03]  /*0d50*/  MOV R6, R0 ;  /* 0x0000000000067202 */ /* 0x000fc60000000f00 */
.L_x_1727:
        /* <DEDUP_REMOVED lines=92> */
.L_x_1732:
[----:B------:R-:W-:Y:S05]  /*1320*/  BSYNC B0 ;  /* 0x0000000000007941 */ /* 0x000fea0003800000 */
.L_x_1731:
        /* <DEDUP_REMOVED lines=72> */
.L_x_1742:
        /* <DEDUP_REMOVED lines=91> */
.L_x_1735:
[----:B------:R-:W-:Y:S05]  /*1d60*/  BSYNC B0 ;  /* 0x0000000000007941 */ /* 0x000fea0003800000 */
.L_x_1734:
        /* <DEDUP_REMOVED lines=22> */
.L_x_1740:
        /* <DEDUP_REMOVED lines=129> */
.L_x_1739:
[----:B------:R-:W-:Y:S05]  /*26e0*/  BSYNC B0 ;  /* 0x0000000000007941 */ /* 0x000fea0003800000 */
.L_x_1738:
        /* <DEDUP_REMOVED lines=8> */
.L_x_1741:
        /* <DEDUP_REMOVED lines=43> */
.L_x_1737:
[----:B------:R-:W-:Y:S05]  /*2a20*/  BSYNC B1 ;  /* 0x0000000000017941 */ /* 0x000fea0003800000 */
.L_x_1736:
        /* <DEDUP_REMOVED lines=18> */
.L_x_1733:
[----:B------:R-:W-:Y:S02]  /*2b50*/  MOV R0, 0x2b70 ;  /* 0x00002b7000007802 */ /* 0x000fe40000000f00 */
[----:B------:R-:W-:Y:S05]  /*2b60*/  CALL.REL.NOINC `($__internal_157_$__cuda_sm70_shflsync_bfly_p) ;  /* 0x000003e000007944 */ /* 0x000fea0003c00000 */
[----:B-12---:R-:W-:Y:S05]  /*2b70*/  BRA `(.L_x_1742) ;  /* 0xffffec3000007947 */ /* 0x006fea000383ffff */
        .weak           $__internal_156_$__cuda_sm20_div_u64
        .type           $__internal_156_$__cuda_sm20_div_u64,@function
        .size           $__internal_156_$__cuda_sm20_div_u64,($__internal_157_$__cuda_sm70_shflsync_bfly_p - $__internal_156_$__cuda_sm20_div_u64)
$__internal_156_$__cuda_sm20_div_u64:
        /* <DEDUP_REMOVED lines=60> */
[----:B------:R-:W-:Y:S06]  /*2f40*/  RET.REL.NODEC R2 `(_ZN7cutlass13device_kernelIN5flash19FlashAttnFwdCombineIN4cute5tupleIJNS3_1CILi16EEENS5_ILi64EEEEEELi6ELi256ELi1ELb0ELb1EffNS_4arch4Sm80EEEEEvNT_6ParamsE) ;  /* 0xffffd0b002007950 */ /* 0x000fec0003c3ffff */
        .weak           $__internal_157_$__cuda_sm70_shflsync_bfly_p
        .type           $__internal_157_$__cuda_sm70_shflsync_bfly_p,@function
        .size           $__internal_157_$__cuda_sm70_shflsync_bfly_p,(.L_x_2043 - $__internal_157_$__cuda_sm70_shflsync_bfly_p)
$__internal_157_$__cuda_sm70_shflsync_bfly_p:
[----:B------:R-:W-:Y:S01]  /*2f50*/  HFMA2.MMA R11, -RZ, RZ, 0, 0 ;  /* 0x00000000ff0b7435 */ /* 0x000fe200000001ff */
[----:B------:R-:W-:Y:S01]  /*2f60*/  MOV R10, R0 ;  /* 0x00000000000a7202 */ /* 0x000fe20000000f00 */
[----:B------:R1:W2:Y:S04]  /*2f70*/  SHFL.BFLY PT, R4, R5, 0x8, 0x1f ;  /* 0x0d001f0005047f89 */ /* 0x0002a800000e0000 */
[----:B------:R-:W-:Y:S05]  /*2f80*/  RET.REL.NODEC R10 `(_ZN7cutlass13device_kernelIN5flash19FlashAttnFwdCombineIN4cute5tupleIJNS3_1CILi16EEENS5_ILi64EEEEEELi6ELi256ELi1ELb0ELb1EffNS_4arch4Sm80EEEEEvNT_6ParamsE) ;  /* 0xffffd0700a007950 */ /* 0x000fea0003c3ffff */
.L_x_1743:
        /* <DEDUP_REMOVED lines=15> */
.L_x_2043:


//--------------------- .text._ZN7cutlass13device_kernelIN5flash19FlashAttnFwdCombineIN4cute5tupleIJNS3_1CILi16EEENS5_ILi64EEEEEELi5ELi256ELi1ELb0ELb1EffNS_4arch4Sm80EEEEEvNT_6ParamsE --------------------------
	.section	.text._ZN7cutlass13device_kernelIN5flash19FlashAttnFwdCombineIN4cute5tupleIJNS3_1CILi16EEENS5_ILi64EEEEEELi5ELi256ELi1ELb0ELb1EffNS_4arch4Sm80EEEEEvNT_6ParamsE,"ax",@progbits
	.sectioninfo	@"SHI_REGISTERS=42"
	.align	128
.text._ZN7cutlass13device_kernelIN5flash19FlashAttnFwdCombineIN4cute5tupleIJNS3_1CILi16EEENS5_ILi64EEEEEELi5ELi256ELi1ELb0ELb1EffNS_4arch4Sm80EEEEEvNT_6ParamsE:
        .type           _ZN7cutlass13device_kernelIN5flash19FlashAttnFwdCombineIN4cute5tupleIJNS3_1CILi16EEENS5_ILi64EEEEEELi5ELi256ELi1ELb0ELb1EffNS_4arch4Sm80EEEEEvNT_6ParamsE,@function
        .size           _ZN7cutlass13device_kernelIN5flash19FlashAttnFwdCombineIN4cute5tupleIJNS3_1CILi16EEENS5_ILi64EEEEEELi5ELi256ELi1ELb0ELb1EffNS_4arch4Sm80EEEEEvNT_6ParamsE,(.L_x_2046 - _ZN7cutlass13device_kernelIN5flash19FlashAttnFwdCombineIN4cute5tupleIJNS3_1CILi16EEENS5_ILi64EEEEEELi5ELi256ELi1ELb0ELb1EffNS_4arch4Sm80EEEEEvNT_6ParamsE)
        .other          _ZN7cutlass13device_kernelIN5flash19FlashAttnFwdCombineIN4cute5tupleIJNS3_1CILi16EEENS5_ILi64EEEEEELi5ELi256ELi1ELb0ELb1EffNS_4arch4Sm80EEEEEvNT_6ParamsE,@"STO_CUDA_ENTRY STV_DEFAULT"
_ZN7cutlass13device_kernelIN5flash19FlashAttnFwdCombineIN4cute5tupleIJNS3_1CILi16EEENS5_ILi64EEEEEELi5ELi256ELi1ELb0ELb1EffNS_4arch4Sm80EEEEEvNT_6ParamsE:
        /* <DEDUP_REMOVED lines=51> */
.L_x_1744:
        /* <DEDUP_REMOVED lines=25> */
.L_x_1745:
        /* <DEDUP_REMOVED lines=101> */
.L_x_1747:
        /* <DEDUP_REMOVED lines=14> */
[----:B------:R-:W-:Y:S05]  /*0bf0*/  CALL.REL.NOINC `($__internal_158_$__cuda_sm20_div_u64) ;  /* 0x00001c4000007944 */ /* 0x000fea0003c00000 */
[----:B------:R-:W-:Y:S05]  /*0c00*/  BRA `(.L_x_1749) ;  /* 0x0000013000007947 */ /* 0x000fea0003800000 */
.L_x_1748:
        /* <DEDUP_REMOVED lines=19> */
.L_x_1749:
[----:B------:R-:W-:Y:S02]  /*0d40*/  IADD3 R3, R7, -0x1, RZ ;  /* 0xffffffff07037810 */ /* 0x000fe40007ffe0ff */
[----:B------:R-:W-:-:S03]  /*0d50*/  MOV R6, R0 ;  /* 0x0000000000067202 */ /* 0x000fc60000000f00 */
.L_x_1746:
        /* <DEDUP_REMOVED lines=60> */
.L_x_1751:
[----:B------:R-:W-:Y:S05]  /*1120*/  BSYNC B0 ;  /* 0x0000000000007941 */ /* 0x000fea0003800000 */
.L_x_1750:
        /* <DEDUP_REMOVED lines=68> */
.L_x_1761:
        /* <DEDUP_REMOVED lines=75> */
.L_x_1754:
[----:B------:R-:W-:Y:S05]  /*1a20*/  BSYNC B0 ;  /* 0x0000000000007941 */ /* 0x000fea0003800000 */
.L_x_1753:
        /* <DEDUP_REMOVED lines=22> */
.L_x_1759:
        /* <DEDUP_REMOVED lines=129> */
.L_x_1758:
[----:B------:R-:W-:Y:S05]  /*23a0*/  BSYNC B0 ;  /* 0x0000000000007941 */ /* 0x000fea0003800000 */
.L_x_1757:
        /* <DEDUP_REMOVED lines=8> */
.L_x_1760:
        /* <DEDUP_REMOVED lines=43> */
.L_x_1756:
[----:B------:R-:W-:Y:S05]  /*26e0*/  BSYNC B1 ;  /* 0x0000000000017941 */ /* 0x000fea0003800000 */
.L_x_1755:
        /* <DEDUP_REMOVED lines=18> */
.L_x_1752:
[----:B------:R-:W-:Y:S02]  /*2810*/  MOV R0, 0x2830 ;  /* 0x0000283000007802 */ /* 0x000fe40000000f00 */
[----:B------:R-:W-:Y:S05]  /*2820*/  CALL.REL.NOINC `($__internal_159_$__cuda_sm70_shflsync_bfly_p) ;  /* 0x000003e000007944 */ /* 0x000fea0003c00000 */
[----:B-12---:R-:W-:Y:S05]  /*2830*/  BRA `(.L_x_1761) ;  /* 0xffffed3000007947 */ /* 0x006fea000383ffff */
        .weak           $__internal_158_$__cuda_sm20_div_u64
        .type           $__internal_158_$__cuda_sm20_div_u64,@function
        .size           $__internal_158_$__cuda_sm20_div_u64,($__internal_159_$__cuda_sm70_shflsync_bfly_p - $__internal_158_$__cuda_sm20_div_u64)
$__internal_158_$__cuda_sm20_div_u64:
        /* <DEDUP_REMOVED lines=60> */
[----:B------:R-:W-:Y:S06]  /*2c00*/  RET.REL.NODEC R2 `(_ZN7cutlass13device_kernelIN5flash19FlashAttnFwdCombineIN4cute5tupleIJNS3_1CILi16EEENS5_ILi64EEEEEELi5ELi256ELi1ELb0ELb1EffNS_4arch4Sm80EEEEEvNT_6ParamsE) ;  /* 0xffffd3f002007950 */ /* 0x000fec0003c3ffff */
        .weak           $__internal_159_$__cuda_sm70_shflsync_bfly_p
        .type           $__internal_159_$__cuda_sm70_shflsync_bfly_p,@function
        .size           $__internal_159_$__cuda_sm70_shflsync_bfly_p,(.L_x_2046 - $__internal_159_$__cuda_sm70_shflsync_bfly_p)
$__internal_159_$__cuda_sm70_shflsync_bfly_p:
[----:B------:R-:W-:Y:S01]  /*2c10*/  HFMA2.MMA R23, -RZ, RZ, 0, 0 ;  /* 0x00000000ff177435 */ /* 0x000fe200000001ff */
[----:B------:R-:W-:Y:S01]  /*2c20*/  MOV R22, R0 ;  /* 0x0000000000167202 */ /* 0x000fe20000000f00 */
[----:B------:R1:W2:Y:S04]  /*2c30*/  SHFL.BFLY PT, R4, R5, 0x8, 0x1f ;  /* 0x0d001f0005047f89 */ /* 0x0002a800000e0000 */
[----:B------:R-:W-:Y:S05]  /*2c40*/  RET.REL.NODEC R22 `(_ZN7cutlass13device_kernelIN5flash19FlashAttnFwdCombineIN4cute5tupleIJNS3_1CILi16EEENS5_ILi64EEEEEELi5ELi256ELi1ELb0ELb1EffNS_4arch4Sm80EEEEEvNT_6ParamsE) ;  /* 0xffffd3b016007950 */ /* 0x000fea0003c3ffff */
.L_x_1762:
        /* <DEDUP_REMOVED lines=11> */
.L_x_2046:


//--------------------- .text._ZN7cutlass13device_kernelIN5flash19FlashAttnFwdCombineIN4cute5tupleIJNS3_1CILi16EEENS5_ILi64EEEEEELi4ELi256ELi1ELb0ELb1EffNS_4arch4Sm80EEEEEvNT_6ParamsE --------------------------
	.section	.text._ZN7cutlass13device_kernelIN5flash19FlashAttnFwdCombineIN4cute5tupleIJNS3_1CILi16EEENS5_ILi64EEEEEELi4ELi256ELi1ELb0ELb1EffNS_4arch4Sm80EEEEEvNT_6ParamsE,"ax",@progbits
	.sectioninfo	@"SHI_REGISTERS=42"
	.align	128
.text._ZN7cutlass13device_kernelIN5flash19FlashAttnFwdCombineIN4cute5tupleIJNS3_1CILi16EEENS5_ILi64EEEEEELi4ELi256ELi1ELb0ELb1EffNS_4arch4Sm80EEEEEvNT_6ParamsE:
        .type           _ZN7cutlass13device_kernelIN5flash19FlashAttnFwdCombineIN4cute5tupleIJNS3_1CILi16EEENS5_ILi64EEEEEELi4ELi256ELi1ELb0ELb1EffNS_4arch4Sm80EEEEEvNT_6ParamsE,@function
        .size           _ZN7cutlass13device_kernelIN5flash19FlashAttnFwdCombineIN4cute5tupleIJNS3_1CILi16EEENS5_ILi64EEEEEELi4ELi256ELi1ELb0ELb1EffNS_4arch4Sm80EEEEEvNT_6ParamsE,(.L_x_2049 - _ZN7cutlass13device_kernelIN5flash19FlashAttnFwdCombineIN4cute5tupleIJNS3_1CILi16EEENS5_ILi64EEEEEELi4ELi256ELi1ELb0ELb1EffNS_4arch4Sm80EEEEEvNT_6ParamsE)
        .other          _ZN7cutlass13device_kernelIN5flash19FlashAttnFwdCombineIN4cute5tupleIJNS3_1CILi16EEENS5_ILi64EEEEEELi4ELi256ELi1ELb0ELb1EffNS_4arch4Sm80EEEEEvNT_6ParamsE,@"STO_CUDA_ENTRY STV_DEFAULT"
_ZN7cutlass13device_kernelIN5flash19FlashAttnFwdCombineIN4cute5tupleIJNS3_1CILi16EEENS5_ILi64EEEEEELi4ELi256ELi1ELb0ELb1EffNS_4arch4Sm80EEEEEvNT_6ParamsE:
        /* <DEDUP_REMOVED lines=51> */
.L_x_1763:
        /* <DEDUP_REMOVED lines=25> */
.L_x_1764:
        /* <DEDUP_REMOVED lines=101> */
.L_x_1766:
        /* <DEDUP_REMOVED lines=14> */
[----:B------:R-:W-:Y:S05]  /*0bf0*/  CALL.REL.NOINC `($__internal_160_$__cuda_sm20_div_u64) ;  /* 0x00001ab000007944 */ /* 0x000fea0003c00000 */
[----:B------:R-:W-:Y:S05]  /*0c00*/  BRA `(.L_x_1768) ;  /* 0x0000013000007947 */ /* 0x000fea0003800000 */
.L_x_1767:
        /* <DEDUP_REMOVED lines=19> */
.L_x_1768:
[----:B------:R-:W-:Y:S02]  /*0d40*/  IADD3 R3, R7, -0x1, RZ ;  /* 0xffffffff07037810 */ /* 0x000fe40007ffe0ff */
[----:B------:R-:W-:-:S03]  /*0d50*/  MOV R6, R0 ;  /* 0x0000000000067202 */ /* 0x000fc60000000f00 */
.L_x_1765:
        /* <DEDUP_REMOVED lines=44> */
.L_x_1770:
[----:B------:R-:W-:Y:S05]  /*1020*/  BSYNC B0 ;  /* 0x0000000000007941 */ /* 0x000fea0003800000 */
.L_x_1769:
        /* <DEDUP_REMOVED lines=66> */
.L_x_1780:
        /* <DEDUP_REMOVED lines=67> */
.L_x_1773:
[----:B------:R-:W-:Y:S05]  /*1880*/  BSYNC B0 ;  /* 0x0000000000007941 */ /* 0x000fea0003800000 */
.L_x_1772:
        /* <DEDUP_REMOVED lines=22> */
.L_x_1778:
        /* <DEDUP_REMOVED lines=129> */
.L_x_1777:
[----:B------:R-:W-:Y:S05]  /*2200*/  BSYNC B0 ;  /* 0x0000000000007941 */ /* 0x000fea0003800000 */
.L_x_1776:
        /* <DEDUP_REMOVED lines=8> */
.L_x_1779:
        /* <DEDUP_REMOVED lines=43> */
.L_x_1775:
[----:B------:R-:W-:Y:S05]  /*2540*/  BSYNC B1 ;  /* 0x0000000000017941 */ /* 0x000fea0003800000 */
.L_x_1774:
        /* <DEDUP_REMOVED lines=18> */
.L_x_1771:
[----:B------:R-:W-:Y:S02]  /*2670*/  MOV R0, 0x2690 ;  /* 0x0000269000007802 */ /* 0x000fe40000000f00 */
[----:B-12---:R-:W-:Y:S05]  /*2680*/  CALL.REL.NOINC `($__internal_161_$__cuda_sm70_shflsync_bfly_p) ;  /* 0x000003f000007944 */ /* 0x006fea0003c00000 */
[----:B--2---:R-:W-:Y:S01]  /*2690*/  MOV R0, R5 ;  /* 0x0000000500007202 */ /* 0x004fe20000000f00 */
[----:B-1----:R-:W-:Y:S05]  /*26a0*/  BRA `(.L_x_1780) ;  /* 0xffffeda000007947 */ /* 0x002fea000383ffff */
        .weak           $__internal_160_$__cuda_sm20_div_u64
        .type           $__internal_160_$__cuda_sm20_div_u64,@function
        .size           $__internal_160_$__cuda_sm20_div_u64,($__internal_161_$__cuda_sm70_shflsync_bfly_p - $__internal_160_$__cuda_sm20_div_u64)
$__internal_160_$__cuda_sm20_div_u64:
        /* <DEDUP_REMOVED lines=60> */
[----:B------:R-:W-:Y:S06]  /*2a70*/  RET.REL.NODEC R2 `(_ZN7cutlass13device_kernelIN5flash19FlashAttnFwdCombineIN4cute5tupleIJNS3_1CILi16EEENS5_ILi64EEEEEELi4ELi256ELi1ELb0ELb1EffNS_4arch4Sm80EEEEEvNT_6ParamsE) ;  /* 0xffffd58002007950 */ /* 0x000fec0003c3ffff */
        .weak           $__internal_161_$__cuda_sm70_shflsync_bfly_p
        .type           $__internal_161_$__cuda_sm70_shflsync_bfly_p,@function
        .size           $__internal_161_$__cuda_sm70_shflsync_bfly_p,(.L_x_2049 - $__internal_161_$__cuda_sm70_shflsync_bfly_p)
$__internal_161_$__cuda_sm70_shflsync_bfly_p:
[----:B------:R-:W-:Y:S01]  /*2a80*/  HFMA2.MMA R11, -RZ, RZ, 0, 0 ;  /* 0x00000000ff0b7435 */ /* 0x000fe200000001ff */
[----:B------:R-:W-:Y:S01]  /*2a90*/  MOV R10, R0 ;  /* 0x00000000000a7202 */ /* 0x000fe20000000f00 */
[----:B------:R1:W2:Y:S04]  /*2aa0*/  SHFL.BFLY PT, R5, R4, 0x8, 0x1f ;  /* 0x0d001f0004057f89 */ /* 0x0002a800000e0000 */
[----:B------:R-:W-:Y:S05]  /*2ab0*/  RET.REL.NODEC R10 `(_ZN7cutlass13device_kernelIN5flash19FlashAttnFwdCombineIN4cute5tupleIJNS3_1CILi16EEENS5_ILi64EEEEEELi4ELi256ELi1ELb0ELb1EffNS_4arch4Sm80EEEEEvNT_6ParamsE) ;  /* 0xffffd5400a007950 */ /* 0x000fea0003c3ffff */
.L_x_1781:
        /* <DEDUP_REMOVED lines=12> */
.L_x_2049:


//--------------------- .nv.global.init           --------------------------
	.section	.nv.global.init,"aw",@progbits
.nv.global.init:
	.type		$str$16,@object
	.size		$str$16,(__unnamed_1 - $str$16)
$str$16:
        /*0000*/ 	.byte	0x64, 0x69, 0x76, 0x69, 0x73, 0x6f, 0x72, 0x5f, 0x20, 0x3e, 0x3d, 0x20, 0x30, 0x00
	.type		__unnamed_1,@object
	.size		__unnamed_1,($str$17 - __unnamed_1)
__unnamed_1:
        /*000e*/ 	.byte	0x63, 0x75, 0x74, 0x6c, 0x61, 0x73, 0x73, 0x3a, 0x3a, 0x46, 0x61, 0x73, 0x74, 0x44, 0x69, 0x76
        /*001e*/ 	.byte	0x6d, 0x6f, 0x64, 0x3a, 0x3a, 0x46, 0x61, 0x73, 0x74, 0x44, 0x69, 0x76, 0x6d, 0x6f, 0x64, 0x28
        /*002e*/ 	.byte	0x69, 0x6e, 0x74, 0x29, 0x00
	.type		$str$17,@object
	.size		$str$17,(.L_13 - $str$17)
$str$17:
        /*0033*/ 	.byte	0x2f, 0x74, 0x6d, 0x70, 0x2f, 0x6f, 0x73, 0x73, 0x5f, 0x6b, 0x65, 0x72, 0x6e, 0x65, 0x6c, 0x73
        /*0043*/ 	.byte	0x5f, 0x73, 0x72, 0x63, 0x2f, 0x66, 0x6c, 0x61, 0x73, 0x68, 0x5f, 0x61, 0x74, 0x74, 0x65, 0x6e
        /*0053*/ 	.byte	0x74, 0x69, 0x6f, 0x6e, 0x2f, 0x63, 0x73, 0x72, 0x63, 0x2f, 0x63, 0x75, 0x74, 0x6c, 0x61, 0x73
        /*0063*/ 	.byte	0x73, 0x2f, 0x69, 0x6e, 0x63, 0x6c, 0x75, 0x64, 0x65, 0x2f, 0x63, 0x75, 0x74, 0x6c, 0x61, 0x73
        /*0073*/ 	.byte	0x73, 0x2f, 0x66, 0x61, 0x73, 0x74, 0x5f, 0x6d, 0x61, 0x74, 0x68, 0x2e, 0x68, 0x00
.L_13:


//--------------------- .nv.shared._ZN7cutlass13device_kernelIN5flash19FlashAttnFwdCombineIN4cute5tupleIJNS3_1CILi8EEENS5_ILi128EEEEEELi8ELi256ELi1ELb0ELb0ENS_10bfloat16_tEfNS_4arch4Sm90EEEEEvNT_6ParamsE --------------------------
	.section	.nv.shared._ZN7cutlass13device_kernelIN5flash19FlashAttnFwdCombineIN4cute5tupleIJNS3_1CILi8EEENS5_ILi128EEEEEELi8ELi256ELi1ELb0ELb0ENS_10bfloat16_tEfNS_4arch4Sm90EEEEEvNT_6ParamsE,"aw",@nobits
	.sectionflags	@""
	.align	16


//--------------------- .nv.global                --------------------------
	.section	.nv.global,"aw",@nobits
.nv.global:
	.type		_ZN56_INTERNAL_79951ed2_20_flash_fwd_combine_cu_348dd9ca_28794cute1_E,@object
	.size		_ZN56_INTERNAL_79951ed2_20_flash_fwd_combine_cu_348dd9ca_28794cute1_E,(_ZN56_INTERNAL_79951ed2_20_flash_fwd_combine_cu_348dd9ca_28794cuda3std3__45__cpo6cbeginE - _ZN56_INTERNAL_79951ed2_20_flash_fwd_combine_cu_348dd9ca_28794cute1_E)
_ZN56_INTERNAL_79951ed2_20_flash_fwd_combine_cu_348dd9ca_28794cute1_E:
	.zero		1
	.type		_ZN56_INTERNAL_79951ed2_20_flash_fwd_combine_cu_348dd9ca_28794cuda3std3__45__cpo6cbeginE,@object
	.size		_ZN56_INTERNAL_79951ed2_20_flash_fwd_combine_cu_348dd9ca_28794cuda3std3__45__cpo6cbeginE,(_ZN56_INTERNAL_79951ed2_20_flash_fwd_combine_cu_348dd9ca_28794cuda3std3__48in_placeE - _ZN56_INTERNAL_79951ed2_20_flash_fwd_combine_cu_348dd9ca_28794cuda3std3__45__cpo6cbeginE)
_ZN56_INTERNAL_79951ed2_20_flash_fwd_combine_cu_348dd9ca_28794cuda3std3__45__cpo6cbeginE:
	.zero		1
	.type		_ZN56_INTERNAL_79951ed2_20_flash_fwd_combine_cu_348dd9ca_28794cuda3std3__48in_placeE,@object
	.size		_ZN56_INTERNAL_79951ed2_20_flash_fwd_combine_cu_348dd9ca_28794cuda3std3__48in_placeE,(_ZN56_INTERNAL_79951ed2_20_flash_fwd_combine_cu_348dd9ca_28794cuda3std6ranges3__45__cpo9iter_moveE - _ZN56_INTERNAL_79951ed2_20_flash_fwd_combine_cu_348dd9ca_28794cuda3std3__48in_placeE)
_ZN56_INTERNAL_79951ed2_20_flash_fwd_combine_cu_348dd9ca_28794cuda3std3__48in_placeE:
	.zero		1
	.type		_ZN56_INTERNAL_79951ed2_20_flash_fwd_combine_cu_348dd9ca_28794cuda3std6ranges3__45__cpo9iter_moveE,@object
	.size		_ZN56_INTERNAL_79951ed2_20_flash_fwd_combine_cu_348dd9ca_28794cuda3std6ranges3__45__cpo9iter_moveE,(_ZN56_INTERNAL_79951ed2_20_flash_fwd_combine_cu_348dd9ca_28794cuda3std3__45__cpo5beginE - _ZN56_INTERNAL_79951ed2_20_flash_fwd_combine_cu_348dd9ca_28794cuda3std6ranges3__45__cpo9iter_moveE)
_ZN56_INTERNAL_79951ed2_20_flash_fwd_combine_cu_348dd9ca_28794cuda3std6ranges3__45__cpo9iter_moveE:
	.zero		1
	.type		_ZN56_INTERNAL_79951ed2_20_flash_fwd_combine_cu_348dd9ca_28794cuda3std3__45__cpo5beginE,@object
	.size		_ZN56_INTERNAL_79951ed2_20_flash_fwd_combine_cu_348dd9ca_28794cuda3std3__45__cpo5beginE,(_ZN56_INTERNAL_79951ed2_20_flash_fwd_combine_cu_348dd9ca_28794cuda3std3__458_GLOBAL__N__79951ed2_20_flash_fwd_combine_cu_348dd9ca_28796ignoreE - _ZN56_INTERNAL_79951ed2_20_flash_fwd_combine_cu_348dd9ca_28794cuda3std3__45__cpo5beginE)
_ZN56_INTERNAL_79951ed2_20_flash_fwd_combine_cu_348dd9ca_28794cuda3std3__45__cpo5beginE:
	.zero		1
	.type		_ZN56_INTERNAL_79951ed2_20_flash_fwd_combine_cu_348dd9ca_28794cuda3std3__458_GLOBAL__N__79951ed2_20_flash_fwd_combine_cu_348dd9ca_28796ignoreE,@object
	.size		_ZN56_INTERNAL_79951ed2_20_flash_fwd_combine_cu_348dd9ca_28794cuda3std3__458_GLOBAL__N__79951ed2_20_flash_fwd_combine_cu_348dd9ca_28796ignoreE,(_ZN56_INTERNAL_79951ed2_20_flash_fwd_combine_cu_348dd9ca_28794cute7productE - _ZN56_INTERNAL_79951ed2_20_flash_fwd_combine_cu_348dd9ca_28794cuda3std3__458_GLOBAL__N__79951ed2_20_flash_fwd_combine_cu_348dd9ca_28796ignoreE)
_ZN56_INTERNAL_79951ed2_20_flash_fwd_combine_cu_348dd9ca_28794cuda3std3__458_GLOBAL__N__79951ed2_20_flash_fwd_combine_cu_348dd9ca_28796ignoreE:
	.zero		1
	.type		_ZN56_INTERNAL_79951ed2_20_flash_fwd_combine_cu_348dd9ca_28794cute7productE,@object
	.size		_ZN56_INTERNAL_79951ed2_20_flash_fwd_combine_cu_348dd9ca_28794cute7productE,(_ZN56_INTERNAL_79951ed2_20_flash_fwd_combine_cu_348dd9ca_28794cuda3std3__45__cpo3endE - _ZN56_INTERNAL_79951ed2_20_flash_fwd_combine_cu_348dd9ca_28794cute7productE)
_ZN56_INTERNAL_79951ed2_20_flash_fwd_combine_cu_348dd9ca_28794cute7productE:
	.zero		1
	.type		_ZN56_INTERNAL_79951ed2_20_flash_fwd_combine_cu_348dd9ca_28794cuda3std3__45__cpo3endE,@object
	.size		_ZN56_INTERNAL_79951ed2_20_flash_fwd_combine_cu_348dd9ca_28794cuda3std3__45__cpo3endE,(_ZN56_INTERNAL_79951ed2_20_flash_fwd_combine_cu_348dd9ca_28794cuda3std3__419piecewise_constructE - _ZN56_INTERNAL_79951ed2_20_flash_fwd_combine_cu_348dd9ca_28794cuda3std3__45__cpo3endE)
_ZN56_INTERNAL_79951ed2_20_flash_fwd_combine_cu_348dd9ca_28794cuda3std3__45__cpo3endE:
	.zero		1
	.type		_ZN56_INTERNAL_79951ed2_20_flash_fwd_combine_cu_348dd9ca_28794cuda3std3__419piecewise_constructE,@object
	.size		_ZN56_INTERNAL_79951ed2_20_flash_fwd_combine_cu_348dd9ca_28794cuda3std3__419piecewise_constructE,(_ZN56_INTERNAL_79951ed2_20_flash_fwd_combine_cu_348dd9ca_28794cuda3std3__45__cpo4cendE - _ZN56_INTERNAL_79951ed2_20_flash_fwd_combine_cu_348dd9ca_28794cuda3std3__419piecewise_constructE)
_ZN56_INTERNAL_79951ed2_20_flash_fwd_combine_cu_348dd9ca_28794cuda3std3__419piecewise_constructE:
	.zero		1
	.type		_ZN56_INTERNAL_79951ed2_20_flash_fwd_combine_cu_348dd9ca_28794cuda3std3__45__cpo4cendE,@object
	.size		_ZN56_INTERNAL_79951ed2_20_flash_fwd_combine_cu_348dd9ca_28794cuda3std3__45__cpo4cendE,(_ZN56_INTERNAL_79951ed2_20_flash_fwd_combine_cu_348dd9ca_28794cuda3std6ranges3__45__cpo4swapE - _ZN56_INTERNAL_79951ed2_20_flash_fwd_combine_cu_348dd9ca_28794cuda3std3__45__cpo4cendE)
_ZN56_INTERNAL_79951ed2_20_flash_fwd_combine_cu_348dd9ca_28794cuda3std3__45__cpo4cendE:
	.zero		1
	.type		_ZN56_INTERNAL_79951ed2_20_flash_fwd_combine_cu_348dd9ca_28794cuda3std6ranges3__45__cpo4swapE,@object
	.size		_ZN56_INTERNAL_79951ed2_20_flash_fwd_combine_cu_348dd9ca_28794cuda3std6ranges3__45__cpo4swapE,(.L_8 - _ZN56_INTERNAL_79951ed2_20_flash_fwd_combine_cu_348dd9ca_28794cuda3std6ranges3__45__cpo4swapE)
_ZN56_INTERNAL_79951ed2_20_flash_fwd_combine_cu_348dd9ca_28794cuda3std6ranges3__45__cpo4swapE:
	.zero		1
.L_8:


//--------------------- .nv.shared._ZN7cutlass13device_kernelIN5flash19FlashAttnFwdCombineIN4cute5tupleIJNS3_1CILi8EEENS5_ILi128EEEEEELi7ELi256ELi1ELb0ELb0ENS_10bfloat16_tEfNS_4arch4Sm90EEEEEvNT_6ParamsE --------------------------
	.section	.nv.shared._ZN7cutlass13device_kernelIN5flash19FlashAttnFwdCombineIN4cute5tupleIJNS3_1CILi8EEENS5_ILi128EEEEEELi7ELi256ELi1ELb0ELb0ENS_10bfloat16_tEfNS_4arch4Sm90EEEEEvNT_6ParamsE,"aw",@nobits
	.sectionflags	@""
	.align	16


//--------------------- .nv.shared._ZN7cutlass13device_kernelIN5flash19FlashAttnFwdCombineIN4cute5tupleIJNS3_1CILi8EEENS5_ILi128EEEEEELi6ELi256ELi1ELb0ELb0ENS_10bfloat16_tEfNS_4arch4Sm90EEEEEvNT_6ParamsE --------------------------
	.section	.nv.shared._ZN7cutlass13device_kernelIN5flash19FlashAttnFwdCombineIN4cute5tupleIJNS3_1CILi8EEENS5_ILi128EEEEEELi6ELi256ELi1ELb0ELb0ENS_10bfloat16_tEfNS_4arch4Sm90EEEEEvNT_6ParamsE,"aw",@nobits
	.sectionflags	@""
	.align	16


//--------------------- .nv.shared._ZN7cutlass13device_kernelIN5flash19FlashAttnFwdCombineIN4cute5tupleIJNS3_1CILi8EEENS5_ILi128EEEEEELi5ELi256ELi1ELb0ELb0ENS_10bfloat16_tEfNS_4arch4Sm90EEEEEvNT_6ParamsE --------------------------
	.section	.nv.shared._ZN7cutlass13device_kernelIN5flash19FlashAttnFwdCombineIN4cute5tupleIJNS3_1CILi8EEENS5_ILi128EEEEEELi5ELi256ELi1ELb0ELb0ENS_10bfloat16_tEfNS_4arch4Sm90EEEEEvNT_6ParamsE,"aw",@nobits
	.sectionflags	@""
	.align	16


//--------------------- .nv.shared._ZN7cutlass13device_kernelIN5flash19FlashAttnFwdCombineIN4cute5tupleIJNS3_1CILi8EEENS5_ILi128EEEEEELi8ELi256ELi1ELb0ELb1ENS_10bfloat16_tEfNS_4arch4Sm90EEEEEvNT_6ParamsE --------------------------
	.section	.nv.shared._ZN7cutlass13device_kernelIN5flash19FlashAttnFwdCombineIN4cute5tupleIJNS3_1CILi8EEENS5_ILi128EEEEEELi8ELi256ELi1ELb0ELb1ENS_10bfloat16_tEfNS_4arch4Sm90EEEEEvNT_6ParamsE,"aw",@nobits
	.sectionflags	@""
	.align	16


//--------------------- .nv.shared._ZN7cutlass13device_kernelIN5flash19FlashAttnFwdCombineIN4cute5tupleIJNS3_1CILi8EEENS5_ILi128EEEEEELi7ELi256ELi1ELb0ELb1ENS_10bfloat16_tEfNS_4arch4Sm90EEEEEvNT_6ParamsE --------------------------
	.section	.nv.shared._ZN7cutlass13device_kernelIN5flash19FlashAttnFwdCombineIN4cute5tupleIJNS3_1CILi8EEENS5_ILi128EEEEEELi7ELi256ELi1ELb0ELb1ENS_10bfloat16_tEfNS_4arch4Sm90EEEEEvNT_6ParamsE,"aw",@nobits
	.sectionflags	@""
	.align	16


//--------------------- .nv.shared._ZN7cutlass13device_kernelIN5flash19FlashAttnFwdCombineIN4cute5tupleIJNS3_1CILi8EEENS5_ILi128EEEEEELi6ELi256ELi1ELb0ELb1ENS_10bfloat16_tEfNS_4arch4Sm90EEEEEvNT_6ParamsE --------------------------
	.section	.nv.shared._ZN7cutlass13device_kernelIN5flash19FlashAttnFwdCombineIN4cute5tupleIJNS3_1CILi8EEENS5_ILi128EEEEEELi6ELi256ELi1ELb0ELb1ENS_10bfloat16_tEfNS_4arch4Sm90EEEEEvNT_6ParamsE,"aw",@nobits
	.sectionflags	@""
	.align	16


//--------------------- .nv.shared._ZN7cutlass13device_kernelIN5flash19FlashAttnFwdCombineIN4cute5tupleIJNS3_1CILi8EEENS5_ILi128EEEEEELi5ELi256ELi1ELb0ELb1ENS_10bfloat16_tEfNS_4arch4Sm90EEEEEvNT_6ParamsE --------------------------
	.section	.nv.shared._ZN7cutlass13device_kernelIN5flash19FlashAttnFwdCombineIN4cute5tupleIJNS3_1CILi8EEENS5_ILi128EEEEEELi5ELi256ELi1ELb0ELb1ENS_10bfloat16_tEfNS_4arch4Sm90EEEEEvNT_6ParamsE,"aw",@nobits
	.sectionflags	@""
	.align	16


//--------------------- .nv.shared._ZN7cutlass13device_kernelIN5flash19FlashAttnFwdCombineIN4cute5tupleIJNS3_1CILi8EEENS5_ILi128EEEEEELi8ELi256ELi1ELb0ELb0ENS_10bfloat16_tEfNS_4arch4Sm80EEEEEvNT_6ParamsE --------------------------
	.section	.nv.shared._ZN7cutlass13device_kernelIN5flash19FlashAttnFwdCombineIN4cute5tupleIJNS3_1CILi8EEENS5_ILi128EEEEEELi8ELi256ELi1ELb0ELb0ENS_10bfloat16_tEfNS_4arch4Sm80EEEEEvNT_6ParamsE,"aw",@nobits
	.sectionflags	@""
	.align	16


//--------------------- .nv.shared._ZN7cutlass13device_kernelIN5flash19FlashAttnFwdCombineIN4cute5tupleIJNS3_1CILi8EEENS5_ILi128EEEEEELi7ELi256ELi1ELb0ELb0ENS_10bfloat16_tEfNS_4arch4Sm80EEEEEvNT_6ParamsE --------------------------
	.section	.nv.shared._ZN7cutlass13device_kernelIN5flash19FlashAttnFwdCombineIN4cute5tupleIJNS3_1CILi8EEENS5_ILi128EEEEEELi7ELi256ELi1ELb0ELb0ENS_10bfloat16_tEfNS_4arch4Sm80EEEEEvNT_6ParamsE,"aw",@nobits
	.sectionflags	@""
	.align	16


//--------------------- .nv.shared._ZN7cutlass13device_kernelIN5flash19FlashAttnFwdCombineIN4cute5tupleIJNS3_1CILi8EEENS5_ILi128EEEEEELi6ELi256ELi1ELb0ELb0ENS_10bfloat16_tEfNS_4arch4Sm80EEEEEvNT_6ParamsE --------------------------
	.section	.nv.shared._ZN7cutlass13device_kernelIN5flash19FlashAttnFwdCombineIN4cute5tupleIJNS3_1CILi8EEENS5_ILi128EEEEEELi6ELi256ELi1ELb0ELb0ENS_10bfloat16_tEfNS_4arch4Sm80EEEEEvNT_6ParamsE,"aw",@nobits
	.sectionflags	@""
	.align	16


//--------------------- .nv.shared._ZN7cutlass13device_kernelIN5flash19FlashAttnFwdCombineIN4cute5tupleIJNS3_1CILi8EEENS5_ILi128EEEEEELi5ELi256ELi1ELb0ELb0ENS_10bfloat16_tEfNS_4arch4Sm80EEEEEvNT_6ParamsE --------------------------
	.section	.nv.shared._ZN7cutlass13device_kernelIN5flash19FlashAttnFwdCombineIN4cute5tupleIJNS3_1CILi8EEENS5_ILi128EEEEEELi5ELi256ELi1ELb0ELb0ENS_10bfloat16_tEfNS_4arch4Sm80EEEEEvNT_6ParamsE,"aw",@nobits
	.sectionflags	@""
	.align	16


//--------------------- .nv.shared._ZN7cutlass13device_kernelIN5flash19FlashAttnFwdCombineIN4cute5tupleIJNS3_1CILi8EEENS5_ILi128EEEEEELi8ELi256ELi1ELb0ELb1ENS_10bfloat16_tEfNS_4arch4Sm80EEEEEvNT_6ParamsE --------------------------
	.section	.nv.shared._ZN7cutlass13device_kernelIN5flash19FlashAttnFwdCombineIN4cute5tupleIJNS3_1CILi8EEENS5_ILi128EEEEEELi8ELi256ELi1ELb0ELb1ENS_10bfloat16_tEfNS_4arch4Sm80EEEEEvNT_6ParamsE,"aw",@nobits
	.sectionflags	@""
	.align	16


//--------------------- .nv.shared._ZN7cutlass13device_kernelIN5flash19FlashAttnFwdCombineIN4cute5tupleIJNS3_1CILi8EEENS5_ILi128EEEEEELi7ELi256ELi1ELb0ELb1ENS_10bfloat16_tEfNS_4arch4Sm80EEEEEvNT_6ParamsE --------------------------
	.section	.nv.shared._ZN7cutlass13device_kernelIN5flash19FlashAttnFwdCombineIN4cute5tupleIJNS3_1CILi8EEENS5_ILi128EEEEEELi7ELi256ELi1ELb0ELb1ENS_10bfloat16_tEfNS_4arch4Sm80EEEEEvNT_6ParamsE,"aw",@nobits
	.sectionflags	@""
	.align	16


//--------------------- .nv.shared._ZN7cutlass13device_kernelIN5flash19FlashAttnFwdCombineIN4cute5tupleIJNS3_1CILi8EEENS5_ILi128EEEEEELi6ELi256ELi1ELb0ELb1ENS_10bfloat16_tEfNS_4arch4Sm80EEEEEvNT_6ParamsE --------------------------
	.section	.nv.shared._ZN7cutlass13device_kernelIN5flash19FlashAttnFwdCombineIN4cute5tupleIJNS3_1CILi8EEENS5_ILi128EEEEEELi6ELi256ELi1ELb0ELb1ENS_10bfloat16_tEfNS_4arch4Sm80EEEEEvNT_6ParamsE,"aw",@nobits
	.sectionflags	@""
	.align	16


//--------------------- .nv.shared._ZN7cutlass13device_kernelIN5flash19FlashAttnFwdCombineIN4cute5tupleIJNS3_1CILi8EEENS5_ILi128EEEEEELi5ELi256ELi1ELb0ELb1ENS_10bfloat16_tEfNS_4arch4Sm80EEEEEvNT_6ParamsE --------------------------
	.section	.nv.shared._ZN7cutlass13device_kernelIN5flash19FlashAttnFwdCombineIN4cute5tupleIJNS3_1CILi8EEENS5_ILi128EEEEEELi5ELi256ELi1ELb0ELb1ENS_10bfloat16_tEfNS_4arch4Sm80EEEEEvNT_6ParamsE,"aw",@nobits
	.sectionflags	@""
	.align	16


//--------------------- .nv.shared._ZN7cutlass13device_kernelIN5flash19FlashAttnFwdCombineIN4cute5tupleIJNS3_1CILi16EEENS5_ILi64EEEEEELi8ELi256ELi1ELb0ELb0ENS_10bfloat16_tEfNS_4arch4Sm90EEEEEvNT_6ParamsE --------------------------
	.section	.nv.shared._ZN7cutlass13device_kernelIN5flash19FlashAttnFwdCombineIN4cute5tupleIJNS3_1CILi16EEENS5_ILi64EEEEEELi8ELi256ELi1ELb0ELb0ENS_10bfloat16_tEfNS_4arch4Sm90EEEEEvNT_6ParamsE,"aw",@nobits
	.sectionflags	@""
	.align	16


//--------------------- .nv.shared._ZN7cutlass13device_kernelIN5flash19FlashAttnFwdCombineIN4cute5tupleIJNS3_1CILi16EEENS5_ILi64EEEEEELi7ELi256ELi1ELb0ELb0ENS_10bfloat16_tEfNS_4arch4Sm90EEEEEvNT_6ParamsE --------------------------
	.section	.nv.shared._ZN7cutlass13device_kernelIN5flash19FlashAttnFwdCombineIN4cute5tupleIJNS3_1CILi16EEENS5_ILi64EEEEEELi7ELi256ELi1ELb0ELb0ENS_10bfloat16_tEfNS_4arch4Sm90EEEEEvNT_6ParamsE,"aw",@nobits
	.sectionflags	@""
	.align	16


//--------------------- .nv.shared._ZN7cutlass13device_kernelIN5flash19FlashAttnFwdCombineIN4cute5tupleIJNS3_1CILi16EEENS5_ILi64EEEEEELi6ELi256ELi1ELb0ELb0ENS_10bfloat16_tEfNS_4arch4Sm90EEEEEvNT_6ParamsE --------------------------
	.section	.nv.shared._ZN7cutlass13device_kernelIN5flash19FlashAttnFwdCombineIN4cute5tupleIJNS3_1CILi16EEENS5_ILi64EEEEEELi6ELi256ELi1ELb0ELb0ENS_10bfloat16_tEfNS_4arch4Sm90EEEEEvNT_6ParamsE,"aw",@nobits
	.sectionflags	@""
	.align	16


//--------------------- .nv.shared._ZN7cutlass13device_kernelIN5flash19FlashAttnFwdCombineIN4cute5tupleIJNS3_1CILi16EEENS5_ILi64EEEEEELi5ELi256ELi1ELb0ELb0ENS_10bfloat16_tEfNS_4arch4Sm90EEEEEvNT_6ParamsE --------------------------
	.section	.nv.shared._ZN7cutlass13device_kernelIN5flash19FlashAttnFwdCombineIN4cute5tupleIJNS3_1CILi16EEENS5_ILi64EEEEEELi5ELi256ELi1ELb0ELb0ENS_10bfloat16_tEfNS_4arch4Sm90EEEEEvNT_6ParamsE,"aw",@nobits
	.sectionflags	@""
	.align	16


//--------------------- .nv.shared._ZN7cutlass13device_kernelIN5flash19FlashAttnFwdCombineIN4cute5tupleIJNS3_1CILi16EEENS5_ILi64EEEEEELi4ELi256ELi1ELb0ELb0ENS_10bfloat16_tEfNS_4arch4Sm90EEEEEvNT_6ParamsE --------------------------
	.section	.nv.shared._ZN7cutlass13device_kernelIN5flash19FlashAttnFwdCombineIN4cute5tupleIJNS3_1CILi16EEENS5_ILi64EEEEEELi4ELi256ELi1ELb0ELb0ENS_10bfloat16_tEfNS_4arch4Sm90EEEEEvNT_6ParamsE,"aw",@nobits
	.sectionflags	@""
	.align	16


//--------------------- .nv.shared._ZN7cutlass13device_kernelIN5flash19FlashAttnFwdCombineIN4cute5tupleIJNS3_1CILi16EEENS5_ILi64EEEEEELi8ELi256ELi1ELb0ELb1ENS_10bfloat16_tEfNS_4arch4Sm90EEEEEvNT_6ParamsE --------------------------
	.section	.nv.shared._ZN7cutlass13device_kernelIN5flash19FlashAttnFwdCombineIN4cute5tupleIJNS3_1CILi16EEENS5_ILi64EEEEEELi8ELi256ELi1ELb0ELb1ENS_10bfloat16_tEfNS_4arch4Sm90EEEEEvNT_6ParamsE,"aw",@nobits
	.sectionflags	@""
	.align	16


//--------------------- .nv.shared._ZN7cutlass13device_kernelIN5flash19FlashAttnFwdCombineIN4cute5tupleIJNS3_1CILi16EEENS5_ILi64EEEEEELi7ELi256ELi1ELb0ELb1ENS_10bfloat16_tEfNS_4arch4Sm90EEEEEvNT_6ParamsE --------------------------
	.section	.nv.shared._ZN7cutlass13device_kernelIN5flash19FlashAttnFwdCombineIN4cute5tupleIJNS3_1CILi16EEENS5_ILi64EEEEEELi7ELi256ELi1ELb0ELb1ENS_10bfloat16_tEfNS_4arch4Sm90EEEEEvNT_6ParamsE,"aw",@nobits
	.sectionflags	@""
	.align	16


//--------------------- .nv.shared._ZN7cutlass13device_kernelIN5flash19FlashAttnFwdCombineIN4cute5tupleIJNS3_1CILi16EEENS5_ILi64EEEEEELi6ELi256ELi1ELb0ELb1ENS_10bfloat16_tEfNS_4arch4Sm90EEEEEvNT_6ParamsE --------------------------
	.section	.nv.shared._ZN7cutlass13device_kernelIN5flash19FlashAttnFwdCombineIN4cute5tupleIJNS3_1CILi16EEENS5_ILi64EEEEEELi6ELi256ELi1ELb0ELb1ENS_10bfloat16_tEfNS_4arch4Sm90EEEEEvNT_6ParamsE,"aw",@nobits
	.sectionflags	@""
	.align	16


//--------------------- .nv.shared._ZN7cutlass13device_kernelIN5flash19FlashAttnFwdCombineIN4cute5tupleIJNS3_1CILi16EEENS5_ILi64EEEEEELi5ELi256ELi1ELb0ELb1ENS_10bfloat16_tEfNS_4arch4Sm90EEEEEvNT_6ParamsE --------------------------
	.section	.nv.shared._ZN7cutlass13device_kernelIN5flash19FlashAttnFwdCombineIN4cute5tupleIJNS3_1CILi16EEENS5_ILi64EEEEEELi5ELi256ELi1ELb0ELb1ENS_10bfloat16_tEfNS_4arch4Sm90EEEEEvNT_6ParamsE,"aw",@nobits
	.sectionflags	@""
	.align	16


//--------------------- .nv.shared._ZN7cutlass13device_kernelIN5flash19FlashAttnFwdCombineIN4cute5tupleIJNS3_1CILi16EEENS5_ILi64EEEEEELi4ELi256ELi1ELb0ELb1ENS_10bfloat16_tEfNS_4arch4Sm90EEEEEvNT_6ParamsE --------------------------
	.section	.nv.shared._ZN7cutlass13device_kernelIN5flash19FlashAttnFwdCombineIN4cute5tupleIJNS3_1CILi16EEENS5_ILi64EEEEEELi4ELi256ELi1ELb0ELb1ENS_10bfloat16_tEfNS_4arch4Sm90EEEEEvNT_6ParamsE,"aw",@nobits
	.sectionflags	@""
	.align	16


//--------------------- .nv.shared._ZN7cutlass13device_kernelIN5flash19FlashAttnFwdCombineIN4cute5tupleIJNS3_1CILi16EEENS5_ILi64EEEEEELi8ELi256ELi1ELb0ELb0ENS_10bfloat16_tEfNS_4arch4Sm80EEEEEvNT_6ParamsE --------------------------
	.section	.nv.shared._ZN7cutlass13device_kernelIN5flash19FlashAttnFwdCombineIN4cute5tupleIJNS3_1CILi16EEENS5_ILi64EEEEEELi8ELi256ELi1ELb0ELb0ENS_10bfloat16_tEfNS_4arch4Sm80EEEEEvNT_6ParamsE,"aw",@nobits
	.sectionflags	@""
	.align	16


//--------------------- .nv.shared._ZN7cutlass13device_kernelIN5flash19FlashAttnFwdCombineIN4cute5tupleIJNS3_1CILi16EEENS5_ILi64EEEEEELi7ELi256ELi1ELb0ELb0ENS_10bfloat16_tEfNS_4arch4Sm80EEEEEvNT_6ParamsE --------------------------
	.section	.nv.shared._ZN7cutlass13device_kernelIN5flash19FlashAttnFwdCombineIN4cute5tupleIJNS3_1CILi16EEENS5_ILi64EEEEEELi7ELi256ELi1ELb0ELb0ENS_10bfloat16_tEfNS_4arch4Sm80EEEEEvNT_6ParamsE,"aw",@nobits
	.sectionflags	@""
	.align	16


//--------------------- .nv.shared._ZN7cutlass13device_kernelIN5flash19FlashAttnFwdCombineIN4cute5tupleIJNS3_1CILi16EEENS5_ILi64EEEEEELi6ELi256ELi1ELb0ELb0ENS_10bfloat16_tEfNS_4arch4Sm80EEEEEvNT_6ParamsE --------------------------
	.section	.nv.shared._ZN7cutlass13device_kernelIN5flash19FlashAttnFwdCombineIN4cute5tupleIJNS3_1CILi16EEENS5_ILi64EEEEEELi6ELi256ELi1ELb0ELb0ENS_10bfloat16_tEfNS_4arch4Sm80EEEEEvNT_6ParamsE,"aw",@nobits
	.sectionflags	@""
	.align	16


//--------------------- .nv.shared._ZN7cutlass13device_kernelIN5flash19FlashAttnFwdCombineIN4cute5tupleIJNS3_1CILi16EEENS5_ILi64EEEEEELi5ELi256ELi1ELb0ELb0ENS_10bfloat16_tEfNS_4arch4Sm80EEEEEvNT_6ParamsE --------------------------
	.section	.nv.shared._ZN7cutlass13device_kernelIN5flash19FlashAttnFwdCombineIN4cute5tupleIJNS3_1CILi16EEENS5_ILi64EEEEEELi5ELi256ELi1ELb0ELb0ENS_10bfloat16_tEfNS_4arch4Sm80EEEEEvNT_6ParamsE,"aw",@nobits
	.sectionflags	@""
	.align	16


//--------------------- .nv.shared._ZN7cutlass13device_kernelIN5flash19FlashAttnFwdCombineIN4cute5tupleIJNS3_1CILi16EEENS5_ILi64EEEEEELi4ELi256ELi1ELb0ELb0ENS_10bfloat16_tEfNS_4arch4Sm80EEEEEvNT_6ParamsE --------------------------
	.section	.nv.shared._ZN7cutlass13device_kernelIN5flash19FlashAttnFwdCombineIN4cute5tupleIJNS3_1CILi16EEENS5_ILi64EEEEEELi4ELi256ELi1ELb0ELb0ENS_10bfloat16_tEfNS_4arch4Sm80EEEEEvNT_6ParamsE,"aw",@nobits
	.sectionflags	@""
	.align	16


//--------------------- .nv.shared._ZN7cutlass13device_kernelIN5flash19FlashAttnFwdCombineIN4cute5tupleIJNS3_1CILi16EEENS5_ILi64EEEEEELi8ELi256ELi1ELb0ELb1ENS_10bfloat16_tEfNS_4arch4Sm80EEEEEvNT_6ParamsE --------------------------
	.section	.nv.shared._ZN7cutlass13device_kernelIN5flash19FlashAttnFwdCombineIN4cute5tupleIJNS3_1CILi16EEENS5_ILi64EEEEEELi8ELi256ELi1ELb0ELb1ENS_10bfloat16_tEfNS_4arch4Sm80EEEEEvNT_6ParamsE,"aw",@nobits
	.sectionflags	@""
	.align	16


//--------------------- .nv.shared._ZN7cutlass13device_kernelIN5flash19FlashAttnFwdCombineIN4cute5tupleIJNS3_1CILi16EEENS5_ILi64EEEEEELi7ELi256ELi1ELb0ELb1ENS_10bfloat16_tEfNS_4arch4Sm80EEEEEvNT_6ParamsE --------------------------
	.section	.nv.shared._ZN7cutlass13device_kernelIN5flash19FlashAttnFwdCombineIN4cute5tupleIJNS3_1CILi16EEENS5_ILi64EEEEEELi7ELi256ELi1ELb0ELb1ENS_10bfloat16_tEfNS_4arch4Sm80EEEEEvNT_6ParamsE,"aw",@nobits
	.sectionflags	@""
	.align	16


//--------------------- .nv.shared._ZN7cutlass13device_kernelIN5flash19FlashAttnFwdCombineIN4cute5tupleIJNS3_1CILi16EEENS5_ILi64EEEEEELi6ELi256ELi1ELb0ELb1ENS_10bfloat16_tEfNS_4arch4Sm80EEEEEvNT_6ParamsE --------------------------
	.section	.nv.shared._ZN7cutlass13device_kernelIN5flash19FlashAttnFwdCombineIN4cute5tupleIJNS3_1CILi16EEENS5_ILi64EEEEEELi6ELi256ELi1ELb0ELb1ENS_10bfloat16_tEfNS_4arch4Sm80EEEEEvNT_6ParamsE,"aw",@nobits
	.sectionflags	@""
	.align	16


//--------------------- .nv.shared._ZN7cutlass13device_kernelIN5flash19FlashAttnFwdCombineIN4cute5tupleIJNS3_1CILi16EEENS5_ILi64EEEEEELi5ELi256ELi1ELb0ELb1ENS_10bfloat16_tEfNS_4arch4Sm80EEEEEvNT_6ParamsE --------------------------
	.section	.nv.shared._ZN7cutlass13device_kernelIN5flash19FlashAttnFwdCombineIN4cute5tupleIJNS3_1CILi16EEENS5_ILi64EEEEEELi5ELi256ELi1ELb0ELb1ENS_10bfloat16_tEfNS_4arch4Sm80EEEEEvNT_6ParamsE,"aw",@nobits
	.sectionflags	@""
	.align	16


//--------------------- .nv.shared._ZN7cutlass13device_kernelIN5flash19FlashAttnFwdCombineIN4cute5tupleIJNS3_1CILi16EEENS5_ILi64EEEEEELi4ELi256ELi1ELb0ELb1ENS_10bfloat16_tEfNS_4arch4Sm80EEEEEvNT_6ParamsE --------------------------
	.section	.nv.shared._ZN7cutlass13device_kernelIN5flash19FlashAttnFwdCombineIN4cute5tupleIJNS3_1CILi16EEENS5_ILi64EEEEEELi4ELi256ELi1ELb0ELb1ENS_10bfloat16_tEfNS_4arch4Sm80EEEEEvNT_6ParamsE,"aw",@nobits
	.sectionflags	@""
	.align	16


//--------------------- .nv.shared._ZN7cutlass13device_kernelIN5flash19FlashAttnFwdCombineIN4cute5tupleIJNS3_1CILi8EEENS5_ILi128EEEEEELi8ELi256ELi1ELb0ELb0ENS_6half_tEfNS_4arch4Sm90EEEEEvNT_6ParamsE --------------------------
	.section	.nv.shared._ZN7cutlass13device_kernelIN5flash19FlashAttnFwdCombineIN4cute5tupleIJNS3_1CILi8EEENS5_ILi128EEEEEELi8ELi256ELi1ELb0ELb0ENS_6half_tEfNS_4arch4Sm90EEEEEvNT_6ParamsE,"aw",@nobits
	.sectionflags	@""
	.align	16


//--------------------- .nv.shared._ZN7cutlass13device_kernelIN5flash19FlashAttnFwdCombineIN4cute5tupleIJNS3_1CILi8EEENS5_ILi128EEEEEELi7ELi256ELi1ELb0ELb0ENS_6half_tEfNS_4arch4Sm90EEEEEvNT_6ParamsE --------------------------
	.section	.nv.shared._ZN7cutlass13device_kernelIN5flash19FlashAttnFwdCombineIN4cute5tupleIJNS3_1CILi8EEENS5_ILi128EEEEEELi7ELi256ELi1ELb0ELb0ENS_6half_tEfNS_4arch4Sm90EEEEEvNT_6ParamsE,"aw",@nobits
	.sectionflags	@""
	.align	16


//--------------------- .nv.shared._ZN7cutlass13device_kernelIN5flash19FlashAttnFwdCombineIN4cute5tupleIJNS3_1CILi8EEENS5_ILi128EEEEEELi6ELi256ELi1ELb0ELb0ENS_6half_tEfNS_4arch4Sm90EEEEEvNT_6ParamsE --------------------------
	.section	.nv.shared._ZN7cutlass13device_kernelIN5flash19FlashAttnFwdCombineIN4cute5tupleIJNS3_1CILi8EEENS5_ILi128EEEEEELi6ELi256ELi1ELb0ELb0ENS_6half_tEfNS_4arch4Sm90EEEEEvNT_6ParamsE,"aw",@nobits
	.sectionflags	@""
	.align	16


//--------------------- .nv.shared._ZN7cutlass13device_kernelIN5flash19FlashAttnFwdCombineIN4cute5tupleIJNS3_1CILi8EEENS5_ILi128EEEEEELi5ELi256ELi1ELb0ELb0ENS_6half_tEfNS_4arch4Sm90EEEEEvNT_6ParamsE --------------------------
	.section	.nv.shared._ZN7cutlass13device_kernelIN5flash19FlashAttnFwdCombineIN4cute5tupleIJNS3_1CILi8EEENS5_ILi128EEEEEELi5ELi256ELi1ELb0ELb0ENS_6half_tEfNS_4arch4Sm90EEEEEvNT_6ParamsE,"aw",@nobits
	.sectionflags	@""
	.align	16


//--------------------- .nv.shared._ZN7cutlass13device_kernelIN5flash19FlashAttnFwdCombineIN4cute5tupleIJNS3_1CILi8EEENS5_ILi128EEEEEELi8ELi256ELi1ELb0ELb1ENS_6half_tEfNS_4arch4Sm90EEEEEvNT_6ParamsE --------------------------
	.section	.nv.shared._ZN7cutlass13device_kernelIN5flash19FlashAttnFwdCombineIN4cute5tupleIJNS3_1CILi8EEENS5_ILi128EEEEEELi8ELi256ELi1ELb0ELb1ENS_6half_tEfNS_4arch4Sm90EEEEEvNT_6ParamsE,"aw",@nobits
	.sectionflags	@""
	.align	16


//--------------------- .nv.shared._ZN7cutlass13device_kernelIN5flash19FlashAttnFwdCombineIN4cute5tupleIJNS3_1CILi8EEENS5_ILi128EEEEEELi7ELi256ELi1ELb0ELb1ENS_6half_tEfNS_4arch4Sm90EEEEEvNT_6ParamsE --------------------------
	.section	.nv.shared._ZN7cutlass13device_kernelIN5flash19FlashAttnFwdCombineIN4cute5tupleIJNS3_1CILi8EEENS5_ILi128EEEEEELi7ELi256ELi1ELb0ELb1ENS_6half_tEfNS_4arch4Sm90EEEEEvNT_6ParamsE,"aw",@nobits
	.sectionflags	@""
	.align	16


//--------------------- .nv.shared._ZN7cutlass13device_kernelIN5flash19FlashAttnFwdCombineIN4cute5tupleIJNS3_1CILi8EEENS5_ILi128EEEEEELi6ELi256ELi1ELb0ELb1ENS_6half_tEfNS_4arch4Sm90EEEEEvNT_6ParamsE --------------------------
	.section	.nv.shared._ZN7cutlass13device_kernelIN5flash19FlashAttnFwdCombineIN4cute5tupleIJNS3_1CILi8EEENS5_ILi128EEEEEELi6ELi256ELi1ELb0ELb1ENS_6half_tEfNS_4arch4Sm90EEEEEvNT_6ParamsE,"aw",@nobits
	.sectionflags	@""
	.align	16


//--------------------- .nv.shared._ZN7cutlass13device_kernelIN5flash19FlashAttnFwdCombineIN4cute5tupleIJNS3_1CILi8EEENS5_ILi128EEEEEELi5ELi256ELi1ELb0ELb1ENS_6half_tEfNS_4arch4Sm90EEEEEvNT_6ParamsE --------------------------
	.section	.nv.shared._ZN7cutlass13device_kernelIN5flash19FlashAttnFwdCombineIN4cute5tupleIJNS3_1CILi8EEENS5_ILi128EEEEEELi5ELi256ELi1ELb0ELb1ENS_6half_tEfNS_4arch4Sm90EEEEEvNT_6ParamsE,"aw",@nobits
	.sectionflags	@""
	.align	16


//--------------------- .nv.shared._ZN7cutlass13device_kernelIN5flash19FlashAttnFwdCombineIN4cute5tupleIJNS3_1CILi8EEENS5_ILi128EEEEEELi8ELi256ELi1ELb0ELb0ENS_6half_tEfNS_4arch4Sm80EEEEEvNT_6ParamsE --------------------------
	.section	.nv.shared._ZN7cutlass13device_kernelIN5flash19FlashAttnFwdCombineIN4cute5tupleIJNS3_1CILi8EEENS5_ILi128EEEEEELi8ELi256ELi1ELb0ELb0ENS_6half_tEfNS_4arch4Sm80EEEEEvNT_6ParamsE,"aw",@nobits
	.sectionflags	@""
	.align	16


//--------------------- .nv.shared._ZN7cutlass13device_kernelIN5flash19FlashAttnFwdCombineIN4cute5tupleIJNS3_1CILi8EEENS5_ILi128EEEEEELi7ELi256ELi1ELb0ELb0ENS_6half_tEfNS_4arch4Sm80EEEEEvNT_6ParamsE --------------------------
	.section	.nv.shared._ZN7cutlass13device_kernelIN5flash19FlashAttnFwdCombineIN4cute5tupleIJNS3_1CILi8EEENS5_ILi128EEEEEELi7ELi256ELi1ELb0ELb0ENS_6half_tEfNS_4arch4Sm80EEEEEvNT_6ParamsE,"aw",@nobits
	.sectionflags	@""
	.align	16


//--------------------- .nv.shared._ZN7cutlass13device_kernelIN5flash19FlashAttnFwdCombineIN4cute5tupleIJNS3_1CILi8EEENS5_ILi128EEEEEELi6ELi256ELi1ELb0ELb0ENS_6half_tEfNS_4arch4Sm80EEEEEvNT_6ParamsE --------------------------
	.section	.nv.shared._ZN7cutlass13device_kernelIN5flash19FlashAttnFwdCombineIN4cute5tupleIJNS3_1CILi8EEENS5_ILi128EEEEEELi6ELi256ELi1ELb0ELb0ENS_6half_tEfNS_4arch4Sm80EEEEEvNT_6ParamsE,"aw",@nobits
	.sectionflags	@""
	.align	16


//--------------------- .nv.shared._ZN7cutlass13device_kernelIN5flash19FlashAttnFwdCombineIN4cute5tupleIJNS3_1CILi8EEENS5_ILi128EEEEEELi5ELi256ELi1ELb0ELb0ENS_6half_tEfNS_4arch4Sm80EEEEEvNT_6ParamsE --------------------------
	.section	.nv.shared._ZN7cutlass13device_kernelIN5flash19FlashAttnFwdCombineIN4cute5tupleIJNS3_1CILi8EEENS5_ILi128EEEEEELi5ELi256ELi1ELb0ELb0ENS_6half_tEfNS_4arch4Sm80EEEEEvNT_6ParamsE,"aw",@nobits
	.sectionflags	@""
	.align	16


//--------------------- .nv.shared._ZN7cutlass13device_kernelIN5flash19FlashAttnFwdCombineIN4cute5tupleIJNS3_1CILi8EEENS5_ILi128EEEEEELi8ELi256ELi1ELb0ELb1ENS_6half_tEfNS_4arch4Sm80EEEEEvNT_6ParamsE --------------------------
	.section	.nv.shared._ZN7cutlass13device_kernelIN5flash19FlashAttnFwdCombineIN4cute5tupleIJNS3_1CILi8EEENS5_ILi128EEEEEELi8ELi256ELi1ELb0ELb1ENS_6half_tEfNS_4arch4Sm80EEEEEvNT_6ParamsE,"aw",@nobits
	.sectionflags	@""
	.align	16


//--------------------- .nv.shared._ZN7cutlass13device_kernelIN5flash19FlashAttnFwdCombineIN4cute5tupleIJNS3_1CILi8EEENS5_ILi128EEEEEELi7ELi256ELi1ELb0ELb1ENS_6half_tEfNS_4arch4Sm80EEEEEvNT_6ParamsE --------------------------
	.section	.nv.shared._ZN7cutlass13device_kernelIN5flash19FlashAttnFwdCombineIN4cute5tupleIJNS3_1CILi8EEENS5_ILi128EEEEEELi7ELi256ELi1ELb0ELb1ENS_6half_tEfNS_4arch4Sm80EEEEEvNT_6ParamsE,"aw",@nobits
	.sectionflags	@""
	.align	16


//--------------------- .nv.shared._ZN7cutlass13device_kernelIN5flash19FlashAttnFwdCombineIN4cute5tupleIJNS3_1CILi8EEENS5_ILi128EEEEEELi6ELi256ELi1ELb0ELb1ENS_6half_tEfNS_4arch4Sm80EEEEEvNT_6ParamsE --------------------------
	.section	.nv.shared._ZN7cutlass13device_kernelIN5flash19FlashAttnFwdCombineIN4cute5tupleIJNS3_1CILi8EEENS5_ILi128EEEEEELi6ELi256ELi1ELb0ELb1ENS_6half_tEfNS_4arch4Sm80EEEEEvNT_6ParamsE,"aw",@nobits
	.sectionflags	@""
	.align	16


//--------------------- .nv.shared._ZN7cutlass13device_kernelIN5flash19FlashAttnFwdCombineIN4cute5tupleIJNS3_1CILi8EEENS5_ILi128EEEEEELi5ELi256ELi1ELb0ELb1ENS_6half_tEfNS_4arch4Sm80EEEEEvNT_6ParamsE --------------------------
	.section	.nv.shared._ZN7cutlass13device_kernelIN5flash19FlashAttnFwdCombineIN4cute5tupleIJNS3_1CILi8EEENS5_ILi128EEEEEELi5ELi256ELi1ELb0ELb1ENS_6half_tEfNS_4arch4Sm80EEEEEvNT_6ParamsE,"aw",@nobits
	.sectionflags	@""
	.align	16


//--------------------- .nv.shared._ZN7cutlass13device_kernelIN5flash19FlashAttnFwdCombineIN4cute5tupleIJNS3_1CILi16EEENS5_ILi64EEEEEELi8ELi256ELi1ELb0ELb0ENS_6half_tEfNS_4arch4Sm90EEEEEvNT_6ParamsE --------------------------
	.section	.nv.shared._ZN7cutlass13device_kernelIN5flash19FlashAttnFwdCombineIN4cute5tupleIJNS3_1CILi16EEENS5_ILi64EEEEEELi8ELi256ELi1ELb0ELb0ENS_6half_tEfNS_4arch4Sm90EEEEEvNT_6ParamsE,"aw",@nobits
	.sectionflags	@""
	.align	16


//--------------------- .nv.shared._ZN7cutlass13device_kernelIN5flash19FlashAttnFwdCombineIN4cute5tupleIJNS3_1CILi16EEENS5_ILi64EEEEEELi7ELi256ELi1ELb0ELb0ENS_6half_tEfNS_4arch4Sm90EEEEEvNT_6ParamsE --------------------------
	.section	.nv.shared._ZN7cutlass13device_kernelIN5flash19FlashAttnFwdCombineIN4cute5tupleIJNS3_1CILi16EEENS5_ILi64EEEEEELi7ELi256ELi1ELb0ELb0ENS_6half_tEfNS_4arch4Sm90EEEEEvNT_6ParamsE,"aw",@nobits
	.sectionflags	@""
	.align	16


//--------------------- .nv.shared._ZN7cutlass13device_kernelIN5flash19FlashAttnFwdCombineIN4cute5tupleIJNS3_1CILi16EEENS5_ILi64EEEEEELi6ELi256ELi1ELb0ELb0ENS_6half_tEfNS_4arch4Sm90EEEEEvNT_6ParamsE --------------------------
	.section	.nv.shared._ZN7cutlass13device_kernelIN5flash19FlashAttnFwdCombineIN4cute5tupleIJNS3_1CILi16EEENS5_ILi64EEEEEELi6ELi256ELi1ELb0ELb0ENS_6half_tEfNS_4arch4Sm90EEEEEvNT_6ParamsE,"aw",@nobits
	.sectionflags	@""
	.align	16


//--------------------- .nv.shared._ZN7cutlass13device_kernelIN5flash19FlashAttnFwdCombineIN4cute5tupleIJNS3_1CILi16EEENS5_ILi64EEEEEELi5ELi256ELi1ELb0ELb0ENS_6half_tEfNS_4arch4Sm90EEEEEvNT_6ParamsE --------------------------
	.section	.nv.shared._ZN7cutlass13device_kernelIN5flash19FlashAttnFwdCombineIN4cute5tupleIJNS3_1CILi16EEENS5_ILi64EEEEEELi5ELi256ELi1ELb0ELb0ENS_6half_tEfNS_4arch4Sm90EEEEEvNT_6ParamsE,"aw",@nobits
	.sectionflags	@""
	.align	16


//--------------------- .nv.shared._ZN7cutlass13device_kernelIN5flash19FlashAttnFwdCombineIN4cute5tupleIJNS3_1CILi16EEENS5_ILi64EEEEEELi4ELi256ELi1ELb0ELb0ENS_6half_tEfNS_4arch4Sm90EEEEEvNT_6ParamsE --------------------------
	.section	.nv.shared._ZN7cutlass13device_kernelIN5flash19FlashAttnFwdCombineIN4cute5tupleIJNS3_1CILi16EEENS5_ILi64EEEEEELi4ELi256ELi1ELb0ELb0ENS_6half_tEfNS_4arch4Sm90EEEEEvNT_6ParamsE,"aw",@nobits
	.sectionflags	@""
	.align	16


//--------------------- .nv.shared._ZN7cutlass13device_kernelIN5flash19FlashAttnFwdCombineIN4cute5tupleIJNS3_1CILi16EEENS5_ILi64EEEEEELi8ELi256ELi1ELb0ELb1ENS_6half_tEfNS_4arch4Sm90EEEEEvNT_6ParamsE --------------------------
	.section	.nv.shared._ZN7cutlass13device_kernelIN5flash19FlashAttnFwdCombineIN4cute5tupleIJNS3_1CILi16EEENS5_ILi64EEEEEELi8ELi256ELi1ELb0ELb1ENS_6half_tEfNS_4arch4Sm90EEEEEvNT_6ParamsE,"aw",@nobits
	.sectionflags	@""
	.align	16


//--------------------- .nv.shared._ZN7cutlass13device_kernelIN5flash19FlashAttnFwdCombineIN4cute5tupleIJNS3_1CILi16EEENS5_ILi64EEEEEELi7ELi256ELi1ELb0ELb1ENS_6half_tEfNS_4arch4Sm90EEEEEvNT_6ParamsE --------------------------
	.section	.nv.shared._ZN7cutlass13device_kernelIN5flash19FlashAttnFwdCombineIN4cute5tupleIJNS3_1CILi16EEENS5_ILi64EEEEEELi7ELi256ELi1ELb0ELb1ENS_6half_tEfNS_4arch4Sm90EEEEEvNT_6ParamsE,"aw",@nobits
	.sectionflags	@""
	.align	16


//--------------------- .nv.shared._ZN7cutlass13device_kernelIN5flash19FlashAttnFwdCombineIN4cute5tupleIJNS3_1CILi16EEENS5_ILi64EEEEEELi6ELi256ELi1ELb0ELb1ENS_6half_tEfNS_4arch4Sm90EEEEEvNT_6ParamsE --------------------------
	.section	.nv.shared._ZN7cutlass13device_kernelIN5flash19FlashAttnFwdCombineIN4cute5tupleIJNS3_1CILi16EEENS5_ILi64EEEEEELi6ELi256ELi1ELb0ELb1ENS_6half_tEfNS_4arch4Sm90EEEEEvNT_6ParamsE,"aw",@nobits
	.sectionflags	@""
	.align	16


//--------------------- .nv.shared._ZN7cutlass13device_kernelIN5flash19FlashAttnFwdCombineIN4cute5tupleIJNS3_1CILi16EEENS5_ILi64EEEEEELi5ELi256ELi1ELb0ELb1ENS_6half_tEfNS_4arch4Sm90EEEEEvNT_6ParamsE --------------------------
	.section	.nv.shared._ZN7cutlass13device_kernelIN5flash19FlashAttnFwdCombineIN4cute5tupleIJNS3_1CILi16EEENS5_ILi64EEEEEELi5ELi256ELi1ELb0ELb1ENS_6half_tEfNS_4arch4Sm90EEEEEvNT_6ParamsE,"aw",@nobits
	.sectionflags	@""
	.align	16


//--------------------- .nv.shared._ZN7cutlass13device_kernelIN5flash19FlashAttnFwdCombineIN4cute5tupleIJNS3_1CILi16EEENS5_ILi64EEEEEELi4ELi256ELi1ELb0ELb1ENS_6half_tEfNS_4arch4Sm90EEEEEvNT_6ParamsE --------------------------
	.section	.nv.shared._ZN7cutlass13device_kernelIN5flash19FlashAttnFwdCombineIN4cute5tupleIJNS3_1CILi16EEENS5_ILi64EEEEEELi4ELi256ELi1ELb0ELb1ENS_6half_tEfNS_4arch4Sm90EEEEEvNT_6ParamsE,"aw",@nobits
	.sectionflags	@""
	.align	16


//--------------------- .nv.shared._ZN7cutlass13device_kernelIN5flash19FlashAttnFwdCombineIN4cute5tupleIJNS3_1CILi16EEENS5_ILi64EEEEEELi8ELi256ELi1ELb0ELb0ENS_6half_tEfNS_4arch4Sm80EEEEEvNT_6ParamsE --------------------------
	.section	.nv.shared._ZN7cutlass13device_kernelIN5flash19FlashAttnFwdCombineIN4cute5tupleIJNS3_1CILi16EEENS5_ILi64EEEEEELi8ELi256ELi1ELb0ELb0ENS_6half_tEfNS_4arch4Sm80EEEEEvNT_6ParamsE,"aw",@nobits
	.sectionflags	@""
	.align	16


//--------------------- .nv.shared._ZN7cutlass13device_kernelIN5flash19FlashAttnFwdCombineIN4cute5tupleIJNS3_1CILi16EEENS5_ILi64EEEEEELi7ELi256ELi1ELb0ELb0ENS_6half_tEfNS_4arch4Sm80EEEEEvNT_6ParamsE --------------------------
	.section	.nv.shared._ZN7cutlass13device_kernelIN5flash19FlashAttnFwdCombineIN4cute5tupleIJNS3_1CILi16EEENS5_ILi64EEEEEELi7ELi256ELi1ELb0ELb0ENS_6half_tEfNS_4arch4Sm80EEEEEvNT_6ParamsE,"aw",@nobits
	.sectionflags	@""
	.align	16


//--------------------- .nv.shared._ZN7cutlass13device_kernelIN5flash19FlashAttnFwdCombineIN4cute5tupleIJNS3_1CILi16EEENS5_ILi64EEEEEELi6ELi256ELi1ELb0ELb0ENS_6half_tEfNS_4arch4Sm80EEEEEvNT_6ParamsE --------------------------
	.section	.nv.shared._ZN7cutlass13device_kernelIN5flash19FlashAttnFwdCombineIN4cute5tupleIJNS3_1CILi16EEENS5_ILi64EEEEEELi6ELi256ELi1ELb0ELb0ENS_6half_tEfNS_4arch4Sm80EEEEEvNT_6ParamsE,"aw",@nobits
	.sectionflags	@""
	.align	16


//--------------------- .nv.shared._ZN7cutlass13device_kernelIN5flash19FlashAttnFwdCombineIN4cute5tupleIJNS3_1CILi16EEENS5_ILi64EEEEEELi5ELi256ELi1ELb0ELb0ENS_6half_tEfNS_4arch4Sm80EEEEEvNT_6ParamsE --------------------------
	.section	.nv.shared._ZN7cutlass13device_kernelIN5flash19FlashAttnFwdCombineIN4cute5tupleIJNS3_1CILi16EEENS5_ILi64EEEEEELi5ELi256ELi1ELb0ELb0ENS_6half_tEfNS_4arch4Sm80EEEEEvNT_6ParamsE,"aw",@nobits
	.sectionflags	@""
	.align	16


//--------------------- .nv.shared._ZN7cutlass13device_kernelIN5flash19FlashAttnFwdCombineIN4cute5tupleIJNS3_1CILi16EEENS5_ILi64EEEEEELi4ELi256ELi1ELb0ELb0ENS_6half_tEfNS_4arch4Sm80EEEEEvNT_6ParamsE --------------------------
	.section	.nv.shared._ZN7cutlass13device_kernelIN5flash19FlashAttnFwdCombineIN4cute5tupleIJNS3_1CILi16EEENS5_ILi64EEEEEELi4ELi256ELi1ELb0ELb0ENS_6half_tEfNS_4arch4Sm80EEEEEvNT_6ParamsE,"aw",@nobits
	.sectionflags	@""
	.align	16


//--------------------- .nv.shared._ZN7cutlass13device_kernelIN5flash19FlashAttnFwdCombineIN4cute5tupleIJNS3_1CILi16EEENS5_ILi64EEEEEELi8ELi256ELi1ELb0ELb1ENS_6half_tEfNS_4arch4Sm80EEEEEvNT_6ParamsE --------------------------
	.section	.nv.shared._ZN7cutlass13device_kernelIN5flash19FlashAttnFwdCombineIN4cute5tupleIJNS3_1CILi16EEENS5_ILi64EEEEEELi8ELi256ELi1ELb0ELb1ENS_6half_tEfNS_4arch4Sm80EEEEEvNT_6ParamsE,"aw",@nobits
	.sectionflags	@""
	.align	16


//--------------------- .nv.shared._ZN7cutlass13device_kernelIN5flash19FlashAttnFwdCombineIN4cute5tupleIJNS3_1CILi16EEENS5_ILi64EEEEEELi7ELi256ELi1ELb0ELb1ENS_6half_tEfNS_4arch4Sm80EEEEEvNT_6ParamsE --------------------------
	.section	.nv.shared._ZN7cutlass13device_kernelIN5flash19FlashAttnFwdCombineIN4cute5tupleIJNS3_1CILi16EEENS5_ILi64EEEEEELi7ELi256ELi1ELb0ELb1ENS_6half_tEfNS_4arch4Sm80EEEEEvNT_6ParamsE,"aw",@nobits
	.sectionflags	@""
	.align	16


//--------------------- .nv.shared._ZN7cutlass13device_kernelIN5flash19FlashAttnFwdCombineIN4cute5tupleIJNS3_1CILi16EEENS5_ILi64EEEEEELi6ELi256ELi1ELb0ELb1ENS_6half_tEfNS_4arch4Sm80EEEEEvNT_6ParamsE --------------------------
	.section	.nv.shared._ZN7cutlass13device_kernelIN5flash19FlashAttnFwdCombineIN4cute5tupleIJNS3_1CILi16EEENS5_ILi64EEEEEELi6ELi256ELi1ELb0ELb1ENS_6half_tEfNS_4arch4Sm80EEEEEvNT_6ParamsE,"aw",@nobits
	.sectionflags	@""
	.align	16


//--------------------- .nv.shared._ZN7cutlass13device_kernelIN5flash19FlashAttnFwdCombineIN4cute5tupleIJNS3_1CILi16EEENS5_ILi64EEEEEELi5ELi256ELi1ELb0ELb1ENS_6half_tEfNS_4arch4Sm80EEEEEvNT_6ParamsE --------------------------
	.section	.nv.shared._ZN7cutlass13device_kernelIN5flash19FlashAttnFwdCombineIN4cute5tupleIJNS3_1CILi16EEENS5_ILi64EEEEEELi5ELi256ELi1ELb0ELb1ENS_6half_tEfNS_4arch4Sm80EEEEEvNT_6ParamsE,"aw",@nobits
	.sectionflags	@""
	.align	16


//--------------------- .nv.shared._ZN7cutlass13device_kernelIN5flash19FlashAttnFwdCombineIN4cute5tupleIJNS3_1CILi16EEENS5_ILi64EEEEEELi4ELi256ELi1ELb0ELb1ENS_6half_tEfNS_4arch4Sm80EEEEEvNT_6ParamsE --------------------------
	.section	.nv.shared._ZN7cutlass13device_kernelIN5flash19FlashAttnFwdCombineIN4cute5tupleIJNS3_1CILi16EEENS5_ILi64EEEEEELi4ELi256ELi1ELb0ELb1ENS_6half_tEfNS_4arch4Sm80EEEEEvNT_6ParamsE,"aw",@nobits
	.sectionflags	@""
	.align	16


//--------------------- .nv.shared._ZN7cutlass13device_kernelIN5flash19FlashAttnFwdCombineIN4cute5tupleIJNS3_1CILi8EEENS5_ILi128EEEEEELi8ELi256ELi1ELb0ELb0EffNS_4arch4Sm90EEEEEvNT_6ParamsE --------------------------
	.section	.nv.shared._ZN7cutlass13device_kernelIN5flash19FlashAttnFwdCombineIN4cute5tupleIJNS3_1CILi8EEENS5_ILi128EEEEEELi8ELi256ELi1ELb0ELb0EffNS_4arch4Sm90EEEEEvNT_6ParamsE,"aw",@nobits
	.sectionflags	@""
	.align	16


//--------------------- .nv.shared._ZN7cutlass13device_kernelIN5flash19FlashAttnFwdCombineIN4cute5tupleIJNS3_1CILi8EEENS5_ILi128EEEEEELi7ELi256ELi1ELb0ELb0EffNS_4arch4Sm90EEEEEvNT_6ParamsE --------------------------
	.section	.nv.shared._ZN7cutlass13device_kernelIN5flash19FlashAttnFwdCombineIN4cute5tupleIJNS3_1CILi8EEENS5_ILi128EEEEEELi7ELi256ELi1ELb0ELb0EffNS_4arch4Sm90EEEEEvNT_6ParamsE,"aw",@nobits
	.sectionflags	@""
	.align	16


//--------------------- .nv.shared._ZN7cutlass13device_kernelIN5flash19FlashAttnFwdCombineIN4cute5tupleIJNS3_1CILi8EEENS5_ILi128EEEEEELi6ELi256ELi1ELb0ELb0EffNS_4arch4Sm90EEEEEvNT_6ParamsE --------------------------
	.section	.nv.shared._ZN7cutlass13device_kernelIN5flash19FlashAttnFwdCombineIN4cute5tupleIJNS3_1CILi8EEENS5_ILi128EEEEEELi6ELi256ELi1ELb0ELb0EffNS_4arch4Sm90EEEEEvNT_6ParamsE,"aw",@nobits
	.sectionflags	@""
	.align	16


//--------------------- .nv.shared._ZN7cutlass13device_kernelIN5flash19FlashAttnFwdCombineIN4cute5tupleIJNS3_1CILi8EEENS5_ILi128EEEEEELi5ELi256ELi1ELb0ELb0EffNS_4arch4Sm90EEEEEvNT_6ParamsE --------------------------
	.section	.nv.shared._ZN7cutlass13device_kernelIN5flash19FlashAttnFwdCombineIN4cute5tupleIJNS3_1CILi8EEENS5_ILi128EEEEEELi5ELi256ELi1ELb0ELb0EffNS_4arch4Sm90EEEEEvNT_6ParamsE,"aw",@nobits
	.sectionflags	@""
	.align	16


//--------------------- .nv.shared._ZN7cutlass13device_kernelIN5flash19FlashAttnFwdCombineIN4cute5tupleIJNS3_1CILi8EEENS5_ILi128EEEEEELi8ELi256ELi1ELb0ELb1EffNS_4arch4Sm90EEEEEvNT_6ParamsE --------------------------
	.section	.nv.shared._ZN7cutlass13device_kernelIN5flash19FlashAttnFwdCombineIN4cute5tupleIJNS3_1CILi8EEENS5_ILi128EEEEEELi8ELi256ELi1ELb0ELb1EffNS_4arch4Sm90EEEEEvNT_6ParamsE,"aw",@nobits
	.sectionflags	@""
	.align	16


//--------------------- .nv.shared._ZN7cutlass13device_kernelIN5flash19FlashAttnFwdCombineIN4cute5tupleIJNS3_1CILi8EEENS5_ILi128EEEEEELi7ELi256ELi1ELb0ELb1EffNS_4arch4Sm90EEEEEvNT_6ParamsE --------------------------
	.section	.nv.shared._ZN7cutlass13device_kernelIN5flash19FlashAttnFwdCombineIN4cute5tupleIJNS3_1CILi8EEENS5_ILi128EEEEEELi7ELi256ELi1ELb0ELb1EffNS_4arch4Sm90EEEEEvNT_6ParamsE,"aw",@nobits
	.sectionflags	@""
	.align	16


//--------------------- .nv.shared._ZN7cutlass13device_kernelIN5flash19FlashAttnFwdCombineIN4cute5tupleIJNS3_1CILi8EEENS5_ILi128EEEEEELi6ELi256ELi1ELb0ELb1EffNS_4arch4Sm90EEEEEvNT_6ParamsE --------------------------
	.section	.nv.shared._ZN7cutlass13device_kernelIN5flash19FlashAttnFwdCombineIN4cute5tupleIJNS3_1CILi8EEENS5_ILi128EEEEEELi6ELi256ELi1ELb0ELb1EffNS_4arch4Sm90EEEEEvNT_6ParamsE,"aw",@nobits
	.sectionflags	@""
	.align	16


//--------------------- .nv.shared._ZN7cutlass13device_kernelIN5flash19FlashAttnFwdCombineIN4cute5tupleIJNS3_1CILi8EEENS5_ILi128EEEEEELi5ELi256ELi1ELb0ELb1EffNS_4arch4Sm90EEEEEvNT_6ParamsE --------------------------
	.section	.nv.shared._ZN7cutlass13device_kernelIN5flash19FlashAttnFwdCombineIN4cute5tupleIJNS3_1CILi8EEENS5_ILi128EEEEEELi5ELi256ELi1ELb0ELb1EffNS_4arch4Sm90EEEEEvNT_6ParamsE,"aw",@nobits
	.sectionflags	@""
	.align	16


//--------------------- .nv.shared._ZN7cutlass13device_kernelIN5flash19FlashAttnFwdCombineIN4cute5tupleIJNS3_1CILi8EEENS5_ILi128EEEEEELi8ELi256ELi1ELb0ELb0EffNS_4arch4Sm80EEEEEvNT_6ParamsE --------------------------
	.section	.nv.shared._ZN7cutlass13device_kernelIN5flash19FlashAttnFwdCombineIN4cute5tupleIJNS3_1CILi8EEENS5_ILi128EEEEEELi8ELi256ELi1ELb0ELb0EffNS_4arch4Sm80EEEEEvNT_6ParamsE,"aw",@nobits
	.sectionflags	@""
	.align	16


//--------------------- .nv.shared._ZN7cutlass13device_kernelIN5flash19FlashAttnFwdCombineIN4cute5tupleIJNS3_1CILi8EEENS5_ILi128EEEEEELi7ELi256ELi1ELb0ELb0EffNS_4arch4Sm80EEEEEvNT_6ParamsE --------------------------
	.section	.nv.shared._ZN7cutlass13device_kernelIN5flash19FlashAttnFwdCombineIN4cute5tupleIJNS3_1CILi8EEENS5_ILi128EEEEEELi7ELi256ELi1ELb0ELb0EffNS_4arch4Sm80EEEEEvNT_6ParamsE,"aw",@nobits
	.sectionflags	@""
	.align	16


//--------------------- .nv.shared._ZN7cutlass13device_kernelIN5flash19FlashAttnFwdCombineIN4cute5tupleIJNS3_1CILi8EEENS5_ILi128EEEEEELi6ELi256ELi1ELb0ELb0EffNS_4arch4Sm80EEEEEvNT_6ParamsE --------------------------
	.section	.nv.shared._ZN7cutlass13device_kernelIN5flash19FlashAttnFwdCombineIN4cute5tupleIJNS3_1CILi8EEENS5_ILi128EEEEEELi6ELi256ELi1ELb0ELb0EffNS_4arch4Sm80EEEEEvNT_6ParamsE,"aw",@nobits
	.sectionflags	@""
	.align	16


//--------------------- .nv.shared._ZN7cutlass13device_kernelIN5flash19FlashAttnFwdCombineIN4cute5tupleIJNS3_1CILi8EEENS5_ILi128EEEEEELi5ELi256ELi1ELb0ELb0EffNS_4arch4Sm80EEEEEvNT_6ParamsE --------------------------
	.section	.nv.shared._ZN7cutlass13device_kernelIN5flash19FlashAttnFwdCombineIN4cute5tupleIJNS3_1CILi8EEENS5_ILi128EEEEEELi5ELi256ELi1ELb0ELb0EffNS_4arch4Sm80EEEEEvNT_6ParamsE,"aw",@nobits
	.sectionflags	@""
	.align	16


//--------------------- .nv.shared._ZN7cutlass13device_kernelIN5flash19FlashAttnFwdCombineIN4cute5tupleIJNS3_1CILi8EEENS5_ILi128EEEEEELi8ELi256ELi1ELb0ELb1EffNS_4arch4Sm80EEEEEvNT_6ParamsE --------------------------
	.section	.nv.shared._ZN7cutlass13device_kernelIN5flash19FlashAttnFwdCombineIN4cute5tupleIJNS3_1CILi8EEENS5_ILi128EEEEEELi8ELi256ELi1ELb0ELb1EffNS_4arch4Sm80EEEEEvNT_6ParamsE,"aw",@nobits
	.sectionflags	@""
	.align	16


//--------------------- .nv.shared._ZN7cutlass13device_kernelIN5flash19FlashAttnFwdCombineIN4cute5tupleIJNS3_1CILi8EEENS5_ILi128EEEEEELi7ELi256ELi1ELb0ELb1EffNS_4arch4Sm80EEEEEvNT_6ParamsE --------------------------
	.section	.nv.shared._ZN7cutlass13device_kernelIN5flash19FlashAttnFwdCombineIN4cute5tupleIJNS3_1CILi8EEENS5_ILi128EEEEEELi7ELi256ELi1ELb0ELb1EffNS_4arch4Sm80EEEEEvNT_6ParamsE,"aw",@nobits
	.sectionflags	@""
	.align	16


//--------------------- .nv.shared._ZN7cutlass13device_kernelIN5flash19FlashAttnFwdCombineIN4cute5tupleIJNS3_1CILi8EEENS5_ILi128EEEEEELi6ELi256ELi1ELb0ELb1EffNS_4arch4Sm80EEEEEvNT_6ParamsE --------------------------
	.section	.nv.shared._ZN7cutlass13device_kernelIN5flash19FlashAttnFwdCombineIN4cute5tupleIJNS3_1CILi8EEENS5_ILi128EEEEEELi6ELi256ELi1ELb0ELb1EffNS_4arch4Sm80EEEEEvNT_6ParamsE,"aw",@nobits
	.sectionflags	@""
	.align	16


//--------------------- .nv.shared._ZN7cutlass13device_kernelIN5flash19FlashAttnFwdCombineIN4cute5tupleIJNS3_1CILi8EEENS5_ILi128EEEEEELi5ELi256ELi1ELb0ELb1EffNS_4arch4Sm80EEEEEvNT_6ParamsE --------------------------
	.section	.nv.shared._ZN7cutlass13device_kernelIN5flash19FlashAttnFwdCombineIN4cute5tupleIJNS3_1CILi8EEENS5_ILi128EEEEEELi5ELi256ELi1ELb0ELb1EffNS_4arch4Sm80EEEEEvNT_6ParamsE,"aw",@nobits
	.sectionflags	@""
	.align	16


//--------------------- .nv.shared._ZN7cutlass13device_kernelIN5flash19FlashAttnFwdCombineIN4cute5tupleIJNS3_1CILi16EEENS5_ILi64EEEEEELi8ELi256ELi1ELb0ELb0EffNS_4arch4Sm90EEEEEvNT_6ParamsE --------------------------
	.section	.nv.shared._ZN7cutlass13device_kernelIN5flash19FlashAttnFwdCombineIN4cute5tupleIJNS3_1CILi16EEENS5_ILi64EEEEEELi8ELi256ELi1ELb0ELb0EffNS_4arch4Sm90EEEEEvNT_6ParamsE,"aw",@nobits
	.sectionflags	@""
	.align	16


//--------------------- .nv.shared._ZN7cutlass13device_kernelIN5flash19FlashAttnFwdCombineIN4cute5tupleIJNS3_1CILi16EEENS5_ILi64EEEEEELi7ELi256ELi1ELb0ELb0EffNS_4arch4Sm90EEEEEvNT_6ParamsE --------------------------
	.section	.nv.shared._ZN7cutlass13device_kernelIN5flash19FlashAttnFwdCombineIN4cute5tupleIJNS3_1CILi16EEENS5_ILi64EEEEEELi7ELi256ELi1ELb0ELb0EffNS_4arch4Sm90EEEEEvNT_6ParamsE,"aw",@nobits
	.sectionflags	@""
	.align	16


//--------------------- .nv.shared._ZN7cutlass13device_kernelIN5flash19FlashAttnFwdCombineIN4cute5tupleIJNS3_1CILi16EEENS5_ILi64EEEEEELi6ELi256ELi1ELb0ELb0EffNS_4arch4Sm90EEEEEvNT_6ParamsE --------------------------
	.section	.nv.shared._ZN7cutlass13device_kernelIN5flash19FlashAttnFwdCombineIN4cute5tupleIJNS3_1CILi16EEENS5_ILi64EEEEEELi6ELi256ELi1ELb0ELb0EffNS_4arch4Sm90EEEEEvNT_6ParamsE,"aw",@nobits
	.sectionflags	@""
	.align	16


//--------------------- .nv.shared._ZN7cutlass13device_kernelIN5flash19FlashAttnFwdCombineIN4cute5tupleIJNS3_1CILi16EEENS5_ILi64EEEEEELi5ELi256ELi1ELb0ELb0EffNS_4arch4Sm90EEEEEvNT_6ParamsE --------------------------
	.section	.nv.shared._ZN7cutlass13device_kernelIN5flash19FlashAttnFwdCombineIN4cute5tupleIJNS3_1CILi16EEENS5_ILi64EEEEEELi5ELi256ELi1ELb0ELb0EffNS_4arch4Sm90EEEEEvNT_6ParamsE,"aw",@nobits
	.sectionflags	@""
	.align	16


//--------------------- .nv.shared._ZN7cutlass13device_kernelIN5flash19FlashAttnFwdCombineIN4cute5tupleIJNS3_1CILi16EEENS5_ILi64EEEEEELi4ELi256ELi1ELb0ELb0EffNS_4arch4Sm90EEEEEvNT_6ParamsE --------------------------
	.section	.nv.shared._ZN7cutlass13device_kernelIN5flash19FlashAttnFwdCombineIN4cute5tupleIJNS3_1CILi16EEENS5_ILi64EEEEEELi4ELi256ELi1ELb0ELb0EffNS_4arch4Sm90EEEEEvNT_6ParamsE,"aw",@nobits
	.sectionflags	@""
	.align	16


//--------------------- .nv.shared._ZN7cutlass13device_kernelIN5flash19FlashAttnFwdCombineIN4cute5tupleIJNS3_1CILi16EEENS5_ILi64EEEEEELi8ELi256ELi1ELb0ELb1EffNS_4arch4Sm90EEEEEvNT_6ParamsE --------------------------
	.section	.nv.shared._ZN7cutlass13device_kernelIN5flash19FlashAttnFwdCombineIN4cute5tupleIJNS3_1CILi16EEENS5_ILi64EEEEEELi8ELi256ELi1ELb0ELb1EffNS_4arch4Sm90EEEEEvNT_6ParamsE,"aw",@nobits
	.sectionflags	@""
	.align	16


//--------------------- .nv.shared._ZN7cutlass13device_kernelIN5flash19FlashAttnFwdCombineIN4cute5tupleIJNS3_1CILi16EEENS5_ILi64EEEEEELi7ELi256ELi1ELb0ELb1EffNS_4arch4Sm90EEEEEvNT_6ParamsE --------------------------
	.section	.nv.shared._ZN7cutlass13device_kernelIN5flash19FlashAttnFwdCombineIN4cute5tupleIJNS3_1CILi16EEENS5_ILi64EEEEEELi7ELi256ELi1ELb0ELb1EffNS_4arch4Sm90EEEEEvNT_6ParamsE,"aw",@nobits
	.sectionflags	@""
	.align	16


//--------------------- .nv.shared._ZN7cutlass13device_kernelIN5flash19FlashAttnFwdCombineIN4cute5tupleIJNS3_1CILi16EEENS5_ILi64EEEEEELi6ELi256ELi1ELb0ELb1EffNS_4arch4Sm90EEEEEvNT_6ParamsE --------------------------
	.section	.nv.shared._ZN7cutlass13device_kernelIN5flash19FlashAttnFwdCombineIN4cute5tupleIJNS3_1CILi16EEENS5_ILi64EEEEEELi6ELi256ELi1ELb0ELb1EffNS_4arch4Sm90EEEEEvNT_6ParamsE,"aw",@nobits
	.sectionflags	@""
	.align	16


//--------------------- .nv.shared._ZN7cutlass13device_kernelIN5flash19FlashAttnFwdCombineIN4cute5tupleIJNS3_1CILi16EEENS5_ILi64EEEEEELi5ELi256ELi1ELb0ELb1EffNS_4arch4Sm90EEEEEvNT_6ParamsE --------------------------
	.section	.nv.shared._ZN7cutlass13device_kernelIN5flash19FlashAttnFwdCombineIN4cute5tupleIJNS3_1CILi16EEENS5_ILi64EEEEEELi5ELi256ELi1ELb0ELb1EffNS_4arch4Sm90EEEEEvNT_6ParamsE,"aw",@nobits
	.sectionflags	@""
	.align	16


//--------------------- .nv.shared._ZN7cutlass13device_kernelIN5flash19FlashAttnFwdCombineIN4cute5tupleIJNS3_1CILi16EEENS5_ILi64EEEEEELi4ELi256ELi1ELb0ELb1EffNS_4arch4Sm90EEEEEvNT_6ParamsE --------------------------
	.section	.nv.shared._ZN7cutlass13device_kernelIN5flash19FlashAttnFwdCombineIN4cute5tupleIJNS3_1CILi16EEENS5_ILi64EEEEEELi4ELi256ELi1ELb0ELb1EffNS_4arch4Sm90EEEEEvNT_6ParamsE,"aw",@nobits
	.sectionflags	@""
	.align	16


//--------------------- .nv.shared._ZN7cutlass13device_kernelIN5flash19FlashAttnFwdCombineIN4cute5tupleIJNS3_1CILi16EEENS5_ILi64EEEEEELi8ELi256ELi1ELb0ELb0EffNS_4arch4Sm80EEEEEvNT_6ParamsE --------------------------
	.section	.nv.shared._ZN7cutlass13device_kernelIN5flash19FlashAttnFwdCombineIN4cute5tupleIJNS3_1CILi16EEENS5_ILi64EEEEEELi8ELi256ELi1ELb0ELb0EffNS_4arch4Sm80EEEEEvNT_6ParamsE,"aw",@nobits
	.sectionflags	@""
	.align	16


//--------------------- .nv.shared._ZN7cutlass13device_kernelIN5flash19FlashAttnFwdCombineIN4cute5tupleIJNS3_1CILi16EEENS5_ILi64EEEEEELi7ELi256ELi1ELb0ELb0EffNS_4arch4Sm80EEEEEvNT_6ParamsE --------------------------
	.section	.nv.shared._ZN7cutlass13device_kernelIN5flash19FlashAttnFwdCombineIN4cute5tupleIJNS3_1CILi16EEENS5_ILi64EEEEEELi7ELi256ELi1ELb0ELb0EffNS_4arch4Sm80EEEEEvNT_6ParamsE,"aw",@nobits
	.sectionflags	@""
	.align	16


//--------------------- .nv.shared._ZN7cutlass13device_kernelIN5flash19FlashAttnFwdCombineIN4cute5tupleIJNS3_1CILi16EEENS5_ILi64EEEEEELi6ELi256ELi1ELb0ELb0EffNS_4arch4Sm80EEEEEvNT_6ParamsE --------------------------
	.section	.nv.shared._ZN7cutlass13device_kernelIN5flash19FlashAttnFwdCombineIN4cute5tupleIJNS3_1CILi16EEENS5_ILi64EEEEEELi6ELi256ELi1ELb0ELb0EffNS_4arch4Sm80EEEEEvNT_6ParamsE,"aw",@nobits
	.sectionflags	@""
	.align	16


//--------------------- .nv.shared._ZN7cutlass13device_kernelIN5flash19FlashAttnFwdCombineIN4cute5tupleIJNS3_1CILi16EEENS5_ILi64EEEEEELi5ELi256ELi1ELb0ELb0EffNS_4arch4Sm80EEEEEvNT_6ParamsE --------------------------
	.section	.nv.shared._ZN7cutlass13device_kernelIN5flash19FlashAttnFwdCombineIN4cute5tupleIJNS3_1CILi16EEENS5_ILi64EEEEEELi5ELi256ELi1ELb0ELb0EffNS_4arch4Sm80EEEEEvNT_6ParamsE,"aw",@nobits
	.sectionflags	@""
	.align	16


//--------------------- .nv.shared._ZN7cutlass13device_kernelIN5flash19FlashAttnFwdCombineIN4cute5tupleIJNS3_1CILi16EEENS5_ILi64EEEEEELi4ELi256ELi1ELb0ELb0EffNS_4arch4Sm80EEEEEvNT_6ParamsE --------------------------
	.section	.nv.shared._ZN7cutlass13device_kernelIN5flash19FlashAttnFwdCombineIN4cute5tupleIJNS3_1CILi16EEENS5_ILi64EEEEEELi4ELi256ELi1ELb0ELb0EffNS_4arch4Sm80EEEEEvNT_6ParamsE,"aw",@nobits
	.sectionflags	@""
	.align	16


//--------------------- .nv.shared._ZN7cutlass13device_kernelIN5flash19FlashAttnFwdCombineIN4cute5tupleIJNS3_1CILi16EEENS5_ILi64EEEEEELi8ELi256ELi1ELb0ELb1EffNS_4arch4Sm80EEEEEvNT_6ParamsE --------------------------
	.section	.nv.shared._ZN7cutlass13device_kernelIN5flash19FlashAttnFwdCombineIN4cute5tupleIJNS3_1CILi16EEENS5_ILi64EEEEEELi8ELi256ELi1ELb0ELb1EffNS_4arch4Sm80EEEEEvNT_6ParamsE,"aw",@nobits
	.sectionflags	@""
	.align	16


//--------------------- .nv.shared._ZN7cutlass13device_kernelIN5flash19FlashAttnFwdCombineIN4cute5tupleIJNS3_1CILi16EEENS5_ILi64EEEEEELi7ELi256ELi1ELb0ELb1EffNS_4arch4Sm80EEEEEvNT_6ParamsE --------------------------
	.section	.nv.shared._ZN7cutlass13device_kernelIN5flash19FlashAttnFwdCombineIN4cute5tupleIJNS3_1CILi16EEENS5_ILi64EEEEEELi7ELi256ELi1ELb0ELb1EffNS_4arch4Sm80EEEEEvNT_6ParamsE,"aw",@nobits
	.sectionflags	@""
	.align	16


//--------------------- .nv.shared._ZN7cutlass13device_kernelIN5flash19FlashAttnFwdCombineIN4cute5tupleIJNS3_1CILi16EEENS5_ILi64EEEEEELi6ELi256ELi1ELb0ELb1EffNS_4arch4Sm80EEEEEvNT_6ParamsE --------------------------
	.section	.nv.shared._ZN7cutlass13device_kernelIN5flash19FlashAttnFwdCombineIN4cute5tupleIJNS3_1CILi16EEENS5_ILi64EEEEEELi6ELi256ELi1ELb0ELb1EffNS_4arch4Sm80EEEEEvNT_6ParamsE,"aw",@nobits
	.sectionflags	@""
	.align	16


//--------------------- .nv.shared._ZN7cutlass13device_kernelIN5flash19FlashAttnFwdCombineIN4cute5tupleIJNS3_1CILi16EEENS5_ILi64EEEEEELi5ELi256ELi1ELb0ELb1EffNS_4arch4Sm80EEEEEvNT_6ParamsE --------------------------
	.section	.nv.shared._ZN7cutlass13device_kernelIN5flash19FlashAttnFwdCombineIN4cute5tupleIJNS3_1CILi16EEENS5_ILi64EEEEEELi5ELi256ELi1ELb0ELb1EffNS_4arch4Sm80EEEEEvNT_6ParamsE,"aw",@nobits
	.sectionflags	@""
	.align	16


//--------------------- .nv.shared._ZN7cutlass13device_kernelIN5flash19FlashAttnFwdCombineIN4cute5tupleIJNS3_1CILi16EEENS5_ILi64EEEEEELi4ELi256ELi1ELb0ELb1EffNS_4arch4Sm80EEEEEvNT_6ParamsE --------------------------
	.section	.nv.shared._ZN7cutlass13device_kernelIN5flash19FlashAttnFwdCombineIN4cute5tupleIJNS3_1CILi16EEENS5_ILi64EEEEEELi4ELi256ELi1ELb0ELb1EffNS_4arch4Sm80EEEEEvNT_6ParamsE,"aw",@nobits
	.sectionflags	@""
	.align	16


//--------------------- SYMBOLS --------------------------

	.type		__assertfail,@function
